//
// Generated by NVIDIA NVVM Compiler
//
// Compiler Build ID: CL-36424714
// Cuda compilation tools, release 13.0, V13.0.88
// Based on NVVM 20.0.0
//

.version 9.0
.target sm_100
.address_size 64

	// .globl	_Z6warmupv
.extern .func  (.param .b32 func_retval0) vprintf
(
	.param .b64 vprintf_param_0,
	.param .b64 vprintf_param_1
)
;
.extern .shared .align 16 .b8 data[];
.global .align 1 .b8 $str[8] = {37, 49, 46, 49, 56, 102, 10};
.global .align 1 .b8 $str$1[8] = {37, 49, 46, 49, 56, 102, 9};
.global .align 1 .b8 $str$2[11] = {105, 110, 58, 37, 49, 46, 50, 48, 102, 9};
.global .align 1 .b8 $str$3[10] = {119, 58, 37, 49, 46, 50, 48, 102, 9};
.global .align 1 .b8 $str$4[15] = {115, 117, 109, 95, 105, 110, 58, 37, 49, 46, 50, 48, 102, 9};
.global .align 1 .b8 $str$5[13] = {105, 110, 42, 119, 58, 37, 49, 46, 50, 48, 102, 9};
.global .align 1 .b8 $str$6[12] = {115, 117, 109, 58, 37, 49, 46, 50, 48, 102, 10};

.visible .entry _Z6warmupv()
{


	ret;

}
	// .globl	_Z17kernel_doublesizePfS_iiii
.visible .entry _Z17kernel_doublesizePfS_iiii(
	.param .u64 .ptr .align 1 _Z17kernel_doublesizePfS_iiii_param_0,
	.param .u64 .ptr .align 1 _Z17kernel_doublesizePfS_iiii_param_1,
	.param .u32 _Z17kernel_doublesizePfS_iiii_param_2,
	.param .u32 _Z17kernel_doublesizePfS_iiii_param_3,
	.param .u32 _Z17kernel_doublesizePfS_iiii_param_4,
	.param .u32 _Z17kernel_doublesizePfS_iiii_param_5
)
{
	.reg .pred 	%p<37>;
	.reg .b32 	%r<203>;
	.reg .b32 	%f<57>;
	.reg .b64 	%rd<75>;

	ld.param.u64 	%rd3, [_Z17kernel_doublesizePfS_iiii_param_0];
	ld.param.u64 	%rd4, [_Z17kernel_doublesizePfS_iiii_param_1];
	ld.param.u32 	%r57, [_Z17kernel_doublesizePfS_iiii_param_2];
	ld.param.u32 	%r58, [_Z17kernel_doublesizePfS_iiii_param_3];
	ld.param.u32 	%r59, [_Z17kernel_doublesizePfS_iiii_param_4];
	ld.param.u32 	%r60, [_Z17kernel_doublesizePfS_iiii_param_5];
	cvta.to.global.u64 	%rd1, %rd3;
	cvta.to.global.u64 	%rd2, %rd4;
	mov.u32 	%r1, %ctaid.x;
	mov.u32 	%r2, %ntid.x;
	mul.lo.s32 	%r3, %r60, %r1;
	mov.u32 	%r61, %tid.y;
	mov.u32 	%r62, %ctaid.y;
	mov.u32 	%r63, %ntid.y;
	mad.lo.s32 	%r4, %r62, %r63, %r61;
	setp.lt.s32 	%p1, %r60, 1;
	@%p1 bra 	$L__BB1_22;
	mul.lo.s32 	%r5, %r60, %r57;
	add.s32 	%r65, %r4, 1;
	setp.lt.s32 	%p2, %r65, %r58;
	mul.lo.s32 	%r66, %r60, %r59;
	shr.u32 	%r67, %r4, 1;
	mul.lo.s32 	%r6, %r66, %r67;
	selp.u32 	%r68, 1, 0, %p2;
	add.s32 	%r69, %r4, %r68;
	shr.u32 	%r70, %r69, 1;
	mul.lo.s32 	%r7, %r70, %r66;
	add.s32 	%r71, %r60, -1;
	setp.lt.u32 	%p3, %r71, 3;
	mov.b32 	%r202, 0;
	@%p3 bra 	$L__BB1_12;
	and.b32  	%r72, %r60, 2147483644;
	neg.s32 	%r200, %r72;
	mad.lo.s32 	%r73, %r2, %r3, %r2;
	mov.u32 	%r74, %tid.x;
	add.s32 	%r199, %r74, %r73;
	mad.lo.s32 	%r75, %r5, %r4, %r74;
	add.s32 	%r198, %r75, %r73;
	add.s32 	%r76, %r74, %r60;
	add.s32 	%r197, %r76, %r73;
	add.s32 	%r77, %r3, 2;
	mul.lo.s32 	%r78, %r2, %r77;
	add.s32 	%r196, %r74, %r78;
	add.s32 	%r195, %r75, %r78;
	add.s32 	%r194, %r76, %r78;
	add.s32 	%r79, %r3, 3;
	mul.lo.s32 	%r80, %r2, %r79;
	add.s32 	%r193, %r74, %r80;
	add.s32 	%r192, %r75, %r80;
	add.s32 	%r191, %r76, %r80;
	mul.lo.s32 	%r81, %r2, %r1;
	mad.lo.s32 	%r82, %r57, %r4, %r81;
	mad.lo.s32 	%r190, %r60, %r82, %r74;
	mul.lo.s32 	%r83, %r81, %r60;
	add.s32 	%r84, %r83, %r60;
	add.s32 	%r189, %r74, %r84;
	add.s32 	%r188, %r74, %r83;
$L__BB1_3:
	.pragma "nounroll";
	setp.ge.s32 	%p4, %r4, %r58;
	setp.ge.s32 	%p5, %r188, %r5;
	or.pred  	%p6, %p4, %p5;
	@%p6 bra 	$L__BB1_5;
	setp.lt.s32 	%p7, %r189, %r5;
	div.s32 	%r85, %r188, %r60;
	shr.s32 	%r86, %r85, 1;
	mul.lo.s32 	%r87, %r85, %r60;
	sub.s32 	%r88, %r188, %r87;
	mad.lo.s32 	%r89, %r86, %r60, %r88;
	selp.u32 	%r90, 1, 0, %p7;
	add.s32 	%r91, %r85, %r90;
	shr.s32 	%r92, %r91, 1;
	mad.lo.s32 	%r93, %r92, %r60, %r88;
	add.s32 	%r94, %r89, %r6;
	add.s32 	%r95, %r93, %r6;
	add.s32 	%r96, %r89, %r7;
	add.s32 	%r97, %r93, %r7;
	mul.wide.s32 	%rd5, %r94, 4;
	add.s64 	%rd6, %rd2, %rd5;
	ld.global.f32 	%f1, [%rd6];
	mul.wide.s32 	%rd7, %r95, 4;
	add.s64 	%rd8, %rd2, %rd7;
	ld.global.f32 	%f2, [%rd8];
	add.f32 	%f3, %f1, %f2;
	mul.wide.s32 	%rd9, %r96, 4;
	add.s64 	%rd10, %rd2, %rd9;
	ld.global.f32 	%f4, [%rd10];
	add.f32 	%f5, %f3, %f4;
	mul.wide.s32 	%rd11, %r97, 4;
	add.s64 	%rd12, %rd2, %rd11;
	ld.global.f32 	%f6, [%rd12];
	add.f32 	%f7, %f5, %f6;
	mul.f32 	%f8, %f7, 0f3E800000;
	mul.wide.s32 	%rd13, %r190, 4;
	add.s64 	%rd14, %rd1, %rd13;
	st.global.f32 	[%rd14], %f8;
$L__BB1_5:
	setp.ge.s32 	%p8, %r4, %r58;
	setp.ge.s32 	%p9, %r199, %r5;
	or.pred  	%p10, %p8, %p9;
	@%p10 bra 	$L__BB1_7;
	setp.lt.s32 	%p11, %r197, %r5;
	div.s32 	%r98, %r199, %r60;
	shr.s32 	%r99, %r98, 1;
	mul.lo.s32 	%r100, %r98, %r60;
	sub.s32 	%r101, %r199, %r100;
	mad.lo.s32 	%r102, %r99, %r60, %r101;
	selp.u32 	%r103, 1, 0, %p11;
	add.s32 	%r104, %r98, %r103;
	shr.s32 	%r105, %r104, 1;
	mad.lo.s32 	%r106, %r105, %r60, %r101;
	add.s32 	%r107, %r102, %r6;
	add.s32 	%r108, %r106, %r6;
	add.s32 	%r109, %r102, %r7;
	add.s32 	%r110, %r106, %r7;
	mul.wide.s32 	%rd15, %r107, 4;
	add.s64 	%rd16, %rd2, %rd15;
	ld.global.f32 	%f9, [%rd16];
	mul.wide.s32 	%rd17, %r108, 4;
	add.s64 	%rd18, %rd2, %rd17;
	ld.global.f32 	%f10, [%rd18];
	add.f32 	%f11, %f9, %f10;
	mul.wide.s32 	%rd19, %r109, 4;
	add.s64 	%rd20, %rd2, %rd19;
	ld.global.f32 	%f12, [%rd20];
	add.f32 	%f13, %f11, %f12;
	mul.wide.s32 	%rd21, %r110, 4;
	add.s64 	%rd22, %rd2, %rd21;
	ld.global.f32 	%f14, [%rd22];
	add.f32 	%f15, %f13, %f14;
	mul.f32 	%f16, %f15, 0f3E800000;
	mul.wide.s32 	%rd23, %r198, 4;
	add.s64 	%rd24, %rd1, %rd23;
	st.global.f32 	[%rd24], %f16;
$L__BB1_7:
	setp.ge.s32 	%p12, %r4, %r58;
	setp.ge.s32 	%p13, %r196, %r5;
	or.pred  	%p14, %p12, %p13;
	@%p14 bra 	$L__BB1_9;
	setp.lt.s32 	%p15, %r194, %r5;
	div.s32 	%r111, %r196, %r60;
	shr.s32 	%r112, %r111, 1;
	mul.lo.s32 	%r113, %r111, %r60;
	sub.s32 	%r114, %r196, %r113;
	mad.lo.s32 	%r115, %r112, %r60, %r114;
	selp.u32 	%r116, 1, 0, %p15;
	add.s32 	%r117, %r111, %r116;
	shr.s32 	%r118, %r117, 1;
	mad.lo.s32 	%r119, %r118, %r60, %r114;
	add.s32 	%r120, %r115, %r6;
	add.s32 	%r121, %r119, %r6;
	add.s32 	%r122, %r115, %r7;
	add.s32 	%r123, %r119, %r7;
	mul.wide.s32 	%rd25, %r120, 4;
	add.s64 	%rd26, %rd2, %rd25;
	ld.global.f32 	%f17, [%rd26];
	mul.wide.s32 	%rd27, %r121, 4;
	add.s64 	%rd28, %rd2, %rd27;
	ld.global.f32 	%f18, [%rd28];
	add.f32 	%f19, %f17, %f18;
	mul.wide.s32 	%rd29, %r122, 4;
	add.s64 	%rd30, %rd2, %rd29;
	ld.global.f32 	%f20, [%rd30];
	add.f32 	%f21, %f19, %f20;
	mul.wide.s32 	%rd31, %r123, 4;
	add.s64 	%rd32, %rd2, %rd31;
	ld.global.f32 	%f22, [%rd32];
	add.f32 	%f23, %f21, %f22;
	mul.f32 	%f24, %f23, 0f3E800000;
	mul.wide.s32 	%rd33, %r195, 4;
	add.s64 	%rd34, %rd1, %rd33;
	st.global.f32 	[%rd34], %f24;
$L__BB1_9:
	setp.ge.s32 	%p16, %r4, %r58;
	setp.ge.s32 	%p17, %r193, %r5;
	or.pred  	%p18, %p16, %p17;
	@%p18 bra 	$L__BB1_11;
	setp.lt.s32 	%p19, %r191, %r5;
	div.s32 	%r124, %r193, %r60;
	shr.s32 	%r125, %r124, 1;
	mul.lo.s32 	%r126, %r124, %r60;
	sub.s32 	%r127, %r193, %r126;
	mad.lo.s32 	%r128, %r125, %r60, %r127;
	selp.u32 	%r129, 1, 0, %p19;
	add.s32 	%r130, %r124, %r129;
	shr.s32 	%r131, %r130, 1;
	mad.lo.s32 	%r132, %r131, %r60, %r127;
	add.s32 	%r133, %r128, %r6;
	add.s32 	%r134, %r132, %r6;
	add.s32 	%r135, %r128, %r7;
	add.s32 	%r136, %r132, %r7;
	mul.wide.s32 	%rd35, %r133, 4;
	add.s64 	%rd36, %rd2, %rd35;
	ld.global.f32 	%f25, [%rd36];
	mul.wide.s32 	%rd37, %r134, 4;
	add.s64 	%rd38, %rd2, %rd37;
	ld.global.f32 	%f26, [%rd38];
	add.f32 	%f27, %f25, %f26;
	mul.wide.s32 	%rd39, %r135, 4;
	add.s64 	%rd40, %rd2, %rd39;
	ld.global.f32 	%f28, [%rd40];
	add.f32 	%f29, %f27, %f28;
	mul.wide.s32 	%rd41, %r136, 4;
	add.s64 	%rd42, %rd2, %rd41;
	ld.global.f32 	%f30, [%rd42];
	add.f32 	%f31, %f29, %f30;
	mul.f32 	%f32, %f31, 0f3E800000;
	mul.wide.s32 	%rd43, %r192, 4;
	add.s64 	%rd44, %rd1, %rd43;
	st.global.f32 	[%rd44], %f32;
$L__BB1_11:
	and.b32  	%r202, %r60, 2147483644;
	add.s32 	%r200, %r200, 4;
	shl.b32 	%r137, %r2, 2;
	add.s32 	%r199, %r199, %r137;
	add.s32 	%r198, %r198, %r137;
	add.s32 	%r197, %r197, %r137;
	add.s32 	%r196, %r196, %r137;
	add.s32 	%r195, %r195, %r137;
	add.s32 	%r194, %r194, %r137;
	add.s32 	%r193, %r193, %r137;
	add.s32 	%r192, %r192, %r137;
	add.s32 	%r191, %r191, %r137;
	add.s32 	%r190, %r190, %r137;
	add.s32 	%r189, %r189, %r137;
	add.s32 	%r188, %r188, %r137;
	setp.ne.s32 	%p20, %r200, 0;
	@%p20 bra 	$L__BB1_3;
$L__BB1_12:
	and.b32  	%r49, %r60, 3;
	setp.eq.s32 	%p21, %r49, 0;
	@%p21 bra 	$L__BB1_22;
	mul.lo.s32 	%r50, %r5, %r4;
	mov.u32 	%r51, %tid.x;
	setp.eq.s32 	%p22, %r49, 1;
	@%p22 bra 	$L__BB1_19;
	setp.ge.s32 	%p23, %r4, %r58;
	add.s32 	%r138, %r202, %r3;
	mad.lo.s32 	%r139, %r138, %r2, %r51;
	setp.ge.s32 	%p24, %r139, %r5;
	or.pred  	%p25, %p23, %p24;
	@%p25 bra 	$L__BB1_16;
	add.s32 	%r140, %r139, %r50;
	add.s32 	%r141, %r139, %r60;
	setp.lt.s32 	%p26, %r141, %r5;
	div.s32 	%r142, %r139, %r60;
	shr.s32 	%r143, %r142, 1;
	mul.lo.s32 	%r144, %r142, %r60;
	sub.s32 	%r145, %r139, %r144;
	mad.lo.s32 	%r146, %r143, %r60, %r145;
	selp.u32 	%r147, 1, 0, %p26;
	add.s32 	%r148, %r142, %r147;
	shr.s32 	%r149, %r148, 1;
	mad.lo.s32 	%r150, %r149, %r60, %r145;
	add.s32 	%r151, %r146, %r6;
	add.s32 	%r152, %r150, %r6;
	add.s32 	%r153, %r146, %r7;
	add.s32 	%r154, %r150, %r7;
	mul.wide.s32 	%rd45, %r151, 4;
	add.s64 	%rd46, %rd2, %rd45;
	ld.global.f32 	%f33, [%rd46];
	mul.wide.s32 	%rd47, %r152, 4;
	add.s64 	%rd48, %rd2, %rd47;
	ld.global.f32 	%f34, [%rd48];
	add.f32 	%f35, %f33, %f34;
	mul.wide.s32 	%rd49, %r153, 4;
	add.s64 	%rd50, %rd2, %rd49;
	ld.global.f32 	%f36, [%rd50];
	add.f32 	%f37, %f35, %f36;
	mul.wide.s32 	%rd51, %r154, 4;
	add.s64 	%rd52, %rd2, %rd51;
	ld.global.f32 	%f38, [%rd52];
	add.f32 	%f39, %f37, %f38;
	mul.f32 	%f40, %f39, 0f3E800000;
	mul.wide.s32 	%rd53, %r140, 4;
	add.s64 	%rd54, %rd1, %rd53;
	st.global.f32 	[%rd54], %f40;
$L__BB1_16:
	setp.ge.s32 	%p27, %r4, %r58;
	add.s32 	%r53, %r139, %r2;
	setp.ge.s32 	%p28, %r53, %r5;
	or.pred  	%p29, %p27, %p28;
	@%p29 bra 	$L__BB1_18;
	add.s32 	%r155, %r53, %r50;
	add.s32 	%r156, %r53, %r60;
	setp.lt.s32 	%p30, %r156, %r5;
	div.s32 	%r157, %r53, %r60;
	shr.s32 	%r158, %r157, 1;
	mul.lo.s32 	%r159, %r157, %r60;
	sub.s32 	%r160, %r53, %r159;
	mad.lo.s32 	%r161, %r158, %r60, %r160;
	selp.u32 	%r162, 1, 0, %p30;
	add.s32 	%r163, %r157, %r162;
	shr.s32 	%r164, %r163, 1;
	mad.lo.s32 	%r165, %r164, %r60, %r160;
	add.s32 	%r166, %r161, %r6;
	add.s32 	%r167, %r165, %r6;
	add.s32 	%r168, %r161, %r7;
	add.s32 	%r169, %r165, %r7;
	mul.wide.s32 	%rd55, %r166, 4;
	add.s64 	%rd56, %rd2, %rd55;
	ld.global.f32 	%f41, [%rd56];
	mul.wide.s32 	%rd57, %r167, 4;
	add.s64 	%rd58, %rd2, %rd57;
	ld.global.f32 	%f42, [%rd58];
	add.f32 	%f43, %f41, %f42;
	mul.wide.s32 	%rd59, %r168, 4;
	add.s64 	%rd60, %rd2, %rd59;
	ld.global.f32 	%f44, [%rd60];
	add.f32 	%f45, %f43, %f44;
	mul.wide.s32 	%rd61, %r169, 4;
	add.s64 	%rd62, %rd2, %rd61;
	ld.global.f32 	%f46, [%rd62];
	add.f32 	%f47, %f45, %f46;
	mul.f32 	%f48, %f47, 0f3E800000;
	mul.wide.s32 	%rd63, %r155, 4;
	add.s64 	%rd64, %rd1, %rd63;
	st.global.f32 	[%rd64], %f48;
$L__BB1_18:
	add.s32 	%r202, %r202, 2;
$L__BB1_19:
	and.b32  	%r170, %r60, 1;
	setp.eq.b32 	%p31, %r170, 1;
	not.pred 	%p32, %p31;
	@%p32 bra 	$L__BB1_22;
	setp.ge.s32 	%p33, %r4, %r58;
	add.s32 	%r171, %r202, %r3;
	mad.lo.s32 	%r56, %r171, %r2, %r51;
	setp.ge.s32 	%p34, %r56, %r5;
	or.pred  	%p35, %p33, %p34;
	@%p35 bra 	$L__BB1_22;
	add.s32 	%r173, %r56, %r50;
	add.s32 	%r174, %r56, %r60;
	setp.lt.s32 	%p36, %r174, %r5;
	div.s32 	%r175, %r56, %r60;
	shr.s32 	%r176, %r175, 1;
	mul.lo.s32 	%r177, %r175, %r60;
	sub.s32 	%r178, %r56, %r177;
	mad.lo.s32 	%r179, %r176, %r60, %r178;
	selp.u32 	%r180, 1, 0, %p36;
	add.s32 	%r181, %r175, %r180;
	shr.s32 	%r182, %r181, 1;
	mad.lo.s32 	%r183, %r182, %r60, %r178;
	add.s32 	%r184, %r179, %r6;
	add.s32 	%r185, %r183, %r6;
	add.s32 	%r186, %r179, %r7;
	add.s32 	%r187, %r183, %r7;
	mul.wide.s32 	%rd65, %r184, 4;
	add.s64 	%rd66, %rd2, %rd65;
	ld.global.f32 	%f49, [%rd66];
	mul.wide.s32 	%rd67, %r185, 4;
	add.s64 	%rd68, %rd2, %rd67;
	ld.global.f32 	%f50, [%rd68];
	add.f32 	%f51, %f49, %f50;
	mul.wide.s32 	%rd69, %r186, 4;
	add.s64 	%rd70, %rd2, %rd69;
	ld.global.f32 	%f52, [%rd70];
	add.f32 	%f53, %f51, %f52;
	mul.wide.s32 	%rd71, %r187, 4;
	add.s64 	%rd72, %rd2, %rd71;
	ld.global.f32 	%f54, [%rd72];
	add.f32 	%f55, %f53, %f54;
	mul.f32 	%f56, %f55, 0f3E800000;
	mul.wide.s32 	%rd73, %r173, 4;
	add.s64 	%rd74, %rd1, %rd73;
	st.global.f32 	[%rd74], %f56;
$L__BB1_22:
	ret;

}
	// .globl	_Z18kernel_doublesize1PfS_iiii
.visible .entry _Z18kernel_doublesize1PfS_iiii(
	.param .u64 .ptr .align 1 _Z18kernel_doublesize1PfS_iiii_param_0,
	.param .u64 .ptr .align 1 _Z18kernel_doublesize1PfS_iiii_param_1,
	.param .u32 _Z18kernel_doublesize1PfS_iiii_param_2,
	.param .u32 _Z18kernel_doublesize1PfS_iiii_param_3,
	.param .u32 _Z18kernel_doublesize1PfS_iiii_param_4,
	.param .u32 _Z18kernel_doublesize1PfS_iiii_param_5
)
{
	.reg .pred 	%p<27>;
	.reg .b32 	%r<184>;
	.reg .b32 	%f<41>;
	.reg .b64 	%rd<55>;

	ld.param.u64 	%rd3, [_Z18kernel_doublesize1PfS_iiii_param_0];
	ld.param.u64 	%rd4, [_Z18kernel_doublesize1PfS_iiii_param_1];
	ld.param.u32 	%r62, [_Z18kernel_doublesize1PfS_iiii_param_2];
	ld.param.u32 	%r63, [_Z18kernel_doublesize1PfS_iiii_param_3];
	ld.param.u32 	%r64, [_Z18kernel_doublesize1PfS_iiii_param_4];
	ld.param.u32 	%r65, [_Z18kernel_doublesize1PfS_iiii_param_5];
	cvta.to.global.u64 	%rd1, %rd3;
	cvta.to.global.u64 	%rd2, %rd4;
	mov.u32 	%r1, %ctaid.x;
	mov.u32 	%r66, %tid.y;
	mov.u32 	%r67, %ctaid.y;
	mov.u32 	%r68, %ntid.y;
	mad.lo.s32 	%r2, %r67, %r68, %r66;
	setp.lt.s32 	%p1, %r65, 1;
	@%p1 bra 	$L__BB2_17;
	shl.b32 	%r70, %r65, 1;
	mul.lo.s32 	%r3, %r65, %r62;
	add.s32 	%r71, %r2, 1;
	setp.lt.s32 	%p2, %r71, %r63;
	mul.lo.s32 	%r72, %r65, %r64;
	shr.u32 	%r73, %r2, 1;
	mul.lo.s32 	%r4, %r72, %r73;
	selp.u32 	%r74, 1, 0, %p2;
	add.s32 	%r75, %r2, %r74;
	shr.u32 	%r76, %r75, 1;
	mul.lo.s32 	%r5, %r76, %r72;
	max.s32 	%r6, %r70, 1;
	and.b32  	%r7, %r6, 3;
	setp.lt.s32 	%p3, %r70, 4;
	mov.b32 	%r179, 0;
	@%p3 bra 	$L__BB2_12;
	and.b32  	%r179, %r6, 2147483644;
	neg.s32 	%r178, %r179;
	mul.lo.s32 	%r77, %r1, %r65;
	shl.b32 	%r78, %r77, 1;
	mov.u32 	%r79, %ntid.x;
	mad.lo.s32 	%r80, %r79, %r78, %r79;
	mov.u32 	%r81, %tid.x;
	add.s32 	%r177, %r81, %r80;
	mad.lo.s32 	%r82, %r3, %r2, %r81;
	add.s32 	%r176, %r82, %r80;
	add.s32 	%r83, %r81, %r65;
	add.s32 	%r175, %r83, %r80;
	add.s32 	%r84, %r78, 2;
	mul.lo.s32 	%r85, %r79, %r84;
	add.s32 	%r174, %r81, %r85;
	add.s32 	%r173, %r82, %r85;
	add.s32 	%r172, %r83, %r85;
	add.s32 	%r86, %r78, 3;
	mul.lo.s32 	%r87, %r79, %r86;
	add.s32 	%r171, %r81, %r87;
	add.s32 	%r170, %r82, %r87;
	add.s32 	%r169, %r83, %r87;
	mul.lo.s32 	%r88, %r79, %r1;
	shl.b32 	%r89, %r88, 1;
	mad.lo.s32 	%r90, %r62, %r2, %r89;
	mad.lo.s32 	%r168, %r65, %r90, %r81;
	mad.lo.s32 	%r91, %r65, %r89, %r65;
	add.s32 	%r167, %r81, %r91;
	mul.lo.s32 	%r92, %r88, %r65;
	shl.b32 	%r93, %r92, 1;
	add.s32 	%r166, %r81, %r93;
$L__BB2_3:
	setp.ge.s32 	%p4, %r2, %r63;
	setp.ge.s32 	%p5, %r166, %r3;
	or.pred  	%p6, %p4, %p5;
	@%p6 bra 	$L__BB2_5;
	setp.lt.s32 	%p7, %r167, %r3;
	div.s32 	%r94, %r166, %r65;
	shr.s32 	%r95, %r94, 1;
	mul.lo.s32 	%r96, %r94, %r65;
	sub.s32 	%r97, %r166, %r96;
	mad.lo.s32 	%r98, %r95, %r65, %r97;
	selp.u32 	%r99, 1, 0, %p7;
	add.s32 	%r100, %r94, %r99;
	shr.s32 	%r101, %r100, 1;
	mad.lo.s32 	%r102, %r101, %r65, %r97;
	add.s32 	%r103, %r98, %r4;
	add.s32 	%r104, %r102, %r4;
	add.s32 	%r105, %r98, %r5;
	add.s32 	%r106, %r102, %r5;
	mul.wide.s32 	%rd5, %r103, 4;
	add.s64 	%rd6, %rd2, %rd5;
	ld.global.f32 	%f1, [%rd6];
	mul.wide.s32 	%rd7, %r104, 4;
	add.s64 	%rd8, %rd2, %rd7;
	ld.global.f32 	%f2, [%rd8];
	add.f32 	%f3, %f1, %f2;
	mul.wide.s32 	%rd9, %r105, 4;
	add.s64 	%rd10, %rd2, %rd9;
	ld.global.f32 	%f4, [%rd10];
	add.f32 	%f5, %f3, %f4;
	mul.wide.s32 	%rd11, %r106, 4;
	add.s64 	%rd12, %rd2, %rd11;
	ld.global.f32 	%f6, [%rd12];
	add.f32 	%f7, %f5, %f6;
	mul.f32 	%f8, %f7, 0f3E800000;
	mul.wide.s32 	%rd13, %r168, 4;
	add.s64 	%rd14, %rd1, %rd13;
	st.global.f32 	[%rd14], %f8;
$L__BB2_5:
	setp.ge.s32 	%p8, %r2, %r63;
	setp.ge.s32 	%p9, %r177, %r3;
	or.pred  	%p10, %p8, %p9;
	@%p10 bra 	$L__BB2_7;
	setp.lt.s32 	%p11, %r175, %r3;
	div.s32 	%r107, %r177, %r65;
	shr.s32 	%r108, %r107, 1;
	mul.lo.s32 	%r109, %r107, %r65;
	sub.s32 	%r110, %r177, %r109;
	mad.lo.s32 	%r111, %r108, %r65, %r110;
	selp.u32 	%r112, 1, 0, %p11;
	add.s32 	%r113, %r107, %r112;
	shr.s32 	%r114, %r113, 1;
	mad.lo.s32 	%r115, %r114, %r65, %r110;
	add.s32 	%r116, %r111, %r4;
	add.s32 	%r117, %r115, %r4;
	add.s32 	%r118, %r111, %r5;
	add.s32 	%r119, %r115, %r5;
	mul.wide.s32 	%rd15, %r116, 4;
	add.s64 	%rd16, %rd2, %rd15;
	ld.global.f32 	%f9, [%rd16];
	mul.wide.s32 	%rd17, %r117, 4;
	add.s64 	%rd18, %rd2, %rd17;
	ld.global.f32 	%f10, [%rd18];
	add.f32 	%f11, %f9, %f10;
	mul.wide.s32 	%rd19, %r118, 4;
	add.s64 	%rd20, %rd2, %rd19;
	ld.global.f32 	%f12, [%rd20];
	add.f32 	%f13, %f11, %f12;
	mul.wide.s32 	%rd21, %r119, 4;
	add.s64 	%rd22, %rd2, %rd21;
	ld.global.f32 	%f14, [%rd22];
	add.f32 	%f15, %f13, %f14;
	mul.f32 	%f16, %f15, 0f3E800000;
	mul.wide.s32 	%rd23, %r176, 4;
	add.s64 	%rd24, %rd1, %rd23;
	st.global.f32 	[%rd24], %f16;
$L__BB2_7:
	setp.ge.s32 	%p12, %r2, %r63;
	setp.ge.s32 	%p13, %r174, %r3;
	or.pred  	%p14, %p12, %p13;
	@%p14 bra 	$L__BB2_9;
	setp.lt.s32 	%p15, %r172, %r3;
	div.s32 	%r120, %r174, %r65;
	shr.s32 	%r121, %r120, 1;
	mul.lo.s32 	%r122, %r120, %r65;
	sub.s32 	%r123, %r174, %r122;
	mad.lo.s32 	%r124, %r121, %r65, %r123;
	selp.u32 	%r125, 1, 0, %p15;
	add.s32 	%r126, %r120, %r125;
	shr.s32 	%r127, %r126, 1;
	mad.lo.s32 	%r128, %r127, %r65, %r123;
	add.s32 	%r129, %r124, %r4;
	add.s32 	%r130, %r128, %r4;
	add.s32 	%r131, %r124, %r5;
	add.s32 	%r132, %r128, %r5;
	mul.wide.s32 	%rd25, %r129, 4;
	add.s64 	%rd26, %rd2, %rd25;
	ld.global.f32 	%f17, [%rd26];
	mul.wide.s32 	%rd27, %r130, 4;
	add.s64 	%rd28, %rd2, %rd27;
	ld.global.f32 	%f18, [%rd28];
	add.f32 	%f19, %f17, %f18;
	mul.wide.s32 	%rd29, %r131, 4;
	add.s64 	%rd30, %rd2, %rd29;
	ld.global.f32 	%f20, [%rd30];
	add.f32 	%f21, %f19, %f20;
	mul.wide.s32 	%rd31, %r132, 4;
	add.s64 	%rd32, %rd2, %rd31;
	ld.global.f32 	%f22, [%rd32];
	add.f32 	%f23, %f21, %f22;
	mul.f32 	%f24, %f23, 0f3E800000;
	mul.wide.s32 	%rd33, %r173, 4;
	add.s64 	%rd34, %rd1, %rd33;
	st.global.f32 	[%rd34], %f24;
$L__BB2_9:
	setp.ge.s32 	%p16, %r2, %r63;
	setp.ge.s32 	%p17, %r171, %r3;
	or.pred  	%p18, %p16, %p17;
	@%p18 bra 	$L__BB2_11;
	setp.lt.s32 	%p19, %r169, %r3;
	div.s32 	%r133, %r171, %r65;
	shr.s32 	%r134, %r133, 1;
	mul.lo.s32 	%r135, %r133, %r65;
	sub.s32 	%r136, %r171, %r135;
	mad.lo.s32 	%r137, %r134, %r65, %r136;
	selp.u32 	%r138, 1, 0, %p19;
	add.s32 	%r139, %r133, %r138;
	shr.s32 	%r140, %r139, 1;
	mad.lo.s32 	%r141, %r140, %r65, %r136;
	add.s32 	%r142, %r137, %r4;
	add.s32 	%r143, %r141, %r4;
	add.s32 	%r144, %r137, %r5;
	add.s32 	%r145, %r141, %r5;
	mul.wide.s32 	%rd35, %r142, 4;
	add.s64 	%rd36, %rd2, %rd35;
	ld.global.f32 	%f25, [%rd36];
	mul.wide.s32 	%rd37, %r143, 4;
	add.s64 	%rd38, %rd2, %rd37;
	ld.global.f32 	%f26, [%rd38];
	add.f32 	%f27, %f25, %f26;
	mul.wide.s32 	%rd39, %r144, 4;
	add.s64 	%rd40, %rd2, %rd39;
	ld.global.f32 	%f28, [%rd40];
	add.f32 	%f29, %f27, %f28;
	mul.wide.s32 	%rd41, %r145, 4;
	add.s64 	%rd42, %rd2, %rd41;
	ld.global.f32 	%f30, [%rd42];
	add.f32 	%f31, %f29, %f30;
	mul.f32 	%f32, %f31, 0f3E800000;
	mul.wide.s32 	%rd43, %r170, 4;
	add.s64 	%rd44, %rd1, %rd43;
	st.global.f32 	[%rd44], %f32;
$L__BB2_11:
	add.s32 	%r178, %r178, 4;
	mov.u32 	%r146, %ntid.x;
	shl.b32 	%r147, %r146, 2;
	add.s32 	%r177, %r177, %r147;
	add.s32 	%r176, %r176, %r147;
	add.s32 	%r175, %r175, %r147;
	add.s32 	%r174, %r174, %r147;
	add.s32 	%r173, %r173, %r147;
	add.s32 	%r172, %r172, %r147;
	add.s32 	%r171, %r171, %r147;
	add.s32 	%r170, %r170, %r147;
	add.s32 	%r169, %r169, %r147;
	add.s32 	%r168, %r168, %r147;
	add.s32 	%r167, %r167, %r147;
	add.s32 	%r166, %r166, %r147;
	setp.ne.s32 	%p20, %r178, 0;
	@%p20 bra 	$L__BB2_3;
$L__BB2_12:
	setp.eq.s32 	%p21, %r7, 0;
	@%p21 bra 	$L__BB2_17;
	mov.u32 	%r148, %ctaid.x;
	mul.lo.s32 	%r149, %r148, %r65;
	shl.b32 	%r150, %r149, 1;
	add.s32 	%r151, %r179, %r150;
	mov.u32 	%r49, %ntid.x;
	mov.u32 	%r152, %tid.x;
	mad.lo.s32 	%r183, %r49, %r151, %r152;
	add.s32 	%r182, %r183, %r65;
	mad.lo.s32 	%r181, %r3, %r2, %r183;
	neg.s32 	%r180, %r7;
$L__BB2_14:
	.pragma "nounroll";
	setp.ge.s32 	%p22, %r2, %r63;
	setp.ge.s32 	%p23, %r183, %r3;
	or.pred  	%p24, %p22, %p23;
	@%p24 bra 	$L__BB2_16;
	setp.lt.s32 	%p25, %r182, %r3;
	div.s32 	%r153, %r183, %r65;
	shr.s32 	%r154, %r153, 1;
	mul.lo.s32 	%r155, %r153, %r65;
	sub.s32 	%r156, %r183, %r155;
	mad.lo.s32 	%r157, %r154, %r65, %r156;
	selp.u32 	%r158, 1, 0, %p25;
	add.s32 	%r159, %r153, %r158;
	shr.s32 	%r160, %r159, 1;
	mad.lo.s32 	%r161, %r160, %r65, %r156;
	add.s32 	%r162, %r157, %r4;
	add.s32 	%r163, %r161, %r4;
	add.s32 	%r164, %r157, %r5;
	add.s32 	%r165, %r161, %r5;
	mul.wide.s32 	%rd45, %r162, 4;
	add.s64 	%rd46, %rd2, %rd45;
	ld.global.f32 	%f33, [%rd46];
	mul.wide.s32 	%rd47, %r163, 4;
	add.s64 	%rd48, %rd2, %rd47;
	ld.global.f32 	%f34, [%rd48];
	add.f32 	%f35, %f33, %f34;
	mul.wide.s32 	%rd49, %r164, 4;
	add.s64 	%rd50, %rd2, %rd49;
	ld.global.f32 	%f36, [%rd50];
	add.f32 	%f37, %f35, %f36;
	mul.wide.s32 	%rd51, %r165, 4;
	add.s64 	%rd52, %rd2, %rd51;
	ld.global.f32 	%f38, [%rd52];
	add.f32 	%f39, %f37, %f38;
	mul.f32 	%f40, %f39, 0f3E800000;
	mul.wide.s32 	%rd53, %r181, 4;
	add.s64 	%rd54, %rd1, %rd53;
	st.global.f32 	[%rd54], %f40;
$L__BB2_16:
	add.s32 	%r183, %r183, %r49;
	add.s32 	%r182, %r182, %r49;
	add.s32 	%r181, %r181, %r49;
	add.s32 	%r180, %r180, 1;
	setp.ne.s32 	%p26, %r180, 0;
	@%p26 bra 	$L__BB2_14;
$L__BB2_17:
	ret;

}
	// .globl	_Z18kernel_doublesize2PfS_iiii
.visible .entry _Z18kernel_doublesize2PfS_iiii(
	.param .u64 .ptr .align 1 _Z18kernel_doublesize2PfS_iiii_param_0,
	.param .u64 .ptr .align 1 _Z18kernel_doublesize2PfS_iiii_param_1,
	.param .u32 _Z18kernel_doublesize2PfS_iiii_param_2,
	.param .u32 _Z18kernel_doublesize2PfS_iiii_param_3,
	.param .u32 _Z18kernel_doublesize2PfS_iiii_param_4,
	.param .u32 _Z18kernel_doublesize2PfS_iiii_param_5
)
{
	.reg .pred 	%p<27>;
	.reg .b32 	%r<181>;
	.reg .b32 	%f<41>;
	.reg .b64 	%rd<55>;

	ld.param.u64 	%rd3, [_Z18kernel_doublesize2PfS_iiii_param_0];
	ld.param.u64 	%rd4, [_Z18kernel_doublesize2PfS_iiii_param_1];
	ld.param.u32 	%r62, [_Z18kernel_doublesize2PfS_iiii_param_2];
	ld.param.u32 	%r63, [_Z18kernel_doublesize2PfS_iiii_param_3];
	ld.param.u32 	%r64, [_Z18kernel_doublesize2PfS_iiii_param_4];
	ld.param.u32 	%r65, [_Z18kernel_doublesize2PfS_iiii_param_5];
	cvta.to.global.u64 	%rd1, %rd3;
	cvta.to.global.u64 	%rd2, %rd4;
	mov.u32 	%r1, %ctaid.x;
	mov.u32 	%r66, %tid.y;
	mov.u32 	%r67, %ctaid.y;
	mov.u32 	%r68, %ntid.y;
	mad.lo.s32 	%r2, %r67, %r68, %r66;
	setp.lt.s32 	%p1, %r65, 1;
	@%p1 bra 	$L__BB3_17;
	mul.lo.s32 	%r70, %r65, 3;
	mul.lo.s32 	%r3, %r65, %r62;
	add.s32 	%r71, %r2, 1;
	setp.lt.s32 	%p2, %r71, %r63;
	mul.lo.s32 	%r72, %r65, %r64;
	shr.u32 	%r73, %r2, 1;
	mul.lo.s32 	%r4, %r72, %r73;
	selp.u32 	%r74, 1, 0, %p2;
	add.s32 	%r75, %r2, %r74;
	shr.u32 	%r76, %r75, 1;
	mul.lo.s32 	%r5, %r76, %r72;
	max.s32 	%r6, %r70, 1;
	and.b32  	%r7, %r6, 3;
	setp.lt.s32 	%p3, %r70, 4;
	mov.b32 	%r176, 0;
	@%p3 bra 	$L__BB3_12;
	and.b32  	%r176, %r6, 2147483644;
	neg.s32 	%r175, %r176;
	mul.lo.s32 	%r77, %r1, 3;
	mul.lo.s32 	%r78, %r77, %r65;
	mov.u32 	%r79, %ntid.x;
	mad.lo.s32 	%r80, %r79, %r78, %r79;
	mov.u32 	%r81, %tid.x;
	add.s32 	%r174, %r81, %r80;
	mad.lo.s32 	%r82, %r3, %r2, %r81;
	add.s32 	%r173, %r82, %r80;
	add.s32 	%r83, %r81, %r65;
	add.s32 	%r172, %r83, %r80;
	add.s32 	%r84, %r78, 2;
	mul.lo.s32 	%r85, %r79, %r84;
	add.s32 	%r171, %r81, %r85;
	add.s32 	%r170, %r82, %r85;
	add.s32 	%r169, %r83, %r85;
	add.s32 	%r86, %r78, 3;
	mul.lo.s32 	%r87, %r79, %r86;
	add.s32 	%r168, %r81, %r87;
	add.s32 	%r167, %r82, %r87;
	add.s32 	%r166, %r83, %r87;
	mul.lo.s32 	%r88, %r77, %r79;
	mad.lo.s32 	%r89, %r62, %r2, %r88;
	mad.lo.s32 	%r165, %r65, %r89, %r81;
	mul.lo.s32 	%r90, %r88, %r65;
	add.s32 	%r91, %r90, %r65;
	add.s32 	%r164, %r81, %r91;
	add.s32 	%r163, %r81, %r90;
$L__BB3_3:
	setp.ge.s32 	%p4, %r2, %r63;
	setp.ge.s32 	%p5, %r163, %r3;
	or.pred  	%p6, %p4, %p5;
	@%p6 bra 	$L__BB3_5;
	setp.lt.s32 	%p7, %r164, %r3;
	div.s32 	%r92, %r163, %r65;
	shr.s32 	%r93, %r92, 1;
	mul.lo.s32 	%r94, %r92, %r65;
	sub.s32 	%r95, %r163, %r94;
	mad.lo.s32 	%r96, %r93, %r65, %r95;
	selp.u32 	%r97, 1, 0, %p7;
	add.s32 	%r98, %r92, %r97;
	shr.s32 	%r99, %r98, 1;
	mad.lo.s32 	%r100, %r99, %r65, %r95;
	add.s32 	%r101, %r96, %r4;
	add.s32 	%r102, %r100, %r4;
	add.s32 	%r103, %r96, %r5;
	add.s32 	%r104, %r100, %r5;
	mul.wide.s32 	%rd5, %r101, 4;
	add.s64 	%rd6, %rd2, %rd5;
	ld.global.f32 	%f1, [%rd6];
	mul.wide.s32 	%rd7, %r102, 4;
	add.s64 	%rd8, %rd2, %rd7;
	ld.global.f32 	%f2, [%rd8];
	add.f32 	%f3, %f1, %f2;
	mul.wide.s32 	%rd9, %r103, 4;
	add.s64 	%rd10, %rd2, %rd9;
	ld.global.f32 	%f4, [%rd10];
	add.f32 	%f5, %f3, %f4;
	mul.wide.s32 	%rd11, %r104, 4;
	add.s64 	%rd12, %rd2, %rd11;
	ld.global.f32 	%f6, [%rd12];
	add.f32 	%f7, %f5, %f6;
	mul.f32 	%f8, %f7, 0f3E800000;
	mul.wide.s32 	%rd13, %r165, 4;
	add.s64 	%rd14, %rd1, %rd13;
	st.global.f32 	[%rd14], %f8;
$L__BB3_5:
	setp.ge.s32 	%p8, %r2, %r63;
	setp.ge.s32 	%p9, %r174, %r3;
	or.pred  	%p10, %p8, %p9;
	@%p10 bra 	$L__BB3_7;
	setp.lt.s32 	%p11, %r172, %r3;
	div.s32 	%r105, %r174, %r65;
	shr.s32 	%r106, %r105, 1;
	mul.lo.s32 	%r107, %r105, %r65;
	sub.s32 	%r108, %r174, %r107;
	mad.lo.s32 	%r109, %r106, %r65, %r108;
	selp.u32 	%r110, 1, 0, %p11;
	add.s32 	%r111, %r105, %r110;
	shr.s32 	%r112, %r111, 1;
	mad.lo.s32 	%r113, %r112, %r65, %r108;
	add.s32 	%r114, %r109, %r4;
	add.s32 	%r115, %r113, %r4;
	add.s32 	%r116, %r109, %r5;
	add.s32 	%r117, %r113, %r5;
	mul.wide.s32 	%rd15, %r114, 4;
	add.s64 	%rd16, %rd2, %rd15;
	ld.global.f32 	%f9, [%rd16];
	mul.wide.s32 	%rd17, %r115, 4;
	add.s64 	%rd18, %rd2, %rd17;
	ld.global.f32 	%f10, [%rd18];
	add.f32 	%f11, %f9, %f10;
	mul.wide.s32 	%rd19, %r116, 4;
	add.s64 	%rd20, %rd2, %rd19;
	ld.global.f32 	%f12, [%rd20];
	add.f32 	%f13, %f11, %f12;
	mul.wide.s32 	%rd21, %r117, 4;
	add.s64 	%rd22, %rd2, %rd21;
	ld.global.f32 	%f14, [%rd22];
	add.f32 	%f15, %f13, %f14;
	mul.f32 	%f16, %f15, 0f3E800000;
	mul.wide.s32 	%rd23, %r173, 4;
	add.s64 	%rd24, %rd1, %rd23;
	st.global.f32 	[%rd24], %f16;
$L__BB3_7:
	setp.ge.s32 	%p12, %r2, %r63;
	setp.ge.s32 	%p13, %r171, %r3;
	or.pred  	%p14, %p12, %p13;
	@%p14 bra 	$L__BB3_9;
	setp.lt.s32 	%p15, %r169, %r3;
	div.s32 	%r118, %r171, %r65;
	shr.s32 	%r119, %r118, 1;
	mul.lo.s32 	%r120, %r118, %r65;
	sub.s32 	%r121, %r171, %r120;
	mad.lo.s32 	%r122, %r119, %r65, %r121;
	selp.u32 	%r123, 1, 0, %p15;
	add.s32 	%r124, %r118, %r123;
	shr.s32 	%r125, %r124, 1;
	mad.lo.s32 	%r126, %r125, %r65, %r121;
	add.s32 	%r127, %r122, %r4;
	add.s32 	%r128, %r126, %r4;
	add.s32 	%r129, %r122, %r5;
	add.s32 	%r130, %r126, %r5;
	mul.wide.s32 	%rd25, %r127, 4;
	add.s64 	%rd26, %rd2, %rd25;
	ld.global.f32 	%f17, [%rd26];
	mul.wide.s32 	%rd27, %r128, 4;
	add.s64 	%rd28, %rd2, %rd27;
	ld.global.f32 	%f18, [%rd28];
	add.f32 	%f19, %f17, %f18;
	mul.wide.s32 	%rd29, %r129, 4;
	add.s64 	%rd30, %rd2, %rd29;
	ld.global.f32 	%f20, [%rd30];
	add.f32 	%f21, %f19, %f20;
	mul.wide.s32 	%rd31, %r130, 4;
	add.s64 	%rd32, %rd2, %rd31;
	ld.global.f32 	%f22, [%rd32];
	add.f32 	%f23, %f21, %f22;
	mul.f32 	%f24, %f23, 0f3E800000;
	mul.wide.s32 	%rd33, %r170, 4;
	add.s64 	%rd34, %rd1, %rd33;
	st.global.f32 	[%rd34], %f24;
$L__BB3_9:
	setp.ge.s32 	%p16, %r2, %r63;
	setp.ge.s32 	%p17, %r168, %r3;
	or.pred  	%p18, %p16, %p17;
	@%p18 bra 	$L__BB3_11;
	setp.lt.s32 	%p19, %r166, %r3;
	div.s32 	%r131, %r168, %r65;
	shr.s32 	%r132, %r131, 1;
	mul.lo.s32 	%r133, %r131, %r65;
	sub.s32 	%r134, %r168, %r133;
	mad.lo.s32 	%r135, %r132, %r65, %r134;
	selp.u32 	%r136, 1, 0, %p19;
	add.s32 	%r137, %r131, %r136;
	shr.s32 	%r138, %r137, 1;
	mad.lo.s32 	%r139, %r138, %r65, %r134;
	add.s32 	%r140, %r135, %r4;
	add.s32 	%r141, %r139, %r4;
	add.s32 	%r142, %r135, %r5;
	add.s32 	%r143, %r139, %r5;
	mul.wide.s32 	%rd35, %r140, 4;
	add.s64 	%rd36, %rd2, %rd35;
	ld.global.f32 	%f25, [%rd36];
	mul.wide.s32 	%rd37, %r141, 4;
	add.s64 	%rd38, %rd2, %rd37;
	ld.global.f32 	%f26, [%rd38];
	add.f32 	%f27, %f25, %f26;
	mul.wide.s32 	%rd39, %r142, 4;
	add.s64 	%rd40, %rd2, %rd39;
	ld.global.f32 	%f28, [%rd40];
	add.f32 	%f29, %f27, %f28;
	mul.wide.s32 	%rd41, %r143, 4;
	add.s64 	%rd42, %rd2, %rd41;
	ld.global.f32 	%f30, [%rd42];
	add.f32 	%f31, %f29, %f30;
	mul.f32 	%f32, %f31, 0f3E800000;
	mul.wide.s32 	%rd43, %r167, 4;
	add.s64 	%rd44, %rd1, %rd43;
	st.global.f32 	[%rd44], %f32;
$L__BB3_11:
	add.s32 	%r175, %r175, 4;
	mov.u32 	%r144, %ntid.x;
	shl.b32 	%r145, %r144, 2;
	add.s32 	%r174, %r174, %r145;
	add.s32 	%r173, %r173, %r145;
	add.s32 	%r172, %r172, %r145;
	add.s32 	%r171, %r171, %r145;
	add.s32 	%r170, %r170, %r145;
	add.s32 	%r169, %r169, %r145;
	add.s32 	%r168, %r168, %r145;
	add.s32 	%r167, %r167, %r145;
	add.s32 	%r166, %r166, %r145;
	add.s32 	%r165, %r165, %r145;
	add.s32 	%r164, %r164, %r145;
	add.s32 	%r163, %r163, %r145;
	setp.ne.s32 	%p20, %r175, 0;
	@%p20 bra 	$L__BB3_3;
$L__BB3_12:
	setp.eq.s32 	%p21, %r7, 0;
	@%p21 bra 	$L__BB3_17;
	mov.u32 	%r146, %ctaid.x;
	mul.lo.s32 	%r147, %r146, %r65;
	mad.lo.s32 	%r148, %r147, 3, %r176;
	mov.u32 	%r49, %ntid.x;
	mov.u32 	%r149, %tid.x;
	mad.lo.s32 	%r180, %r49, %r148, %r149;
	add.s32 	%r179, %r180, %r65;
	mad.lo.s32 	%r178, %r3, %r2, %r180;
	neg.s32 	%r177, %r7;
$L__BB3_14:
	.pragma "nounroll";
	setp.ge.s32 	%p22, %r2, %r63;
	setp.ge.s32 	%p23, %r180, %r3;
	or.pred  	%p24, %p22, %p23;
	@%p24 bra 	$L__BB3_16;
	setp.lt.s32 	%p25, %r179, %r3;
	div.s32 	%r150, %r180, %r65;
	shr.s32 	%r151, %r150, 1;
	mul.lo.s32 	%r152, %r150, %r65;
	sub.s32 	%r153, %r180, %r152;
	mad.lo.s32 	%r154, %r151, %r65, %r153;
	selp.u32 	%r155, 1, 0, %p25;
	add.s32 	%r156, %r150, %r155;
	shr.s32 	%r157, %r156, 1;
	mad.lo.s32 	%r158, %r157, %r65, %r153;
	add.s32 	%r159, %r154, %r4;
	add.s32 	%r160, %r158, %r4;
	add.s32 	%r161, %r154, %r5;
	add.s32 	%r162, %r158, %r5;
	mul.wide.s32 	%rd45, %r159, 4;
	add.s64 	%rd46, %rd2, %rd45;
	ld.global.f32 	%f33, [%rd46];
	mul.wide.s32 	%rd47, %r160, 4;
	add.s64 	%rd48, %rd2, %rd47;
	ld.global.f32 	%f34, [%rd48];
	add.f32 	%f35, %f33, %f34;
	mul.wide.s32 	%rd49, %r161, 4;
	add.s64 	%rd50, %rd2, %rd49;
	ld.global.f32 	%f36, [%rd50];
	add.f32 	%f37, %f35, %f36;
	mul.wide.s32 	%rd51, %r162, 4;
	add.s64 	%rd52, %rd2, %rd51;
	ld.global.f32 	%f38, [%rd52];
	add.f32 	%f39, %f37, %f38;
	mul.f32 	%f40, %f39, 0f3E800000;
	mul.wide.s32 	%rd53, %r178, 4;
	add.s64 	%rd54, %rd1, %rd53;
	st.global.f32 	[%rd54], %f40;
$L__BB3_16:
	add.s32 	%r180, %r180, %r49;
	add.s32 	%r179, %r179, %r49;
	add.s32 	%r178, %r178, %r49;
	add.s32 	%r177, %r177, 1;
	setp.ne.s32 	%p26, %r177, 0;
	@%p26 bra 	$L__BB3_14;
$L__BB3_17:
	ret;

}
	// .globl	_Z22kernel_doublesize_dim3PfS_iii
.visible .entry _Z22kernel_doublesize_dim3PfS_iii(
	.param .u64 .ptr .align 1 _Z22kernel_doublesize_dim3PfS_iii_param_0,
	.param .u64 .ptr .align 1 _Z22kernel_doublesize_dim3PfS_iii_param_1,
	.param .u32 _Z22kernel_doublesize_dim3PfS_iii_param_2,
	.param .u32 _Z22kernel_doublesize_dim3PfS_iii_param_3,
	.param .u32 _Z22kernel_doublesize_dim3PfS_iii_param_4
)
{
	.reg .pred 	%p<7>;
	.reg .b32 	%r<59>;
	.reg .b32 	%f<17>;
	.reg .b64 	%rd<25>;

	ld.param.u64 	%rd1, [_Z22kernel_doublesize_dim3PfS_iii_param_0];
	ld.param.u64 	%rd2, [_Z22kernel_doublesize_dim3PfS_iii_param_1];
	ld.param.u32 	%r4, [_Z22kernel_doublesize_dim3PfS_iii_param_2];
	ld.param.u32 	%r7, [_Z22kernel_doublesize_dim3PfS_iii_param_3];
	ld.param.u32 	%r6, [_Z22kernel_doublesize_dim3PfS_iii_param_4];
	mov.u32 	%r8, %tid.x;
	mov.u32 	%r9, %ctaid.x;
	mov.u32 	%r1, %ntid.x;
	mul.lo.s32 	%r10, %r1, %r9;
	shl.b32 	%r11, %r10, 1;
	add.s32 	%r2, %r11, %r8;
	mov.u32 	%r12, %tid.y;
	mov.u32 	%r13, %ctaid.y;
	mov.u32 	%r14, %ntid.y;
	mad.lo.s32 	%r15, %r13, %r14, %r12;
	setp.ge.s32 	%p1, %r2, %r4;
	setp.ge.s32 	%p2, %r15, %r7;
	or.pred  	%p3, %p1, %p2;
	@%p3 bra 	$L__BB4_2;
	cvta.to.global.u64 	%rd3, %rd2;
	cvta.to.global.u64 	%rd4, %rd1;
	mov.u32 	%r16, %tid.z;
	mov.u32 	%r17, %ntid.z;
	mul.lo.s32 	%r18, %r15, %r17;
	mul.lo.s32 	%r19, %r18, %r4;
	mad.lo.s32 	%r20, %r2, %r17, %r16;
	add.s32 	%r21, %r20, %r19;
	add.s32 	%r22, %r15, 1;
	setp.lt.u32 	%p4, %r22, %r7;
	add.s32 	%r23, %r2, 1;
	setp.lt.s32 	%p5, %r23, %r4;
	mul.lo.s32 	%r24, %r6, %r17;
	shr.u32 	%r25, %r15, 1;
	mul.lo.s32 	%r26, %r24, %r25;
	selp.u32 	%r27, 1, 0, %p4;
	add.s32 	%r28, %r15, %r27;
	shr.u32 	%r29, %r28, 1;
	mul.lo.s32 	%r30, %r29, %r24;
	shr.s32 	%r31, %r2, 1;
	selp.u32 	%r32, 1, 0, %p5;
	add.s32 	%r33, %r2, %r32;
	shr.s32 	%r34, %r33, 1;
	mul.lo.s32 	%r35, %r34, %r17;
	mad.lo.s32 	%r36, %r31, %r17, %r16;
	add.s32 	%r37, %r36, %r26;
	add.s32 	%r38, %r26, %r16;
	add.s32 	%r39, %r38, %r35;
	add.s32 	%r40, %r36, %r30;
	add.s32 	%r41, %r35, %r16;
	add.s32 	%r42, %r41, %r30;
	mul.wide.s32 	%rd5, %r37, 4;
	add.s64 	%rd6, %rd3, %rd5;
	ld.global.f32 	%f1, [%rd6];
	mul.wide.s32 	%rd7, %r39, 4;
	add.s64 	%rd8, %rd3, %rd7;
	ld.global.f32 	%f2, [%rd8];
	add.f32 	%f3, %f1, %f2;
	mul.wide.s32 	%rd9, %r40, 4;
	add.s64 	%rd10, %rd3, %rd9;
	ld.global.f32 	%f4, [%rd10];
	add.f32 	%f5, %f3, %f4;
	mul.wide.s32 	%rd11, %r42, 4;
	add.s64 	%rd12, %rd3, %rd11;
	ld.global.f32 	%f6, [%rd12];
	add.f32 	%f7, %f5, %f6;
	mul.f32 	%f8, %f7, 0f3E800000;
	mul.wide.s32 	%rd13, %r21, 4;
	add.s64 	%rd14, %rd4, %rd13;
	st.global.f32 	[%rd14], %f8;
	add.s32 	%r43, %r2, %r1;
	mad.lo.s32 	%r44, %r43, %r17, %r16;
	add.s32 	%r45, %r44, %r19;
	add.s32 	%r46, %r23, %r1;
	setp.lt.u32 	%p6, %r46, %r4;
	shr.u32 	%r47, %r43, 1;
	mul.lo.s32 	%r48, %r47, %r17;
	selp.u32 	%r49, 1, 0, %p6;
	add.s32 	%r50, %r43, %r49;
	shr.u32 	%r51, %r50, 1;
	mul.lo.s32 	%r52, %r51, %r17;
	add.s32 	%r53, %r48, %r16;
	add.s32 	%r54, %r38, %r48;
	add.s32 	%r55, %r38, %r52;
	add.s32 	%r56, %r53, %r30;
	add.s32 	%r57, %r52, %r16;
	add.s32 	%r58, %r57, %r30;
	mul.wide.s32 	%rd15, %r54, 4;
	add.s64 	%rd16, %rd3, %rd15;
	ld.global.f32 	%f9, [%rd16];
	mul.wide.s32 	%rd17, %r55, 4;
	add.s64 	%rd18, %rd3, %rd17;
	ld.global.f32 	%f10, [%rd18];
	add.f32 	%f11, %f9, %f10;
	mul.wide.s32 	%rd19, %r56, 4;
	add.s64 	%rd20, %rd3, %rd19;
	ld.global.f32 	%f12, [%rd20];
	add.f32 	%f13, %f11, %f12;
	mul.wide.s32 	%rd21, %r58, 4;
	add.s64 	%rd22, %rd3, %rd21;
	ld.global.f32 	%f14, [%rd22];
	add.f32 	%f15, %f13, %f14;
	mul.f32 	%f16, %f15, 0f3E800000;
	mul.wide.s32 	%rd23, %r45, 4;
	add.s64 	%rd24, %rd4, %rd23;
	st.global.f32 	[%rd24], %f16;
$L__BB4_2:
	ret;

}
	// .globl	_Z24kernel_doublesizebysharePfS_iiiii
.visible .entry _Z24kernel_doublesizebysharePfS_iiiii(
	.param .u64 .ptr .align 1 _Z24kernel_doublesizebysharePfS_iiiii_param_0,
	.param .u64 .ptr .align 1 _Z24kernel_doublesizebysharePfS_iiiii_param_1,
	.param .u32 _Z24kernel_doublesizebysharePfS_iiiii_param_2,
	.param .u32 _Z24kernel_doublesizebysharePfS_iiiii_param_3,
	.param .u32 _Z24kernel_doublesizebysharePfS_iiiii_param_4,
	.param .u32 _Z24kernel_doublesizebysharePfS_iiiii_param_5,
	.param .u32 _Z24kernel_doublesizebysharePfS_iiiii_param_6
)
{
	.reg .pred 	%p<83>;
	.reg .b32 	%r<532>;
	.reg .b32 	%f<72>;
	.reg .b64 	%rd<49>;

	ld.param.u64 	%rd3, [_Z24kernel_doublesizebysharePfS_iiiii_param_0];
	ld.param.u64 	%rd4, [_Z24kernel_doublesizebysharePfS_iiiii_param_1];
	ld.param.u32 	%r138, [_Z24kernel_doublesizebysharePfS_iiiii_param_3];
	ld.param.u32 	%r139, [_Z24kernel_doublesizebysharePfS_iiiii_param_4];
	ld.param.u32 	%r140, [_Z24kernel_doublesizebysharePfS_iiiii_param_5];
	ld.param.u32 	%r141, [_Z24kernel_doublesizebysharePfS_iiiii_param_6];
	cvta.to.global.u64 	%rd1, %rd4;
	cvta.to.global.u64 	%rd2, %rd3;
	mov.u32 	%r1, %tid.x;
	mov.u32 	%r2, %ctaid.x;
	mov.u32 	%r3, %ntid.x;
	mul.lo.s32 	%r4, %r2, %r3;
	mad.lo.s32 	%r5, %r141, %r4, %r1;
	mov.u32 	%r6, %tid.y;
	mov.u32 	%r142, %ctaid.y;
	mov.u32 	%r7, %ntid.y;
	mul.lo.s32 	%r8, %r142, %r7;
	add.s32 	%r9, %r8, %r6;
	shr.u32 	%r143, %r3, 1;
	add.s32 	%r10, %r143, 1;
	mad.lo.s32 	%r11, %r141, %r143, %r141;
	shr.u32 	%r144, %r4, 1;
	mul.lo.s32 	%r12, %r141, %r144;
	setp.lt.s32 	%p1, %r141, 1;
	@%p1 bra 	$L__BB5_41;
	shr.u32 	%r146, %r8, 1;
	shr.u32 	%r13, %r7, 1;
	add.s32 	%r147, %r139, -1;
	mul.lo.s32 	%r14, %r141, %r147;
	add.s32 	%r148, %r146, %r6;
	add.s32 	%r149, %r140, -1;
	min.s32 	%r150, %r148, %r149;
	mul.lo.s32 	%r151, %r141, %r139;
	mul.lo.s32 	%r15, %r151, %r150;
	mul.lo.s32 	%r16, %r11, %r6;
	add.s32 	%r152, %r141, -1;
	setp.lt.u32 	%p2, %r152, 7;
	mov.b32 	%r515, 0;
	@%p2 bra 	$L__BB5_20;
	and.b32  	%r154, %r141, 2147483640;
	neg.s32 	%r513, %r154;
	add.s32 	%r512, %r1, %r3;
	add.s32 	%r511, %r512, %r12;
	shl.b32 	%r155, %r3, 1;
	add.s32 	%r509, %r1, %r155;
	add.s32 	%r497, %r1, %r12;
	add.s32 	%r508, %r497, %r155;
	mul.lo.s32 	%r156, %r3, 3;
	add.s32 	%r507, %r1, %r156;
	add.s32 	%r506, %r497, %r156;
	shl.b32 	%r157, %r3, 2;
	add.s32 	%r505, %r1, %r157;
	add.s32 	%r504, %r497, %r157;
	mul.lo.s32 	%r158, %r3, 5;
	add.s32 	%r503, %r1, %r158;
	add.s32 	%r502, %r497, %r158;
	mul.lo.s32 	%r159, %r3, 6;
	add.s32 	%r501, %r1, %r159;
	add.s32 	%r500, %r497, %r159;
	mul.lo.s32 	%r160, %r3, 7;
	add.s32 	%r499, %r1, %r160;
	add.s32 	%r498, %r497, %r160;
	mul.lo.s32 	%r161, %r6, %r141;
	mul.lo.s32 	%r162, %r161, %r10;
	shl.b32 	%r163, %r162, 2;
	shl.b32 	%r164, %r1, 2;
	add.s32 	%r33, %r163, %r164;
	mov.u32 	%r510, data;
	mov.u32 	%r496, %r1;
$L__BB5_3:
	.pragma "nounroll";
	setp.gt.u32 	%p3, %r6, %r13;
	setp.ge.s32 	%p4, %r496, %r11;
	or.pred  	%p5, %p4, %p3;
	@%p5 bra 	$L__BB5_5;
	rem.s32 	%r167, %r496, %r141;
	add.s32 	%r168, %r167, %r14;
	min.s32 	%r169, %r497, %r168;
	add.s32 	%r170, %r169, %r15;
	mul.wide.s32 	%rd5, %r170, 4;
	add.s64 	%rd6, %rd1, %rd5;
	ld.global.f32 	%f1, [%rd6];
	add.s32 	%r171, %r510, %r33;
	st.shared.f32 	[%r171], %f1;
$L__BB5_5:
	setp.ge.s32 	%p7, %r512, %r11;
	or.pred  	%p8, %p7, %p3;
	@%p8 bra 	$L__BB5_7;
	rem.s32 	%r174, %r512, %r141;
	add.s32 	%r175, %r174, %r14;
	min.s32 	%r176, %r511, %r175;
	add.s32 	%r177, %r176, %r15;
	mul.wide.s32 	%rd7, %r177, 4;
	add.s64 	%rd8, %rd1, %rd7;
	ld.global.f32 	%f2, [%rd8];
	add.s32 	%r178, %r1, %r3;
	add.s32 	%r179, %r178, %r16;
	shl.b32 	%r180, %r179, 2;
	add.s32 	%r181, %r510, %r180;
	st.shared.f32 	[%r181], %f2;
$L__BB5_7:
	setp.ge.s32 	%p10, %r509, %r11;
	or.pred  	%p11, %p10, %p3;
	@%p11 bra 	$L__BB5_9;
	rem.s32 	%r184, %r509, %r141;
	add.s32 	%r185, %r184, %r14;
	min.s32 	%r186, %r508, %r185;
	add.s32 	%r187, %r186, %r15;
	mul.wide.s32 	%rd9, %r187, 4;
	add.s64 	%rd10, %rd1, %rd9;
	ld.global.f32 	%f3, [%rd10];
	add.s32 	%r188, %r1, %r16;
	shl.b32 	%r189, %r3, 1;
	add.s32 	%r190, %r188, %r189;
	shl.b32 	%r191, %r190, 2;
	add.s32 	%r192, %r510, %r191;
	st.shared.f32 	[%r192], %f3;
$L__BB5_9:
	setp.ge.s32 	%p13, %r507, %r11;
	or.pred  	%p14, %p13, %p3;
	@%p14 bra 	$L__BB5_11;
	rem.s32 	%r195, %r507, %r141;
	add.s32 	%r196, %r195, %r14;
	min.s32 	%r197, %r506, %r196;
	add.s32 	%r198, %r197, %r15;
	mul.wide.s32 	%rd11, %r198, 4;
	add.s64 	%rd12, %rd1, %rd11;
	ld.global.f32 	%f4, [%rd12];
	add.s32 	%r199, %r1, %r16;
	mad.lo.s32 	%r200, %r3, 3, %r199;
	shl.b32 	%r201, %r200, 2;
	add.s32 	%r202, %r510, %r201;
	st.shared.f32 	[%r202], %f4;
$L__BB5_11:
	setp.ge.s32 	%p16, %r505, %r11;
	or.pred  	%p17, %p16, %p3;
	@%p17 bra 	$L__BB5_13;
	rem.s32 	%r205, %r505, %r141;
	add.s32 	%r206, %r205, %r14;
	min.s32 	%r207, %r504, %r206;
	add.s32 	%r208, %r207, %r15;
	mul.wide.s32 	%rd13, %r208, 4;
	add.s64 	%rd14, %rd1, %rd13;
	ld.global.f32 	%f5, [%rd14];
	add.s32 	%r209, %r1, %r16;
	shl.b32 	%r210, %r3, 2;
	add.s32 	%r211, %r209, %r210;
	shl.b32 	%r212, %r211, 2;
	add.s32 	%r213, %r510, %r212;
	st.shared.f32 	[%r213], %f5;
$L__BB5_13:
	setp.ge.s32 	%p19, %r503, %r11;
	or.pred  	%p20, %p19, %p3;
	@%p20 bra 	$L__BB5_15;
	rem.s32 	%r216, %r503, %r141;
	add.s32 	%r217, %r216, %r14;
	min.s32 	%r218, %r502, %r217;
	add.s32 	%r219, %r218, %r15;
	mul.wide.s32 	%rd15, %r219, 4;
	add.s64 	%rd16, %rd1, %rd15;
	ld.global.f32 	%f6, [%rd16];
	add.s32 	%r220, %r1, %r16;
	mad.lo.s32 	%r221, %r3, 5, %r220;
	shl.b32 	%r222, %r221, 2;
	add.s32 	%r223, %r510, %r222;
	st.shared.f32 	[%r223], %f6;
$L__BB5_15:
	setp.ge.s32 	%p22, %r501, %r11;
	or.pred  	%p23, %p22, %p3;
	@%p23 bra 	$L__BB5_17;
	rem.s32 	%r226, %r501, %r141;
	add.s32 	%r227, %r226, %r14;
	min.s32 	%r228, %r500, %r227;
	add.s32 	%r229, %r228, %r15;
	mul.wide.s32 	%rd17, %r229, 4;
	add.s64 	%rd18, %rd1, %rd17;
	ld.global.f32 	%f7, [%rd18];
	add.s32 	%r230, %r1, %r16;
	mad.lo.s32 	%r231, %r3, 6, %r230;
	shl.b32 	%r232, %r231, 2;
	add.s32 	%r233, %r510, %r232;
	st.shared.f32 	[%r233], %f7;
$L__BB5_17:
	setp.ge.s32 	%p25, %r499, %r11;
	or.pred  	%p26, %p25, %p3;
	@%p26 bra 	$L__BB5_19;
	rem.s32 	%r236, %r499, %r141;
	add.s32 	%r237, %r236, %r14;
	min.s32 	%r238, %r498, %r237;
	add.s32 	%r239, %r238, %r15;
	mul.wide.s32 	%rd19, %r239, 4;
	add.s64 	%rd20, %rd1, %rd19;
	ld.global.f32 	%f8, [%rd20];
	add.s32 	%r240, %r1, %r16;
	mad.lo.s32 	%r241, %r3, 7, %r240;
	shl.b32 	%r242, %r241, 2;
	add.s32 	%r243, %r510, %r242;
	st.shared.f32 	[%r243], %f8;
$L__BB5_19:
	and.b32  	%r515, %r141, 2147483640;
	add.s32 	%r513, %r513, 8;
	shl.b32 	%r244, %r3, 3;
	add.s32 	%r512, %r512, %r244;
	add.s32 	%r511, %r511, %r244;
	shl.b32 	%r245, %r3, 5;
	add.s32 	%r510, %r510, %r245;
	add.s32 	%r509, %r509, %r244;
	add.s32 	%r508, %r508, %r244;
	add.s32 	%r507, %r507, %r244;
	add.s32 	%r506, %r506, %r244;
	add.s32 	%r505, %r505, %r244;
	add.s32 	%r504, %r504, %r244;
	add.s32 	%r503, %r503, %r244;
	add.s32 	%r502, %r502, %r244;
	add.s32 	%r501, %r501, %r244;
	add.s32 	%r500, %r500, %r244;
	add.s32 	%r499, %r499, %r244;
	add.s32 	%r498, %r498, %r244;
	add.s32 	%r497, %r497, %r244;
	add.s32 	%r496, %r496, %r244;
	setp.ne.s32 	%p27, %r513, 0;
	@%p27 bra 	$L__BB5_3;
$L__BB5_20:
	and.b32  	%r72, %r141, 7;
	setp.eq.s32 	%p28, %r72, 0;
	@%p28 bra 	$L__BB5_41;
	and.b32  	%r73, %r141, 3;
	setp.lt.u32 	%p29, %r72, 4;
	@%p29 bra 	$L__BB5_31;
	setp.gt.u32 	%p30, %r6, %r13;
	mad.lo.s32 	%r74, %r515, %r3, %r1;
	setp.ge.s32 	%p31, %r74, %r11;
	or.pred  	%p32, %p31, %p30;
	@%p32 bra 	$L__BB5_24;
	add.s32 	%r248, %r74, %r12;
	rem.s32 	%r249, %r74, %r141;
	add.s32 	%r250, %r249, %r14;
	min.s32 	%r251, %r248, %r250;
	add.s32 	%r252, %r251, %r15;
	mul.wide.s32 	%rd21, %r252, 4;
	add.s64 	%rd22, %rd1, %rd21;
	ld.global.f32 	%f9, [%rd22];
	add.s32 	%r253, %r74, %r16;
	shl.b32 	%r254, %r253, 2;
	mov.u32 	%r255, data;
	add.s32 	%r256, %r255, %r254;
	st.shared.f32 	[%r256], %f9;
$L__BB5_24:
	setp.gt.u32 	%p33, %r6, %r13;
	add.s32 	%r75, %r74, %r3;
	setp.ge.s32 	%p34, %r75, %r11;
	or.pred  	%p35, %p34, %p33;
	@%p35 bra 	$L__BB5_26;
	add.s32 	%r259, %r75, %r12;
	rem.s32 	%r260, %r75, %r141;
	add.s32 	%r261, %r260, %r14;
	min.s32 	%r262, %r259, %r261;
	add.s32 	%r263, %r262, %r15;
	mul.wide.s32 	%rd23, %r263, 4;
	add.s64 	%rd24, %rd1, %rd23;
	ld.global.f32 	%f10, [%rd24];
	add.s32 	%r264, %r75, %r16;
	shl.b32 	%r265, %r264, 2;
	mov.u32 	%r266, data;
	add.s32 	%r267, %r266, %r265;
	st.shared.f32 	[%r267], %f10;
$L__BB5_26:
	setp.gt.u32 	%p36, %r6, %r13;
	add.s32 	%r76, %r75, %r3;
	setp.ge.s32 	%p37, %r76, %r11;
	or.pred  	%p38, %p37, %p36;
	@%p38 bra 	$L__BB5_28;
	add.s32 	%r270, %r76, %r12;
	rem.s32 	%r271, %r76, %r141;
	add.s32 	%r272, %r271, %r14;
	min.s32 	%r273, %r270, %r272;
	add.s32 	%r274, %r273, %r15;
	mul.wide.s32 	%rd25, %r274, 4;
	add.s64 	%rd26, %rd1, %rd25;
	ld.global.f32 	%f11, [%rd26];
	add.s32 	%r275, %r76, %r16;
	shl.b32 	%r276, %r275, 2;
	mov.u32 	%r277, data;
	add.s32 	%r278, %r277, %r276;
	st.shared.f32 	[%r278], %f11;
$L__BB5_28:
	setp.gt.u32 	%p39, %r6, %r13;
	add.s32 	%r77, %r76, %r3;
	setp.ge.s32 	%p40, %r77, %r11;
	or.pred  	%p41, %p40, %p39;
	@%p41 bra 	$L__BB5_30;
	add.s32 	%r281, %r77, %r12;
	rem.s32 	%r282, %r77, %r141;
	add.s32 	%r283, %r282, %r14;
	min.s32 	%r284, %r281, %r283;
	add.s32 	%r285, %r284, %r15;
	mul.wide.s32 	%rd27, %r285, 4;
	add.s64 	%rd28, %rd1, %rd27;
	ld.global.f32 	%f12, [%rd28];
	add.s32 	%r286, %r77, %r16;
	shl.b32 	%r287, %r286, 2;
	mov.u32 	%r288, data;
	add.s32 	%r289, %r288, %r287;
	st.shared.f32 	[%r289], %f12;
$L__BB5_30:
	add.s32 	%r515, %r515, 4;
$L__BB5_31:
	setp.eq.s32 	%p42, %r73, 0;
	@%p42 bra 	$L__BB5_41;
	setp.eq.s32 	%p43, %r73, 1;
	@%p43 bra 	$L__BB5_38;
	setp.gt.u32 	%p44, %r6, %r13;
	mad.lo.s32 	%r80, %r515, %r3, %r1;
	setp.ge.s32 	%p45, %r80, %r11;
	or.pred  	%p46, %p45, %p44;
	@%p46 bra 	$L__BB5_35;
	add.s32 	%r292, %r80, %r12;
	rem.s32 	%r293, %r80, %r141;
	add.s32 	%r294, %r293, %r14;
	min.s32 	%r295, %r292, %r294;
	add.s32 	%r296, %r295, %r15;
	mul.wide.s32 	%rd29, %r296, 4;
	add.s64 	%rd30, %rd1, %rd29;
	ld.global.f32 	%f13, [%rd30];
	add.s32 	%r297, %r80, %r16;
	shl.b32 	%r298, %r297, 2;
	mov.u32 	%r299, data;
	add.s32 	%r300, %r299, %r298;
	st.shared.f32 	[%r300], %f13;
$L__BB5_35:
	setp.gt.u32 	%p47, %r6, %r13;
	add.s32 	%r81, %r80, %r3;
	setp.ge.s32 	%p48, %r81, %r11;
	or.pred  	%p49, %p48, %p47;
	@%p49 bra 	$L__BB5_37;
	add.s32 	%r303, %r81, %r12;
	rem.s32 	%r304, %r81, %r141;
	add.s32 	%r305, %r304, %r14;
	min.s32 	%r306, %r303, %r305;
	add.s32 	%r307, %r306, %r15;
	mul.wide.s32 	%rd31, %r307, 4;
	add.s64 	%rd32, %rd1, %rd31;
	ld.global.f32 	%f14, [%rd32];
	add.s32 	%r308, %r81, %r16;
	shl.b32 	%r309, %r308, 2;
	mov.u32 	%r310, data;
	add.s32 	%r311, %r310, %r309;
	st.shared.f32 	[%r311], %f14;
$L__BB5_37:
	add.s32 	%r515, %r515, 2;
$L__BB5_38:
	and.b32  	%r312, %r141, 1;
	setp.eq.b32 	%p50, %r312, 1;
	not.pred 	%p51, %p50;
	@%p51 bra 	$L__BB5_41;
	setp.gt.u32 	%p52, %r6, %r13;
	mad.lo.s32 	%r84, %r515, %r3, %r1;
	setp.ge.s32 	%p53, %r84, %r11;
	or.pred  	%p54, %p53, %p52;
	@%p54 bra 	$L__BB5_41;
	add.s32 	%r315, %r84, %r12;
	rem.s32 	%r316, %r84, %r141;
	add.s32 	%r317, %r316, %r14;
	min.s32 	%r318, %r315, %r317;
	add.s32 	%r319, %r318, %r15;
	mul.wide.s32 	%rd33, %r319, 4;
	add.s64 	%rd34, %rd1, %rd33;
	ld.global.f32 	%f15, [%rd34];
	add.s32 	%r320, %r84, %r16;
	shl.b32 	%r321, %r320, 2;
	mov.u32 	%r322, data;
	add.s32 	%r323, %r322, %r321;
	st.shared.f32 	[%r323], %f15;
$L__BB5_41:
	setp.lt.s32 	%p55, %r141, 1;
	bar.sync 	0;
	@%p55 bra 	$L__BB5_63;
	ld.param.u32 	%r494, [_Z24kernel_doublesizebysharePfS_iiiii_param_2];
	mul.lo.s32 	%r85, %r141, %r494;
	shr.u32 	%r325, %r6, 1;
	mul.lo.s32 	%r86, %r11, %r325;
	add.s32 	%r326, %r6, 1;
	shr.u32 	%r327, %r326, 1;
	mul.lo.s32 	%r87, %r11, %r327;
	mul.lo.s32 	%r88, %r85, %r9;
	add.s32 	%r328, %r141, -1;
	and.b32  	%r89, %r141, 3;
	setp.lt.u32 	%p56, %r328, 3;
	mov.b32 	%r531, 0;
	@%p56 bra 	$L__BB5_53;
	ld.param.u32 	%r495, [_Z24kernel_doublesizebysharePfS_iiiii_param_2];
	and.b32  	%r531, %r141, 2147483644;
	neg.s32 	%r529, %r531;
	add.s32 	%r528, %r1, %r3;
	shl.b32 	%r93, %r3, 2;
	shl.b32 	%r329, %r3, 1;
	add.s32 	%r527, %r1, %r329;
	mad.lo.s32 	%r526, %r3, 3, %r1;
	mul.lo.s32 	%r330, %r2, %r141;
	mad.lo.s32 	%r331, %r3, %r330, %r3;
	add.s32 	%r524, %r1, %r331;
	add.s32 	%r332, %r1, %r88;
	add.s32 	%r523, %r332, %r331;
	add.s32 	%r333, %r330, 2;
	mul.lo.s32 	%r334, %r3, %r333;
	add.s32 	%r522, %r1, %r334;
	add.s32 	%r521, %r332, %r334;
	add.s32 	%r335, %r330, 3;
	mul.lo.s32 	%r336, %r3, %r335;
	add.s32 	%r520, %r1, %r336;
	add.s32 	%r519, %r332, %r336;
	mad.lo.s32 	%r337, %r495, %r9, %r4;
	mad.lo.s32 	%r518, %r141, %r337, %r1;
	mov.u32 	%r517, %r5;
	mov.u32 	%r525, %r1;
$L__BB5_44:
	.pragma "nounroll";
	setp.ge.s32 	%p57, %r9, %r138;
	setp.ge.s32 	%p58, %r517, %r85;
	or.pred  	%p59, %p57, %p58;
	@%p59 bra 	$L__BB5_46;
	div.s32 	%r338, %r525, %r141;
	shr.s32 	%r339, %r338, 1;
	mul.lo.s32 	%r340, %r338, %r141;
	sub.s32 	%r341, %r525, %r340;
	mad.lo.s32 	%r342, %r339, %r141, %r341;
	add.s32 	%r343, %r338, 1;
	shr.s32 	%r344, %r343, 1;
	mad.lo.s32 	%r345, %r344, %r141, %r341;
	add.s32 	%r346, %r342, %r86;
	add.s32 	%r347, %r345, %r86;
	add.s32 	%r348, %r342, %r87;
	add.s32 	%r349, %r345, %r87;
	shl.b32 	%r350, %r346, 2;
	mov.u32 	%r351, data;
	add.s32 	%r352, %r351, %r350;
	ld.shared.f32 	%f16, [%r352];
	shl.b32 	%r353, %r347, 2;
	add.s32 	%r354, %r351, %r353;
	ld.shared.f32 	%f17, [%r354];
	add.f32 	%f18, %f16, %f17;
	shl.b32 	%r355, %r348, 2;
	add.s32 	%r356, %r351, %r355;
	ld.shared.f32 	%f19, [%r356];
	add.f32 	%f20, %f18, %f19;
	shl.b32 	%r357, %r349, 2;
	add.s32 	%r358, %r351, %r357;
	ld.shared.f32 	%f21, [%r358];
	add.f32 	%f22, %f20, %f21;
	mul.f32 	%f23, %f22, 0f3E800000;
	mul.wide.s32 	%rd35, %r518, 4;
	add.s64 	%rd36, %rd2, %rd35;
	st.global.f32 	[%rd36], %f23;
$L__BB5_46:
	setp.ge.s32 	%p60, %r9, %r138;
	setp.ge.s32 	%p61, %r524, %r85;
	or.pred  	%p62, %p60, %p61;
	@%p62 bra 	$L__BB5_48;
	div.s32 	%r359, %r528, %r141;
	shr.s32 	%r360, %r359, 1;
	mul.lo.s32 	%r361, %r359, %r141;
	sub.s32 	%r362, %r528, %r361;
	mad.lo.s32 	%r363, %r360, %r141, %r362;
	add.s32 	%r364, %r359, 1;
	shr.s32 	%r365, %r364, 1;
	mad.lo.s32 	%r366, %r365, %r141, %r362;
	add.s32 	%r367, %r363, %r86;
	add.s32 	%r368, %r366, %r86;
	add.s32 	%r369, %r363, %r87;
	add.s32 	%r370, %r366, %r87;
	shl.b32 	%r371, %r367, 2;
	mov.u32 	%r372, data;
	add.s32 	%r373, %r372, %r371;
	ld.shared.f32 	%f24, [%r373];
	shl.b32 	%r374, %r368, 2;
	add.s32 	%r375, %r372, %r374;
	ld.shared.f32 	%f25, [%r375];
	add.f32 	%f26, %f24, %f25;
	shl.b32 	%r376, %r369, 2;
	add.s32 	%r377, %r372, %r376;
	ld.shared.f32 	%f27, [%r377];
	add.f32 	%f28, %f26, %f27;
	shl.b32 	%r378, %r370, 2;
	add.s32 	%r379, %r372, %r378;
	ld.shared.f32 	%f29, [%r379];
	add.f32 	%f30, %f28, %f29;
	mul.f32 	%f31, %f30, 0f3E800000;
	mul.wide.s32 	%rd37, %r523, 4;
	add.s64 	%rd38, %rd2, %rd37;
	st.global.f32 	[%rd38], %f31;
$L__BB5_48:
	setp.ge.s32 	%p63, %r9, %r138;
	setp.ge.s32 	%p64, %r522, %r85;
	or.pred  	%p65, %p63, %p64;
	@%p65 bra 	$L__BB5_50;
	div.s32 	%r380, %r527, %r141;
	shr.s32 	%r381, %r380, 1;
	mul.lo.s32 	%r382, %r380, %r141;
	sub.s32 	%r383, %r527, %r382;
	mad.lo.s32 	%r384, %r381, %r141, %r383;
	add.s32 	%r385, %r380, 1;
	shr.s32 	%r386, %r385, 1;
	mad.lo.s32 	%r387, %r386, %r141, %r383;
	add.s32 	%r388, %r384, %r86;
	add.s32 	%r389, %r387, %r86;
	add.s32 	%r390, %r384, %r87;
	add.s32 	%r391, %r387, %r87;
	shl.b32 	%r392, %r388, 2;
	mov.u32 	%r393, data;
	add.s32 	%r394, %r393, %r392;
	ld.shared.f32 	%f32, [%r394];
	shl.b32 	%r395, %r389, 2;
	add.s32 	%r396, %r393, %r395;
	ld.shared.f32 	%f33, [%r396];
	add.f32 	%f34, %f32, %f33;
	shl.b32 	%r397, %r390, 2;
	add.s32 	%r398, %r393, %r397;
	ld.shared.f32 	%f35, [%r398];
	add.f32 	%f36, %f34, %f35;
	shl.b32 	%r399, %r391, 2;
	add.s32 	%r400, %r393, %r399;
	ld.shared.f32 	%f37, [%r400];
	add.f32 	%f38, %f36, %f37;
	mul.f32 	%f39, %f38, 0f3E800000;
	mul.wide.s32 	%rd39, %r521, 4;
	add.s64 	%rd40, %rd2, %rd39;
	st.global.f32 	[%rd40], %f39;
$L__BB5_50:
	setp.ge.s32 	%p66, %r9, %r138;
	setp.ge.s32 	%p67, %r520, %r85;
	or.pred  	%p68, %p66, %p67;
	@%p68 bra 	$L__BB5_52;
	div.s32 	%r401, %r526, %r141;
	shr.s32 	%r402, %r401, 1;
	mul.lo.s32 	%r403, %r401, %r141;
	sub.s32 	%r404, %r526, %r403;
	mad.lo.s32 	%r405, %r402, %r141, %r404;
	add.s32 	%r406, %r401, 1;
	shr.s32 	%r407, %r406, 1;
	mad.lo.s32 	%r408, %r407, %r141, %r404;
	add.s32 	%r409, %r405, %r86;
	add.s32 	%r410, %r408, %r86;
	add.s32 	%r411, %r405, %r87;
	add.s32 	%r412, %r408, %r87;
	shl.b32 	%r413, %r409, 2;
	mov.u32 	%r414, data;
	add.s32 	%r415, %r414, %r413;
	ld.shared.f32 	%f40, [%r415];
	shl.b32 	%r416, %r410, 2;
	add.s32 	%r417, %r414, %r416;
	ld.shared.f32 	%f41, [%r417];
	add.f32 	%f42, %f40, %f41;
	shl.b32 	%r418, %r411, 2;
	add.s32 	%r419, %r414, %r418;
	ld.shared.f32 	%f43, [%r419];
	add.f32 	%f44, %f42, %f43;
	shl.b32 	%r420, %r412, 2;
	add.s32 	%r421, %r414, %r420;
	ld.shared.f32 	%f45, [%r421];
	add.f32 	%f46, %f44, %f45;
	mul.f32 	%f47, %f46, 0f3E800000;
	mul.wide.s32 	%rd41, %r519, 4;
	add.s64 	%rd42, %rd2, %rd41;
	st.global.f32 	[%rd42], %f47;
$L__BB5_52:
	add.s32 	%r529, %r529, 4;
	add.s32 	%r528, %r528, %r93;
	add.s32 	%r527, %r527, %r93;
	add.s32 	%r526, %r526, %r93;
	add.s32 	%r525, %r525, %r93;
	add.s32 	%r524, %r524, %r93;
	add.s32 	%r523, %r523, %r93;
	add.s32 	%r522, %r522, %r93;
	add.s32 	%r521, %r521, %r93;
	add.s32 	%r520, %r520, %r93;
	add.s32 	%r519, %r519, %r93;
	add.s32 	%r518, %r518, %r93;
	add.s32 	%r517, %r517, %r93;
	setp.ne.s32 	%p69, %r529, 0;
	@%p69 bra 	$L__BB5_44;
$L__BB5_53:
	setp.eq.s32 	%p70, %r89, 0;
	@%p70 bra 	$L__BB5_63;
	setp.eq.s32 	%p71, %r89, 1;
	@%p71 bra 	$L__BB5_60;
	setp.ge.s32 	%p72, %r9, %r138;
	mul.lo.s32 	%r130, %r531, %r3;
	add.s32 	%r131, %r5, %r130;
	setp.ge.s32 	%p73, %r131, %r85;
	or.pred  	%p74, %p72, %p73;
	@%p74 bra 	$L__BB5_57;
	add.s32 	%r423, %r130, %r1;
	div.s32 	%r424, %r423, %r141;
	shr.s32 	%r425, %r424, 1;
	mul.lo.s32 	%r426, %r424, %r141;
	sub.s32 	%r427, %r423, %r426;
	mad.lo.s32 	%r428, %r425, %r141, %r427;
	add.s32 	%r429, %r424, 1;
	shr.s32 	%r430, %r429, 1;
	mad.lo.s32 	%r431, %r430, %r141, %r427;
	add.s32 	%r432, %r131, %r88;
	add.s32 	%r433, %r428, %r86;
	add.s32 	%r434, %r431, %r86;
	add.s32 	%r435, %r428, %r87;
	add.s32 	%r436, %r431, %r87;
	shl.b32 	%r437, %r433, 2;
	mov.u32 	%r438, data;
	add.s32 	%r439, %r438, %r437;
	ld.shared.f32 	%f48, [%r439];
	shl.b32 	%r440, %r434, 2;
	add.s32 	%r441, %r438, %r440;
	ld.shared.f32 	%f49, [%r441];
	add.f32 	%f50, %f48, %f49;
	shl.b32 	%r442, %r435, 2;
	add.s32 	%r443, %r438, %r442;
	ld.shared.f32 	%f51, [%r443];
	add.f32 	%f52, %f50, %f51;
	shl.b32 	%r444, %r436, 2;
	add.s32 	%r445, %r438, %r444;
	ld.shared.f32 	%f53, [%r445];
	add.f32 	%f54, %f52, %f53;
	mul.f32 	%f55, %f54, 0f3E800000;
	mul.wide.s32 	%rd43, %r432, 4;
	add.s64 	%rd44, %rd2, %rd43;
	st.global.f32 	[%rd44], %f55;
$L__BB5_57:
	setp.ge.s32 	%p75, %r9, %r138;
	add.s32 	%r132, %r131, %r3;
	setp.ge.s32 	%p76, %r132, %r85;
	or.pred  	%p77, %p75, %p76;
	@%p77 bra 	$L__BB5_59;
	add.s32 	%r446, %r130, %r3;
	add.s32 	%r447, %r446, %r1;
	div.s32 	%r448, %r447, %r141;
	shr.s32 	%r449, %r448, 1;
	mul.lo.s32 	%r450, %r448, %r141;
	sub.s32 	%r451, %r447, %r450;
	mad.lo.s32 	%r452, %r449, %r141, %r451;
	add.s32 	%r453, %r448, 1;
	shr.s32 	%r454, %r453, 1;
	mad.lo.s32 	%r455, %r454, %r141, %r451;
	add.s32 	%r456, %r132, %r88;
	add.s32 	%r457, %r452, %r86;
	add.s32 	%r458, %r455, %r86;
	add.s32 	%r459, %r452, %r87;
	add.s32 	%r460, %r455, %r87;
	shl.b32 	%r461, %r457, 2;
	mov.u32 	%r462, data;
	add.s32 	%r463, %r462, %r461;
	ld.shared.f32 	%f56, [%r463];
	shl.b32 	%r464, %r458, 2;
	add.s32 	%r465, %r462, %r464;
	ld.shared.f32 	%f57, [%r465];
	add.f32 	%f58, %f56, %f57;
	shl.b32 	%r466, %r459, 2;
	add.s32 	%r467, %r462, %r466;
	ld.shared.f32 	%f59, [%r467];
	add.f32 	%f60, %f58, %f59;
	shl.b32 	%r468, %r460, 2;
	add.s32 	%r469, %r462, %r468;
	ld.shared.f32 	%f61, [%r469];
	add.f32 	%f62, %f60, %f61;
	mul.f32 	%f63, %f62, 0f3E800000;
	mul.wide.s32 	%rd45, %r456, 4;
	add.s64 	%rd46, %rd2, %rd45;
	st.global.f32 	[%rd46], %f63;
$L__BB5_59:
	add.s32 	%r531, %r531, 2;
$L__BB5_60:
	and.b32  	%r470, %r141, 1;
	setp.eq.b32 	%p78, %r470, 1;
	not.pred 	%p79, %p78;
	@%p79 bra 	$L__BB5_63;
	setp.ge.s32 	%p80, %r9, %r138;
	mul.lo.s32 	%r135, %r531, %r3;
	add.s32 	%r136, %r5, %r135;
	setp.ge.s32 	%p81, %r136, %r85;
	or.pred  	%p82, %p80, %p81;
	@%p82 bra 	$L__BB5_63;
	add.s32 	%r471, %r135, %r1;
	div.s32 	%r472, %r471, %r141;
	shr.s32 	%r473, %r472, 1;
	mul.lo.s32 	%r474, %r472, %r141;
	sub.s32 	%r475, %r471, %r474;
	mad.lo.s32 	%r476, %r473, %r141, %r475;
	add.s32 	%r477, %r472, 1;
	shr.s32 	%r478, %r477, 1;
	mad.lo.s32 	%r479, %r478, %r141, %r475;
	add.s32 	%r480, %r136, %r88;
	add.s32 	%r481, %r476, %r86;
	add.s32 	%r482, %r479, %r86;
	add.s32 	%r483, %r476, %r87;
	add.s32 	%r484, %r479, %r87;
	shl.b32 	%r485, %r481, 2;
	mov.u32 	%r486, data;
	add.s32 	%r487, %r486, %r485;
	ld.shared.f32 	%f64, [%r487];
	shl.b32 	%r488, %r482, 2;
	add.s32 	%r489, %r486, %r488;
	ld.shared.f32 	%f65, [%r489];
	add.f32 	%f66, %f64, %f65;
	shl.b32 	%r490, %r483, 2;
	add.s32 	%r491, %r486, %r490;
	ld.shared.f32 	%f67, [%r491];
	add.f32 	%f68, %f66, %f67;
	shl.b32 	%r492, %r484, 2;
	add.s32 	%r493, %r486, %r492;
	ld.shared.f32 	%f69, [%r493];
	add.f32 	%f70, %f68, %f69;
	mul.f32 	%f71, %f70, 0f3E800000;
	mul.wide.s32 	%rd47, %r480, 4;
	add.s64 	%rd48, %rd2, %rd47;
	st.global.f32 	[%rd48], %f71;
$L__BB5_63:
	ret;

}
	// .globl	_Z25kernel_doublesizebyshare1PfS_iiiii
.visible .entry _Z25kernel_doublesizebyshare1PfS_iiiii(
	.param .u64 .ptr .align 1 _Z25kernel_doublesizebyshare1PfS_iiiii_param_0,
	.param .u64 .ptr .align 1 _Z25kernel_doublesizebyshare1PfS_iiiii_param_1,
	.param .u32 _Z25kernel_doublesizebyshare1PfS_iiiii_param_2,
	.param .u32 _Z25kernel_doublesizebyshare1PfS_iiiii_param_3,
	.param .u32 _Z25kernel_doublesizebyshare1PfS_iiiii_param_4,
	.param .u32 _Z25kernel_doublesizebyshare1PfS_iiiii_param_5,
	.param .u32 _Z25kernel_doublesizebyshare1PfS_iiiii_param_6
)
{
	.reg .pred 	%p<41>;
	.reg .b32 	%r<350>;
	.reg .b32 	%f<46>;
	.reg .b64 	%rd<25>;

	ld.param.u64 	%rd3, [_Z25kernel_doublesizebyshare1PfS_iiiii_param_0];
	ld.param.u64 	%rd4, [_Z25kernel_doublesizebyshare1PfS_iiiii_param_1];
	ld.param.u32 	%r119, [_Z25kernel_doublesizebyshare1PfS_iiiii_param_3];
	ld.param.u32 	%r120, [_Z25kernel_doublesizebyshare1PfS_iiiii_param_4];
	ld.param.u32 	%r121, [_Z25kernel_doublesizebyshare1PfS_iiiii_param_5];
	ld.param.u32 	%r122, [_Z25kernel_doublesizebyshare1PfS_iiiii_param_6];
	cvta.to.global.u64 	%rd1, %rd4;
	cvta.to.global.u64 	%rd2, %rd3;
	mov.u32 	%r1, %tid.x;
	mov.u32 	%r2, %ctaid.x;
	mov.u32 	%r3, %ntid.x;
	mov.u32 	%r4, %tid.y;
	mov.u32 	%r123, %ctaid.y;
	mov.u32 	%r5, %ntid.y;
	mul.lo.s32 	%r6, %r123, %r5;
	add.s32 	%r7, %r6, %r4;
	and.b32  	%r124, %r3, 2046;
	add.s32 	%r8, %r124, 2;
	mul.lo.s32 	%r9, %r8, %r122;
	shl.b32 	%r10, %r122, 1;
	setp.lt.s32 	%p1, %r122, 1;
	@%p1 bra 	$L__BB6_17;
	shr.u32 	%r126, %r6, 1;
	shr.u32 	%r11, %r5, 1;
	add.s32 	%r127, %r120, -1;
	mul.lo.s32 	%r12, %r122, %r127;
	add.s32 	%r128, %r126, %r4;
	add.s32 	%r129, %r121, -1;
	min.s32 	%r130, %r128, %r129;
	mul.lo.s32 	%r131, %r122, %r120;
	mul.lo.s32 	%r13, %r131, %r130;
	max.s32 	%r14, %r10, 1;
	and.b32  	%r15, %r14, 3;
	setp.lt.s32 	%p2, %r10, 4;
	mov.b32 	%r327, 0;
	@%p2 bra 	$L__BB6_12;
	and.b32  	%r327, %r14, 2147483644;
	neg.s32 	%r326, %r327;
	add.s32 	%r325, %r1, %r3;
	shl.b32 	%r19, %r3, 2;
	mul.lo.s32 	%r132, %r2, %r3;
	and.b32  	%r133, %r132, 2147483647;
	mul.lo.s32 	%r134, %r122, %r133;
	add.s32 	%r324, %r325, %r134;
	mul.lo.s32 	%r135, %r4, %r122;
	mul.lo.s32 	%r136, %r135, %r8;
	shl.b32 	%r137, %r136, 2;
	shl.b32 	%r138, %r1, 2;
	add.s32 	%r323, %r137, %r138;
	shl.b32 	%r139, %r3, 1;
	add.s32 	%r322, %r1, %r139;
	add.s32 	%r318, %r1, %r134;
	add.s32 	%r321, %r318, %r139;
	mul.lo.s32 	%r140, %r3, 3;
	add.s32 	%r320, %r1, %r140;
	add.s32 	%r319, %r318, %r140;
	mov.u32 	%r317, %r1;
$L__BB6_3:
	setp.gt.u32 	%p3, %r4, %r11;
	setp.ge.s32 	%p4, %r317, %r9;
	or.pred  	%p5, %p4, %p3;
	@%p5 bra 	$L__BB6_5;
	rem.s32 	%r143, %r317, %r122;
	add.s32 	%r144, %r143, %r12;
	min.s32 	%r145, %r318, %r144;
	add.s32 	%r146, %r145, %r13;
	mul.wide.s32 	%rd5, %r146, 4;
	add.s64 	%rd6, %rd1, %rd5;
	ld.global.f32 	%f1, [%rd6];
	mov.u32 	%r147, data;
	add.s32 	%r148, %r147, %r323;
	st.shared.f32 	[%r148], %f1;
$L__BB6_5:
	setp.ge.s32 	%p7, %r325, %r9;
	or.pred  	%p8, %p7, %p3;
	@%p8 bra 	$L__BB6_7;
	rem.s32 	%r151, %r325, %r122;
	add.s32 	%r152, %r151, %r12;
	min.s32 	%r153, %r324, %r152;
	add.s32 	%r154, %r153, %r13;
	mul.wide.s32 	%rd7, %r154, 4;
	add.s64 	%rd8, %rd1, %rd7;
	ld.global.f32 	%f2, [%rd8];
	mov.u32 	%r155, data;
	add.s32 	%r156, %r155, %r19;
	add.s32 	%r157, %r156, %r323;
	st.shared.f32 	[%r157], %f2;
$L__BB6_7:
	setp.ge.s32 	%p10, %r322, %r9;
	or.pred  	%p11, %p10, %p3;
	@%p11 bra 	$L__BB6_9;
	rem.s32 	%r160, %r322, %r122;
	add.s32 	%r161, %r160, %r12;
	min.s32 	%r162, %r321, %r161;
	add.s32 	%r163, %r162, %r13;
	mul.wide.s32 	%rd9, %r163, 4;
	add.s64 	%rd10, %rd1, %rd9;
	ld.global.f32 	%f3, [%rd10];
	shl.b32 	%r164, %r3, 3;
	mov.u32 	%r165, data;
	add.s32 	%r166, %r165, %r164;
	add.s32 	%r167, %r166, %r323;
	st.shared.f32 	[%r167], %f3;
$L__BB6_9:
	setp.ge.s32 	%p13, %r320, %r9;
	or.pred  	%p14, %p13, %p3;
	@%p14 bra 	$L__BB6_11;
	rem.s32 	%r170, %r320, %r122;
	add.s32 	%r171, %r170, %r12;
	min.s32 	%r172, %r319, %r171;
	add.s32 	%r173, %r172, %r13;
	mul.wide.s32 	%rd11, %r173, 4;
	add.s64 	%rd12, %rd1, %rd11;
	ld.global.f32 	%f4, [%rd12];
	mov.u32 	%r174, data;
	mad.lo.s32 	%r175, %r3, 12, %r174;
	add.s32 	%r176, %r175, %r323;
	st.shared.f32 	[%r176], %f4;
$L__BB6_11:
	add.s32 	%r326, %r326, 4;
	add.s32 	%r325, %r325, %r19;
	add.s32 	%r324, %r324, %r19;
	shl.b32 	%r177, %r3, 4;
	add.s32 	%r323, %r323, %r177;
	add.s32 	%r322, %r322, %r19;
	add.s32 	%r321, %r321, %r19;
	add.s32 	%r320, %r320, %r19;
	add.s32 	%r319, %r319, %r19;
	add.s32 	%r318, %r318, %r19;
	add.s32 	%r317, %r317, %r19;
	setp.ne.s32 	%p15, %r326, 0;
	@%p15 bra 	$L__BB6_3;
$L__BB6_12:
	setp.eq.s32 	%p16, %r15, 0;
	@%p16 bra 	$L__BB6_17;
	mad.lo.s32 	%r330, %r3, %r327, %r1;
	mad.lo.s32 	%r178, %r9, %r4, %r330;
	shl.b32 	%r179, %r178, 2;
	mov.u32 	%r180, data;
	add.s32 	%r331, %r180, %r179;
	shl.b32 	%r49, %r3, 2;
	mul.lo.s32 	%r181, %r2, %r3;
	and.b32  	%r182, %r181, 2147483647;
	mad.lo.s32 	%r329, %r122, %r182, %r330;
	neg.s32 	%r328, %r15;
$L__BB6_14:
	.pragma "nounroll";
	setp.gt.u32 	%p17, %r4, %r11;
	setp.ge.s32 	%p18, %r330, %r9;
	or.pred  	%p19, %p18, %p17;
	@%p19 bra 	$L__BB6_16;
	rem.s32 	%r185, %r330, %r122;
	add.s32 	%r186, %r185, %r12;
	min.s32 	%r187, %r329, %r186;
	add.s32 	%r188, %r187, %r13;
	mul.wide.s32 	%rd13, %r188, 4;
	add.s64 	%rd14, %rd1, %rd13;
	ld.global.f32 	%f5, [%rd14];
	st.shared.f32 	[%r331], %f5;
$L__BB6_16:
	add.s32 	%r331, %r331, %r49;
	add.s32 	%r330, %r330, %r3;
	add.s32 	%r329, %r329, %r3;
	add.s32 	%r328, %r328, 1;
	setp.ne.s32 	%p20, %r328, 0;
	@%p20 bra 	$L__BB6_14;
$L__BB6_17:
	setp.lt.s32 	%p21, %r122, 1;
	bar.sync 	0;
	@%p21 bra 	$L__BB6_34;
	ld.param.u32 	%r315, [_Z25kernel_doublesizebyshare1PfS_iiiii_param_2];
	mul.lo.s32 	%r61, %r122, %r315;
	shr.u32 	%r190, %r4, 1;
	mul.lo.s32 	%r62, %r9, %r190;
	add.s32 	%r191, %r4, 1;
	shr.u32 	%r192, %r191, 1;
	mul.lo.s32 	%r63, %r9, %r192;
	shl.b32 	%r193, %r122, 1;
	max.s32 	%r64, %r193, 1;
	and.b32  	%r65, %r64, 3;
	setp.lt.s32 	%p22, %r193, 4;
	mov.b32 	%r345, 0;
	@%p22 bra 	$L__BB6_29;
	ld.param.u32 	%r316, [_Z25kernel_doublesizebyshare1PfS_iiiii_param_2];
	mul.lo.s32 	%r194, %r2, %r3;
	shl.b32 	%r195, %r194, 1;
	and.b32  	%r345, %r64, 2147483644;
	neg.s32 	%r344, %r345;
	add.s32 	%r343, %r1, %r3;
	shl.b32 	%r196, %r3, 1;
	add.s32 	%r342, %r1, %r196;
	mad.lo.s32 	%r341, %r3, 3, %r1;
	mul.lo.s32 	%r197, %r2, %r122;
	shl.b32 	%r198, %r197, 1;
	mad.lo.s32 	%r199, %r3, %r198, %r3;
	add.s32 	%r339, %r1, %r199;
	mad.lo.s32 	%r200, %r61, %r7, %r1;
	add.s32 	%r338, %r200, %r199;
	add.s32 	%r201, %r198, 2;
	mul.lo.s32 	%r202, %r3, %r201;
	add.s32 	%r337, %r1, %r202;
	add.s32 	%r336, %r200, %r202;
	add.s32 	%r203, %r198, 3;
	mul.lo.s32 	%r204, %r3, %r203;
	add.s32 	%r335, %r1, %r204;
	add.s32 	%r334, %r200, %r204;
	mad.lo.s32 	%r205, %r316, %r7, %r195;
	mad.lo.s32 	%r333, %r122, %r205, %r1;
	mad.lo.s32 	%r332, %r195, %r122, %r1;
	mov.u32 	%r340, %r1;
$L__BB6_20:
	setp.ge.s32 	%p23, %r7, %r119;
	setp.ge.s32 	%p24, %r332, %r61;
	or.pred  	%p25, %p23, %p24;
	@%p25 bra 	$L__BB6_22;
	div.s32 	%r206, %r340, %r122;
	shr.s32 	%r207, %r206, 1;
	mul.lo.s32 	%r208, %r206, %r122;
	sub.s32 	%r209, %r340, %r208;
	mad.lo.s32 	%r210, %r207, %r122, %r209;
	add.s32 	%r211, %r206, 1;
	shr.s32 	%r212, %r211, 1;
	mad.lo.s32 	%r213, %r212, %r122, %r209;
	add.s32 	%r214, %r210, %r62;
	add.s32 	%r215, %r213, %r62;
	add.s32 	%r216, %r210, %r63;
	add.s32 	%r217, %r213, %r63;
	shl.b32 	%r218, %r214, 2;
	mov.u32 	%r219, data;
	add.s32 	%r220, %r219, %r218;
	ld.shared.f32 	%f6, [%r220];
	shl.b32 	%r221, %r215, 2;
	add.s32 	%r222, %r219, %r221;
	ld.shared.f32 	%f7, [%r222];
	add.f32 	%f8, %f6, %f7;
	shl.b32 	%r223, %r216, 2;
	add.s32 	%r224, %r219, %r223;
	ld.shared.f32 	%f9, [%r224];
	add.f32 	%f10, %f8, %f9;
	shl.b32 	%r225, %r217, 2;
	add.s32 	%r226, %r219, %r225;
	ld.shared.f32 	%f11, [%r226];
	add.f32 	%f12, %f10, %f11;
	mul.f32 	%f13, %f12, 0f3E800000;
	mul.wide.s32 	%rd15, %r333, 4;
	add.s64 	%rd16, %rd2, %rd15;
	st.global.f32 	[%rd16], %f13;
$L__BB6_22:
	setp.ge.s32 	%p27, %r339, %r61;
	or.pred  	%p28, %p23, %p27;
	@%p28 bra 	$L__BB6_24;
	div.s32 	%r227, %r343, %r122;
	shr.s32 	%r228, %r227, 1;
	mul.lo.s32 	%r229, %r227, %r122;
	sub.s32 	%r230, %r343, %r229;
	mad.lo.s32 	%r231, %r228, %r122, %r230;
	add.s32 	%r232, %r227, 1;
	shr.s32 	%r233, %r232, 1;
	mad.lo.s32 	%r234, %r233, %r122, %r230;
	add.s32 	%r235, %r231, %r62;
	add.s32 	%r236, %r234, %r62;
	add.s32 	%r237, %r231, %r63;
	add.s32 	%r238, %r234, %r63;
	shl.b32 	%r239, %r235, 2;
	mov.u32 	%r240, data;
	add.s32 	%r241, %r240, %r239;
	ld.shared.f32 	%f14, [%r241];
	shl.b32 	%r242, %r236, 2;
	add.s32 	%r243, %r240, %r242;
	ld.shared.f32 	%f15, [%r243];
	add.f32 	%f16, %f14, %f15;
	shl.b32 	%r244, %r237, 2;
	add.s32 	%r245, %r240, %r244;
	ld.shared.f32 	%f17, [%r245];
	add.f32 	%f18, %f16, %f17;
	shl.b32 	%r246, %r238, 2;
	add.s32 	%r247, %r240, %r246;
	ld.shared.f32 	%f19, [%r247];
	add.f32 	%f20, %f18, %f19;
	mul.f32 	%f21, %f20, 0f3E800000;
	mul.wide.s32 	%rd17, %r338, 4;
	add.s64 	%rd18, %rd2, %rd17;
	st.global.f32 	[%rd18], %f21;
$L__BB6_24:
	setp.ge.s32 	%p30, %r337, %r61;
	or.pred  	%p31, %p23, %p30;
	@%p31 bra 	$L__BB6_26;
	div.s32 	%r248, %r342, %r122;
	shr.s32 	%r249, %r248, 1;
	mul.lo.s32 	%r250, %r248, %r122;
	sub.s32 	%r251, %r342, %r250;
	mad.lo.s32 	%r252, %r249, %r122, %r251;
	add.s32 	%r253, %r248, 1;
	shr.s32 	%r254, %r253, 1;
	mad.lo.s32 	%r255, %r254, %r122, %r251;
	add.s32 	%r256, %r252, %r62;
	add.s32 	%r257, %r255, %r62;
	add.s32 	%r258, %r252, %r63;
	add.s32 	%r259, %r255, %r63;
	shl.b32 	%r260, %r256, 2;
	mov.u32 	%r261, data;
	add.s32 	%r262, %r261, %r260;
	ld.shared.f32 	%f22, [%r262];
	shl.b32 	%r263, %r257, 2;
	add.s32 	%r264, %r261, %r263;
	ld.shared.f32 	%f23, [%r264];
	add.f32 	%f24, %f22, %f23;
	shl.b32 	%r265, %r258, 2;
	add.s32 	%r266, %r261, %r265;
	ld.shared.f32 	%f25, [%r266];
	add.f32 	%f26, %f24, %f25;
	shl.b32 	%r267, %r259, 2;
	add.s32 	%r268, %r261, %r267;
	ld.shared.f32 	%f27, [%r268];
	add.f32 	%f28, %f26, %f27;
	mul.f32 	%f29, %f28, 0f3E800000;
	mul.wide.s32 	%rd19, %r336, 4;
	add.s64 	%rd20, %rd2, %rd19;
	st.global.f32 	[%rd20], %f29;
$L__BB6_26:
	setp.ge.s32 	%p33, %r335, %r61;
	or.pred  	%p34, %p23, %p33;
	@%p34 bra 	$L__BB6_28;
	div.s32 	%r269, %r341, %r122;
	shr.s32 	%r270, %r269, 1;
	mul.lo.s32 	%r271, %r269, %r122;
	sub.s32 	%r272, %r341, %r271;
	mad.lo.s32 	%r273, %r270, %r122, %r272;
	add.s32 	%r274, %r269, 1;
	shr.s32 	%r275, %r274, 1;
	mad.lo.s32 	%r276, %r275, %r122, %r272;
	add.s32 	%r277, %r273, %r62;
	add.s32 	%r278, %r276, %r62;
	add.s32 	%r279, %r273, %r63;
	add.s32 	%r280, %r276, %r63;
	shl.b32 	%r281, %r277, 2;
	mov.u32 	%r282, data;
	add.s32 	%r283, %r282, %r281;
	ld.shared.f32 	%f30, [%r283];
	shl.b32 	%r284, %r278, 2;
	add.s32 	%r285, %r282, %r284;
	ld.shared.f32 	%f31, [%r285];
	add.f32 	%f32, %f30, %f31;
	shl.b32 	%r286, %r279, 2;
	add.s32 	%r287, %r282, %r286;
	ld.shared.f32 	%f33, [%r287];
	add.f32 	%f34, %f32, %f33;
	shl.b32 	%r288, %r280, 2;
	add.s32 	%r289, %r282, %r288;
	ld.shared.f32 	%f35, [%r289];
	add.f32 	%f36, %f34, %f35;
	mul.f32 	%f37, %f36, 0f3E800000;
	mul.wide.s32 	%rd21, %r334, 4;
	add.s64 	%rd22, %rd2, %rd21;
	st.global.f32 	[%rd22], %f37;
$L__BB6_28:
	add.s32 	%r344, %r344, 4;
	shl.b32 	%r290, %r3, 2;
	add.s32 	%r343, %r343, %r290;
	add.s32 	%r342, %r342, %r290;
	add.s32 	%r341, %r341, %r290;
	add.s32 	%r340, %r340, %r290;
	add.s32 	%r339, %r339, %r290;
	add.s32 	%r338, %r338, %r290;
	add.s32 	%r337, %r337, %r290;
	add.s32 	%r336, %r336, %r290;
	add.s32 	%r335, %r335, %r290;
	add.s32 	%r334, %r334, %r290;
	add.s32 	%r333, %r333, %r290;
	add.s32 	%r332, %r332, %r290;
	setp.ne.s32 	%p35, %r344, 0;
	@%p35 bra 	$L__BB6_20;
$L__BB6_29:
	setp.eq.s32 	%p36, %r65, 0;
	@%p36 bra 	$L__BB6_34;
	mad.lo.s32 	%r349, %r3, %r345, %r1;
	mul.lo.s32 	%r291, %r2, %r122;
	shl.b32 	%r292, %r291, 1;
	add.s32 	%r293, %r345, %r292;
	mad.lo.s32 	%r347, %r3, %r293, %r1;
	mad.lo.s32 	%r348, %r61, %r7, %r347;
	neg.s32 	%r346, %r65;
$L__BB6_31:
	.pragma "nounroll";
	setp.ge.s32 	%p37, %r7, %r119;
	setp.ge.s32 	%p38, %r347, %r61;
	or.pred  	%p39, %p37, %p38;
	@%p39 bra 	$L__BB6_33;
	div.s32 	%r294, %r349, %r122;
	shr.s32 	%r295, %r294, 1;
	mul.lo.s32 	%r296, %r294, %r122;
	sub.s32 	%r297, %r349, %r296;
	mad.lo.s32 	%r298, %r295, %r122, %r297;
	add.s32 	%r299, %r294, 1;
	shr.s32 	%r300, %r299, 1;
	mad.lo.s32 	%r301, %r300, %r122, %r297;
	add.s32 	%r302, %r298, %r62;
	add.s32 	%r303, %r301, %r62;
	add.s32 	%r304, %r298, %r63;
	add.s32 	%r305, %r301, %r63;
	shl.b32 	%r306, %r302, 2;
	mov.u32 	%r307, data;
	add.s32 	%r308, %r307, %r306;
	ld.shared.f32 	%f38, [%r308];
	shl.b32 	%r309, %r303, 2;
	add.s32 	%r310, %r307, %r309;
	ld.shared.f32 	%f39, [%r310];
	add.f32 	%f40, %f38, %f39;
	shl.b32 	%r311, %r304, 2;
	add.s32 	%r312, %r307, %r311;
	ld.shared.f32 	%f41, [%r312];
	add.f32 	%f42, %f40, %f41;
	shl.b32 	%r313, %r305, 2;
	add.s32 	%r314, %r307, %r313;
	ld.shared.f32 	%f43, [%r314];
	add.f32 	%f44, %f42, %f43;
	mul.f32 	%f45, %f44, 0f3E800000;
	mul.wide.s32 	%rd23, %r348, 4;
	add.s64 	%rd24, %rd2, %rd23;
	st.global.f32 	[%rd24], %f45;
$L__BB6_33:
	add.s32 	%r349, %r349, %r3;
	add.s32 	%r348, %r348, %r3;
	add.s32 	%r347, %r347, %r3;
	add.s32 	%r346, %r346, 1;
	setp.ne.s32 	%p40, %r346, 0;
	@%p40 bra 	$L__BB6_31;
$L__BB6_34:
	ret;

}
	// .globl	_Z25kernel_doublesizebyshare2PfS_iiiii
.visible .entry _Z25kernel_doublesizebyshare2PfS_iiiii(
	.param .u64 .ptr .align 1 _Z25kernel_doublesizebyshare2PfS_iiiii_param_0,
	.param .u64 .ptr .align 1 _Z25kernel_doublesizebyshare2PfS_iiiii_param_1,
	.param .u32 _Z25kernel_doublesizebyshare2PfS_iiiii_param_2,
	.param .u32 _Z25kernel_doublesizebyshare2PfS_iiiii_param_3,
	.param .u32 _Z25kernel_doublesizebyshare2PfS_iiiii_param_4,
	.param .u32 _Z25kernel_doublesizebyshare2PfS_iiiii_param_5,
	.param .u32 _Z25kernel_doublesizebyshare2PfS_iiiii_param_6
)
{
	.reg .pred 	%p<41>;
	.reg .b32 	%r<350>;
	.reg .b32 	%f<46>;
	.reg .b64 	%rd<25>;

	ld.param.u64 	%rd3, [_Z25kernel_doublesizebyshare2PfS_iiiii_param_0];
	ld.param.u64 	%rd4, [_Z25kernel_doublesizebyshare2PfS_iiiii_param_1];
	ld.param.u32 	%r121, [_Z25kernel_doublesizebyshare2PfS_iiiii_param_3];
	ld.param.u32 	%r122, [_Z25kernel_doublesizebyshare2PfS_iiiii_param_4];
	ld.param.u32 	%r123, [_Z25kernel_doublesizebyshare2PfS_iiiii_param_5];
	ld.param.u32 	%r124, [_Z25kernel_doublesizebyshare2PfS_iiiii_param_6];
	cvta.to.global.u64 	%rd1, %rd4;
	cvta.to.global.u64 	%rd2, %rd3;
	mov.u32 	%r1, %ctaid.x;
	mov.u32 	%r2, %ntid.x;
	mul.lo.s32 	%r125, %r1, %r2;
	mul.lo.s32 	%r3, %r125, 3;
	mov.u32 	%r4, %tid.y;
	mov.u32 	%r126, %ctaid.y;
	mov.u32 	%r5, %ntid.y;
	mul.lo.s32 	%r6, %r126, %r5;
	add.s32 	%r7, %r6, %r4;
	shr.u32 	%r127, %r2, 1;
	mad.lo.s32 	%r8, %r127, 3, 3;
	mul.lo.s32 	%r9, %r8, %r124;
	mul.lo.s32 	%r10, %r124, 3;
	setp.lt.s32 	%p1, %r124, 1;
	@%p1 bra 	$L__BB7_17;
	shr.u32 	%r129, %r6, 1;
	shr.u32 	%r11, %r5, 1;
	add.s32 	%r130, %r122, -1;
	mul.lo.s32 	%r12, %r124, %r130;
	add.s32 	%r131, %r129, %r4;
	add.s32 	%r132, %r123, -1;
	min.s32 	%r133, %r131, %r132;
	mul.lo.s32 	%r134, %r124, %r122;
	mul.lo.s32 	%r13, %r134, %r133;
	max.s32 	%r14, %r10, 1;
	and.b32  	%r15, %r14, 3;
	setp.lt.s32 	%p2, %r10, 4;
	mov.b32 	%r327, 0;
	@%p2 bra 	$L__BB7_12;
	and.b32  	%r327, %r14, 2147483644;
	neg.s32 	%r326, %r327;
	mov.u32 	%r317, %tid.x;
	add.s32 	%r325, %r317, %r2;
	shl.b32 	%r20, %r2, 2;
	shr.u32 	%r135, %r3, 1;
	mul.lo.s32 	%r136, %r124, %r135;
	add.s32 	%r324, %r325, %r136;
	mul.lo.s32 	%r137, %r4, %r124;
	mul.lo.s32 	%r138, %r137, %r8;
	shl.b32 	%r139, %r138, 2;
	shl.b32 	%r140, %r317, 2;
	add.s32 	%r323, %r139, %r140;
	shl.b32 	%r141, %r2, 1;
	add.s32 	%r322, %r317, %r141;
	add.s32 	%r318, %r317, %r136;
	add.s32 	%r321, %r318, %r141;
	mul.lo.s32 	%r142, %r2, 3;
	add.s32 	%r320, %r317, %r142;
	add.s32 	%r319, %r318, %r142;
$L__BB7_3:
	setp.gt.u32 	%p3, %r4, %r11;
	setp.ge.s32 	%p4, %r317, %r9;
	or.pred  	%p5, %p4, %p3;
	@%p5 bra 	$L__BB7_5;
	rem.s32 	%r145, %r317, %r124;
	add.s32 	%r146, %r145, %r12;
	min.s32 	%r147, %r318, %r146;
	add.s32 	%r148, %r147, %r13;
	mul.wide.s32 	%rd5, %r148, 4;
	add.s64 	%rd6, %rd1, %rd5;
	ld.global.f32 	%f1, [%rd6];
	mov.u32 	%r149, data;
	add.s32 	%r150, %r149, %r323;
	st.shared.f32 	[%r150], %f1;
$L__BB7_5:
	setp.ge.s32 	%p7, %r325, %r9;
	or.pred  	%p8, %p7, %p3;
	@%p8 bra 	$L__BB7_7;
	rem.s32 	%r153, %r325, %r124;
	add.s32 	%r154, %r153, %r12;
	min.s32 	%r155, %r324, %r154;
	add.s32 	%r156, %r155, %r13;
	mul.wide.s32 	%rd7, %r156, 4;
	add.s64 	%rd8, %rd1, %rd7;
	ld.global.f32 	%f2, [%rd8];
	mov.u32 	%r157, data;
	add.s32 	%r158, %r157, %r20;
	add.s32 	%r159, %r158, %r323;
	st.shared.f32 	[%r159], %f2;
$L__BB7_7:
	setp.ge.s32 	%p10, %r322, %r9;
	or.pred  	%p11, %p10, %p3;
	@%p11 bra 	$L__BB7_9;
	rem.s32 	%r162, %r322, %r124;
	add.s32 	%r163, %r162, %r12;
	min.s32 	%r164, %r321, %r163;
	add.s32 	%r165, %r164, %r13;
	mul.wide.s32 	%rd9, %r165, 4;
	add.s64 	%rd10, %rd1, %rd9;
	ld.global.f32 	%f3, [%rd10];
	shl.b32 	%r166, %r2, 3;
	mov.u32 	%r167, data;
	add.s32 	%r168, %r167, %r166;
	add.s32 	%r169, %r168, %r323;
	st.shared.f32 	[%r169], %f3;
$L__BB7_9:
	setp.ge.s32 	%p13, %r320, %r9;
	or.pred  	%p14, %p13, %p3;
	@%p14 bra 	$L__BB7_11;
	rem.s32 	%r172, %r320, %r124;
	add.s32 	%r173, %r172, %r12;
	min.s32 	%r174, %r319, %r173;
	add.s32 	%r175, %r174, %r13;
	mul.wide.s32 	%rd11, %r175, 4;
	add.s64 	%rd12, %rd1, %rd11;
	ld.global.f32 	%f4, [%rd12];
	mov.u32 	%r176, data;
	mad.lo.s32 	%r177, %r2, 12, %r176;
	add.s32 	%r178, %r177, %r323;
	st.shared.f32 	[%r178], %f4;
$L__BB7_11:
	add.s32 	%r326, %r326, 4;
	add.s32 	%r325, %r325, %r20;
	add.s32 	%r324, %r324, %r20;
	shl.b32 	%r179, %r2, 4;
	add.s32 	%r323, %r323, %r179;
	add.s32 	%r322, %r322, %r20;
	add.s32 	%r321, %r321, %r20;
	add.s32 	%r320, %r320, %r20;
	add.s32 	%r319, %r319, %r20;
	add.s32 	%r318, %r318, %r20;
	add.s32 	%r317, %r317, %r20;
	setp.ne.s32 	%p15, %r326, 0;
	@%p15 bra 	$L__BB7_3;
$L__BB7_12:
	setp.eq.s32 	%p16, %r15, 0;
	@%p16 bra 	$L__BB7_17;
	mov.u32 	%r180, %tid.x;
	mad.lo.s32 	%r330, %r2, %r327, %r180;
	mad.lo.s32 	%r181, %r9, %r4, %r330;
	shl.b32 	%r182, %r181, 2;
	mov.u32 	%r183, data;
	add.s32 	%r331, %r183, %r182;
	shl.b32 	%r50, %r2, 2;
	shr.u32 	%r184, %r3, 1;
	mad.lo.s32 	%r329, %r124, %r184, %r330;
	neg.s32 	%r328, %r15;
$L__BB7_14:
	.pragma "nounroll";
	setp.gt.u32 	%p17, %r4, %r11;
	setp.ge.s32 	%p18, %r330, %r9;
	or.pred  	%p19, %p18, %p17;
	@%p19 bra 	$L__BB7_16;
	rem.s32 	%r187, %r330, %r124;
	add.s32 	%r188, %r187, %r12;
	min.s32 	%r189, %r329, %r188;
	add.s32 	%r190, %r189, %r13;
	mul.wide.s32 	%rd13, %r190, 4;
	add.s64 	%rd14, %rd1, %rd13;
	ld.global.f32 	%f5, [%rd14];
	st.shared.f32 	[%r331], %f5;
$L__BB7_16:
	add.s32 	%r331, %r331, %r50;
	add.s32 	%r330, %r330, %r2;
	add.s32 	%r329, %r329, %r2;
	add.s32 	%r328, %r328, 1;
	setp.ne.s32 	%p20, %r328, 0;
	@%p20 bra 	$L__BB7_14;
$L__BB7_17:
	setp.lt.s32 	%p21, %r124, 1;
	bar.sync 	0;
	@%p21 bra 	$L__BB7_34;
	ld.param.u32 	%r315, [_Z25kernel_doublesizebyshare2PfS_iiiii_param_2];
	mul.lo.s32 	%r62, %r124, %r315;
	shr.u32 	%r192, %r4, 1;
	mul.lo.s32 	%r63, %r9, %r192;
	add.s32 	%r193, %r4, 1;
	shr.u32 	%r194, %r193, 1;
	mul.lo.s32 	%r64, %r9, %r194;
	mul.lo.s32 	%r195, %r124, 3;
	max.s32 	%r65, %r195, 1;
	and.b32  	%r66, %r65, 3;
	setp.lt.s32 	%p22, %r195, 4;
	mov.b32 	%r345, 0;
	@%p22 bra 	$L__BB7_29;
	ld.param.u32 	%r316, [_Z25kernel_doublesizebyshare2PfS_iiiii_param_2];
	and.b32  	%r345, %r65, 2147483644;
	neg.s32 	%r344, %r345;
	mov.u32 	%r340, %tid.x;
	add.s32 	%r343, %r340, %r2;
	shl.b32 	%r196, %r2, 1;
	add.s32 	%r342, %r340, %r196;
	mad.lo.s32 	%r341, %r2, 3, %r340;
	mul.lo.s32 	%r197, %r1, %r124;
	mul.lo.s32 	%r198, %r197, 3;
	mad.lo.s32 	%r199, %r2, %r198, %r2;
	add.s32 	%r339, %r340, %r199;
	mad.lo.s32 	%r200, %r62, %r7, %r340;
	add.s32 	%r338, %r200, %r199;
	add.s32 	%r201, %r198, 2;
	mul.lo.s32 	%r202, %r2, %r201;
	add.s32 	%r337, %r340, %r202;
	add.s32 	%r336, %r200, %r202;
	add.s32 	%r203, %r198, 3;
	mul.lo.s32 	%r204, %r2, %r203;
	add.s32 	%r335, %r340, %r204;
	add.s32 	%r334, %r200, %r204;
	mad.lo.s32 	%r205, %r316, %r7, %r3;
	mad.lo.s32 	%r333, %r124, %r205, %r340;
	mad.lo.s32 	%r332, %r3, %r124, %r340;
$L__BB7_20:
	setp.ge.s32 	%p23, %r7, %r121;
	setp.ge.s32 	%p24, %r332, %r62;
	or.pred  	%p25, %p23, %p24;
	@%p25 bra 	$L__BB7_22;
	div.s32 	%r206, %r340, %r124;
	shr.s32 	%r207, %r206, 1;
	mul.lo.s32 	%r208, %r206, %r124;
	sub.s32 	%r209, %r340, %r208;
	mad.lo.s32 	%r210, %r207, %r124, %r209;
	add.s32 	%r211, %r206, 1;
	shr.s32 	%r212, %r211, 1;
	mad.lo.s32 	%r213, %r212, %r124, %r209;
	add.s32 	%r214, %r210, %r63;
	add.s32 	%r215, %r213, %r63;
	add.s32 	%r216, %r210, %r64;
	add.s32 	%r217, %r213, %r64;
	shl.b32 	%r218, %r214, 2;
	mov.u32 	%r219, data;
	add.s32 	%r220, %r219, %r218;
	ld.shared.f32 	%f6, [%r220];
	shl.b32 	%r221, %r215, 2;
	add.s32 	%r222, %r219, %r221;
	ld.shared.f32 	%f7, [%r222];
	add.f32 	%f8, %f6, %f7;
	shl.b32 	%r223, %r216, 2;
	add.s32 	%r224, %r219, %r223;
	ld.shared.f32 	%f9, [%r224];
	add.f32 	%f10, %f8, %f9;
	shl.b32 	%r225, %r217, 2;
	add.s32 	%r226, %r219, %r225;
	ld.shared.f32 	%f11, [%r226];
	add.f32 	%f12, %f10, %f11;
	mul.f32 	%f13, %f12, 0f3E800000;
	mul.wide.s32 	%rd15, %r333, 4;
	add.s64 	%rd16, %rd2, %rd15;
	st.global.f32 	[%rd16], %f13;
$L__BB7_22:
	setp.ge.s32 	%p26, %r7, %r121;
	setp.ge.s32 	%p27, %r339, %r62;
	or.pred  	%p28, %p26, %p27;
	@%p28 bra 	$L__BB7_24;
	div.s32 	%r227, %r343, %r124;
	shr.s32 	%r228, %r227, 1;
	mul.lo.s32 	%r229, %r227, %r124;
	sub.s32 	%r230, %r343, %r229;
	mad.lo.s32 	%r231, %r228, %r124, %r230;
	add.s32 	%r232, %r227, 1;
	shr.s32 	%r233, %r232, 1;
	mad.lo.s32 	%r234, %r233, %r124, %r230;
	add.s32 	%r235, %r231, %r63;
	add.s32 	%r236, %r234, %r63;
	add.s32 	%r237, %r231, %r64;
	add.s32 	%r238, %r234, %r64;
	shl.b32 	%r239, %r235, 2;
	mov.u32 	%r240, data;
	add.s32 	%r241, %r240, %r239;
	ld.shared.f32 	%f14, [%r241];
	shl.b32 	%r242, %r236, 2;
	add.s32 	%r243, %r240, %r242;
	ld.shared.f32 	%f15, [%r243];
	add.f32 	%f16, %f14, %f15;
	shl.b32 	%r244, %r237, 2;
	add.s32 	%r245, %r240, %r244;
	ld.shared.f32 	%f17, [%r245];
	add.f32 	%f18, %f16, %f17;
	shl.b32 	%r246, %r238, 2;
	add.s32 	%r247, %r240, %r246;
	ld.shared.f32 	%f19, [%r247];
	add.f32 	%f20, %f18, %f19;
	mul.f32 	%f21, %f20, 0f3E800000;
	mul.wide.s32 	%rd17, %r338, 4;
	add.s64 	%rd18, %rd2, %rd17;
	st.global.f32 	[%rd18], %f21;
$L__BB7_24:
	setp.ge.s32 	%p29, %r7, %r121;
	setp.ge.s32 	%p30, %r337, %r62;
	or.pred  	%p31, %p29, %p30;
	@%p31 bra 	$L__BB7_26;
	div.s32 	%r248, %r342, %r124;
	shr.s32 	%r249, %r248, 1;
	mul.lo.s32 	%r250, %r248, %r124;
	sub.s32 	%r251, %r342, %r250;
	mad.lo.s32 	%r252, %r249, %r124, %r251;
	add.s32 	%r253, %r248, 1;
	shr.s32 	%r254, %r253, 1;
	mad.lo.s32 	%r255, %r254, %r124, %r251;
	add.s32 	%r256, %r252, %r63;
	add.s32 	%r257, %r255, %r63;
	add.s32 	%r258, %r252, %r64;
	add.s32 	%r259, %r255, %r64;
	shl.b32 	%r260, %r256, 2;
	mov.u32 	%r261, data;
	add.s32 	%r262, %r261, %r260;
	ld.shared.f32 	%f22, [%r262];
	shl.b32 	%r263, %r257, 2;
	add.s32 	%r264, %r261, %r263;
	ld.shared.f32 	%f23, [%r264];
	add.f32 	%f24, %f22, %f23;
	shl.b32 	%r265, %r258, 2;
	add.s32 	%r266, %r261, %r265;
	ld.shared.f32 	%f25, [%r266];
	add.f32 	%f26, %f24, %f25;
	shl.b32 	%r267, %r259, 2;
	add.s32 	%r268, %r261, %r267;
	ld.shared.f32 	%f27, [%r268];
	add.f32 	%f28, %f26, %f27;
	mul.f32 	%f29, %f28, 0f3E800000;
	mul.wide.s32 	%rd19, %r336, 4;
	add.s64 	%rd20, %rd2, %rd19;
	st.global.f32 	[%rd20], %f29;
$L__BB7_26:
	setp.ge.s32 	%p32, %r7, %r121;
	setp.ge.s32 	%p33, %r335, %r62;
	or.pred  	%p34, %p32, %p33;
	@%p34 bra 	$L__BB7_28;
	div.s32 	%r269, %r341, %r124;
	shr.s32 	%r270, %r269, 1;
	mul.lo.s32 	%r271, %r269, %r124;
	sub.s32 	%r272, %r341, %r271;
	mad.lo.s32 	%r273, %r270, %r124, %r272;
	add.s32 	%r274, %r269, 1;
	shr.s32 	%r275, %r274, 1;
	mad.lo.s32 	%r276, %r275, %r124, %r272;
	add.s32 	%r277, %r273, %r63;
	add.s32 	%r278, %r276, %r63;
	add.s32 	%r279, %r273, %r64;
	add.s32 	%r280, %r276, %r64;
	shl.b32 	%r281, %r277, 2;
	mov.u32 	%r282, data;
	add.s32 	%r283, %r282, %r281;
	ld.shared.f32 	%f30, [%r283];
	shl.b32 	%r284, %r278, 2;
	add.s32 	%r285, %r282, %r284;
	ld.shared.f32 	%f31, [%r285];
	add.f32 	%f32, %f30, %f31;
	shl.b32 	%r286, %r279, 2;
	add.s32 	%r287, %r282, %r286;
	ld.shared.f32 	%f33, [%r287];
	add.f32 	%f34, %f32, %f33;
	shl.b32 	%r288, %r280, 2;
	add.s32 	%r289, %r282, %r288;
	ld.shared.f32 	%f35, [%r289];
	add.f32 	%f36, %f34, %f35;
	mul.f32 	%f37, %f36, 0f3E800000;
	mul.wide.s32 	%rd21, %r334, 4;
	add.s64 	%rd22, %rd2, %rd21;
	st.global.f32 	[%rd22], %f37;
$L__BB7_28:
	add.s32 	%r344, %r344, 4;
	shl.b32 	%r290, %r2, 2;
	add.s32 	%r343, %r343, %r290;
	add.s32 	%r342, %r342, %r290;
	add.s32 	%r341, %r341, %r290;
	add.s32 	%r340, %r340, %r290;
	add.s32 	%r339, %r339, %r290;
	add.s32 	%r338, %r338, %r290;
	add.s32 	%r337, %r337, %r290;
	add.s32 	%r336, %r336, %r290;
	add.s32 	%r335, %r335, %r290;
	add.s32 	%r334, %r334, %r290;
	add.s32 	%r333, %r333, %r290;
	add.s32 	%r332, %r332, %r290;
	setp.ne.s32 	%p35, %r344, 0;
	@%p35 bra 	$L__BB7_20;
$L__BB7_29:
	setp.eq.s32 	%p36, %r66, 0;
	@%p36 bra 	$L__BB7_34;
	mov.u32 	%r291, %tid.x;
	mad.lo.s32 	%r349, %r2, %r345, %r291;
	mul.lo.s32 	%r292, %r1, %r124;
	mad.lo.s32 	%r293, %r292, 3, %r345;
	mad.lo.s32 	%r347, %r2, %r293, %r291;
	mad.lo.s32 	%r348, %r62, %r7, %r347;
	neg.s32 	%r346, %r66;
$L__BB7_31:
	.pragma "nounroll";
	setp.ge.s32 	%p37, %r7, %r121;
	setp.ge.s32 	%p38, %r347, %r62;
	or.pred  	%p39, %p37, %p38;
	@%p39 bra 	$L__BB7_33;
	div.s32 	%r294, %r349, %r124;
	shr.s32 	%r295, %r294, 1;
	mul.lo.s32 	%r296, %r294, %r124;
	sub.s32 	%r297, %r349, %r296;
	mad.lo.s32 	%r298, %r295, %r124, %r297;
	add.s32 	%r299, %r294, 1;
	shr.s32 	%r300, %r299, 1;
	mad.lo.s32 	%r301, %r300, %r124, %r297;
	add.s32 	%r302, %r298, %r63;
	add.s32 	%r303, %r301, %r63;
	add.s32 	%r304, %r298, %r64;
	add.s32 	%r305, %r301, %r64;
	shl.b32 	%r306, %r302, 2;
	mov.u32 	%r307, data;
	add.s32 	%r308, %r307, %r306;
	ld.shared.f32 	%f38, [%r308];
	shl.b32 	%r309, %r303, 2;
	add.s32 	%r310, %r307, %r309;
	ld.shared.f32 	%f39, [%r310];
	add.f32 	%f40, %f38, %f39;
	shl.b32 	%r311, %r304, 2;
	add.s32 	%r312, %r307, %r311;
	ld.shared.f32 	%f41, [%r312];
	add.f32 	%f42, %f40, %f41;
	shl.b32 	%r313, %r305, 2;
	add.s32 	%r314, %r307, %r313;
	ld.shared.f32 	%f43, [%r314];
	add.f32 	%f44, %f42, %f43;
	mul.f32 	%f45, %f44, 0f3E800000;
	mul.wide.s32 	%rd23, %r348, 4;
	add.s64 	%rd24, %rd2, %rd23;
	st.global.f32 	[%rd24], %f45;
$L__BB7_33:
	add.s32 	%r349, %r349, %r2;
	add.s32 	%r348, %r348, %r2;
	add.s32 	%r347, %r347, %r2;
	add.s32 	%r346, %r346, 1;
	setp.ne.s32 	%p40, %r346, 0;
	@%p40 bra 	$L__BB7_31;
$L__BB7_34:
	ret;

}
	// .globl	_Z15kernel_halfsizePfS_iiiii
.visible .entry _Z15kernel_halfsizePfS_iiiii(
	.param .u64 .ptr .align 1 _Z15kernel_halfsizePfS_iiiii_param_0,
	.param .u64 .ptr .align 1 _Z15kernel_halfsizePfS_iiiii_param_1,
	.param .u32 _Z15kernel_halfsizePfS_iiiii_param_2,
	.param .u32 _Z15kernel_halfsizePfS_iiiii_param_3,
	.param .u32 _Z15kernel_halfsizePfS_iiiii_param_4,
	.param .u32 _Z15kernel_halfsizePfS_iiiii_param_5,
	.param .u32 _Z15kernel_halfsizePfS_iiiii_param_6
)
{
	.reg .pred 	%p<30>;
	.reg .b32 	%r<155>;
	.reg .b32 	%f<57>;
	.reg .b64 	%rd<68>;

	ld.param.u64 	%rd3, [_Z15kernel_halfsizePfS_iiiii_param_0];
	ld.param.u64 	%rd4, [_Z15kernel_halfsizePfS_iiiii_param_1];
	ld.param.u32 	%r47, [_Z15kernel_halfsizePfS_iiiii_param_2];
	ld.param.u32 	%r48, [_Z15kernel_halfsizePfS_iiiii_param_3];
	ld.param.u32 	%r49, [_Z15kernel_halfsizePfS_iiiii_param_4];
	ld.param.u32 	%r50, [_Z15kernel_halfsizePfS_iiiii_param_5];
	ld.param.u32 	%r51, [_Z15kernel_halfsizePfS_iiiii_param_6];
	cvta.to.global.u64 	%rd1, %rd3;
	cvta.to.global.u64 	%rd2, %rd4;
	mov.u32 	%r1, %ctaid.x;
	mul.lo.s32 	%r2, %r51, %r1;
	mov.u32 	%r52, %tid.y;
	mov.u32 	%r53, %ctaid.y;
	mov.u32 	%r54, %ntid.y;
	mad.lo.s32 	%r3, %r53, %r54, %r52;
	setp.lt.s32 	%p1, %r51, 1;
	@%p1 bra 	$L__BB8_22;
	mul.lo.s32 	%r56, %r51, %r49;
	mul.lo.s32 	%r4, %r51, %r47;
	shl.b32 	%r57, %r3, 1;
	mul.lo.s32 	%r5, %r56, %r57;
	or.b32  	%r58, %r57, 1;
	setp.lt.s32 	%p2, %r58, %r50;
	selp.b32 	%r6, %r56, 0, %p2;
	shl.b32 	%r7, %r51, 1;
	sub.s32 	%r8, %r56, %r51;
	mul.lo.s32 	%r9, %r4, %r3;
	add.s32 	%r59, %r51, -1;
	setp.lt.u32 	%p3, %r59, 3;
	mov.b32 	%r154, 0;
	@%p3 bra 	$L__BB8_12;
	and.b32  	%r60, %r51, 2147483644;
	neg.s32 	%r152, %r60;
	mov.u32 	%r61, %ntid.x;
	mad.lo.s32 	%r62, %r61, %r2, %r61;
	mov.u32 	%r63, %tid.x;
	add.s32 	%r151, %r63, %r62;
	add.s32 	%r64, %r63, %r9;
	add.s32 	%r150, %r64, %r62;
	add.s32 	%r65, %r2, 2;
	mul.lo.s32 	%r66, %r61, %r65;
	add.s32 	%r149, %r63, %r66;
	add.s32 	%r148, %r64, %r66;
	add.s32 	%r67, %r2, 3;
	mul.lo.s32 	%r68, %r61, %r67;
	add.s32 	%r147, %r63, %r68;
	add.s32 	%r146, %r64, %r68;
	mul.lo.s32 	%r69, %r61, %r1;
	mad.lo.s32 	%r145, %r69, %r51, %r63;
	mad.lo.s32 	%r70, %r47, %r3, %r69;
	mad.lo.s32 	%r144, %r51, %r70, %r63;
	mul.wide.s32 	%rd9, %r6, 4;
$L__BB8_3:
	.pragma "nounroll";
	setp.ge.s32 	%p4, %r3, %r48;
	setp.ge.s32 	%p5, %r145, %r4;
	or.pred  	%p6, %p4, %p5;
	@%p6 bra 	$L__BB8_5;
	div.s32 	%r71, %r145, %r51;
	mul.lo.s32 	%r72, %r71, %r51;
	sub.s32 	%r73, %r145, %r72;
	mad.lo.s32 	%r74, %r7, %r71, %r73;
	add.s32 	%r75, %r74, %r51;
	add.s32 	%r76, %r73, %r8;
	min.s32 	%r77, %r75, %r76;
	add.s32 	%r78, %r74, %r5;
	add.s32 	%r79, %r77, %r5;
	mul.wide.s32 	%rd5, %r78, 4;
	add.s64 	%rd6, %rd2, %rd5;
	ld.global.f32 	%f1, [%rd6];
	mul.wide.s32 	%rd7, %r79, 4;
	add.s64 	%rd8, %rd2, %rd7;
	ld.global.f32 	%f2, [%rd8];
	add.f32 	%f3, %f1, %f2;
	add.s64 	%rd10, %rd6, %rd9;
	ld.global.f32 	%f4, [%rd10];
	add.f32 	%f5, %f3, %f4;
	add.s64 	%rd11, %rd8, %rd9;
	ld.global.f32 	%f6, [%rd11];
	add.f32 	%f7, %f5, %f6;
	mul.f32 	%f8, %f7, 0f3E800000;
	mul.wide.s32 	%rd12, %r144, 4;
	add.s64 	%rd13, %rd1, %rd12;
	st.global.f32 	[%rd13], %f8;
$L__BB8_5:
	setp.ge.s32 	%p7, %r3, %r48;
	setp.ge.s32 	%p8, %r151, %r4;
	or.pred  	%p9, %p7, %p8;
	@%p9 bra 	$L__BB8_7;
	div.s32 	%r80, %r151, %r51;
	mul.lo.s32 	%r81, %r80, %r51;
	sub.s32 	%r82, %r151, %r81;
	mad.lo.s32 	%r83, %r7, %r80, %r82;
	add.s32 	%r84, %r83, %r51;
	add.s32 	%r85, %r82, %r8;
	min.s32 	%r86, %r84, %r85;
	add.s32 	%r87, %r83, %r5;
	add.s32 	%r88, %r86, %r5;
	mul.wide.s32 	%rd14, %r87, 4;
	add.s64 	%rd15, %rd2, %rd14;
	ld.global.f32 	%f9, [%rd15];
	mul.wide.s32 	%rd16, %r88, 4;
	add.s64 	%rd17, %rd2, %rd16;
	ld.global.f32 	%f10, [%rd17];
	add.f32 	%f11, %f9, %f10;
	add.s64 	%rd19, %rd15, %rd9;
	ld.global.f32 	%f12, [%rd19];
	add.f32 	%f13, %f11, %f12;
	add.s64 	%rd20, %rd17, %rd9;
	ld.global.f32 	%f14, [%rd20];
	add.f32 	%f15, %f13, %f14;
	mul.f32 	%f16, %f15, 0f3E800000;
	mul.wide.s32 	%rd21, %r150, 4;
	add.s64 	%rd22, %rd1, %rd21;
	st.global.f32 	[%rd22], %f16;
$L__BB8_7:
	setp.ge.s32 	%p10, %r3, %r48;
	setp.ge.s32 	%p11, %r149, %r4;
	or.pred  	%p12, %p10, %p11;
	@%p12 bra 	$L__BB8_9;
	div.s32 	%r89, %r149, %r51;
	mul.lo.s32 	%r90, %r89, %r51;
	sub.s32 	%r91, %r149, %r90;
	mad.lo.s32 	%r92, %r7, %r89, %r91;
	add.s32 	%r93, %r92, %r51;
	add.s32 	%r94, %r91, %r8;
	min.s32 	%r95, %r93, %r94;
	add.s32 	%r96, %r92, %r5;
	add.s32 	%r97, %r95, %r5;
	mul.wide.s32 	%rd23, %r96, 4;
	add.s64 	%rd24, %rd2, %rd23;
	ld.global.f32 	%f17, [%rd24];
	mul.wide.s32 	%rd25, %r97, 4;
	add.s64 	%rd26, %rd2, %rd25;
	ld.global.f32 	%f18, [%rd26];
	add.f32 	%f19, %f17, %f18;
	add.s64 	%rd28, %rd24, %rd9;
	ld.global.f32 	%f20, [%rd28];
	add.f32 	%f21, %f19, %f20;
	add.s64 	%rd29, %rd26, %rd9;
	ld.global.f32 	%f22, [%rd29];
	add.f32 	%f23, %f21, %f22;
	mul.f32 	%f24, %f23, 0f3E800000;
	mul.wide.s32 	%rd30, %r148, 4;
	add.s64 	%rd31, %rd1, %rd30;
	st.global.f32 	[%rd31], %f24;
$L__BB8_9:
	setp.ge.s32 	%p13, %r3, %r48;
	setp.ge.s32 	%p14, %r147, %r4;
	or.pred  	%p15, %p13, %p14;
	@%p15 bra 	$L__BB8_11;
	div.s32 	%r98, %r147, %r51;
	mul.lo.s32 	%r99, %r98, %r51;
	sub.s32 	%r100, %r147, %r99;
	mad.lo.s32 	%r101, %r7, %r98, %r100;
	add.s32 	%r102, %r101, %r51;
	add.s32 	%r103, %r100, %r8;
	min.s32 	%r104, %r102, %r103;
	add.s32 	%r105, %r101, %r5;
	add.s32 	%r106, %r104, %r5;
	mul.wide.s32 	%rd32, %r105, 4;
	add.s64 	%rd33, %rd2, %rd32;
	ld.global.f32 	%f25, [%rd33];
	mul.wide.s32 	%rd34, %r106, 4;
	add.s64 	%rd35, %rd2, %rd34;
	ld.global.f32 	%f26, [%rd35];
	add.f32 	%f27, %f25, %f26;
	mul.wide.s32 	%rd36, %r6, 4;
	add.s64 	%rd37, %rd33, %rd36;
	ld.global.f32 	%f28, [%rd37];
	add.f32 	%f29, %f27, %f28;
	add.s64 	%rd38, %rd35, %rd36;
	ld.global.f32 	%f30, [%rd38];
	add.f32 	%f31, %f29, %f30;
	mul.f32 	%f32, %f31, 0f3E800000;
	mul.wide.s32 	%rd39, %r146, 4;
	add.s64 	%rd40, %rd1, %rd39;
	st.global.f32 	[%rd40], %f32;
$L__BB8_11:
	and.b32  	%r154, %r51, 2147483644;
	add.s32 	%r152, %r152, 4;
	mov.u32 	%r107, %ntid.x;
	shl.b32 	%r108, %r107, 2;
	add.s32 	%r151, %r151, %r108;
	add.s32 	%r150, %r150, %r108;
	add.s32 	%r149, %r149, %r108;
	add.s32 	%r148, %r148, %r108;
	add.s32 	%r147, %r147, %r108;
	add.s32 	%r146, %r146, %r108;
	add.s32 	%r145, %r145, %r108;
	add.s32 	%r144, %r144, %r108;
	setp.ne.s32 	%p16, %r152, 0;
	@%p16 bra 	$L__BB8_3;
$L__BB8_12:
	and.b32  	%r39, %r51, 3;
	setp.eq.s32 	%p17, %r39, 0;
	@%p17 bra 	$L__BB8_22;
	mov.u32 	%r40, %ntid.x;
	mov.u32 	%r41, %tid.x;
	setp.eq.s32 	%p18, %r39, 1;
	@%p18 bra 	$L__BB8_19;
	setp.ge.s32 	%p19, %r3, %r48;
	add.s32 	%r109, %r154, %r2;
	mad.lo.s32 	%r110, %r109, %r40, %r41;
	setp.ge.s32 	%p20, %r110, %r4;
	or.pred  	%p21, %p19, %p20;
	@%p21 bra 	$L__BB8_16;
	div.s32 	%r111, %r110, %r51;
	mul.lo.s32 	%r112, %r111, %r51;
	sub.s32 	%r113, %r110, %r112;
	mad.lo.s32 	%r114, %r7, %r111, %r113;
	add.s32 	%r115, %r114, %r51;
	add.s32 	%r116, %r113, %r8;
	min.s32 	%r117, %r115, %r116;
	add.s32 	%r118, %r114, %r5;
	add.s32 	%r119, %r117, %r5;
	add.s32 	%r120, %r110, %r9;
	mul.wide.s32 	%rd41, %r118, 4;
	add.s64 	%rd42, %rd2, %rd41;
	ld.global.f32 	%f33, [%rd42];
	mul.wide.s32 	%rd43, %r119, 4;
	add.s64 	%rd44, %rd2, %rd43;
	ld.global.f32 	%f34, [%rd44];
	add.f32 	%f35, %f33, %f34;
	mul.wide.s32 	%rd45, %r6, 4;
	add.s64 	%rd46, %rd42, %rd45;
	ld.global.f32 	%f36, [%rd46];
	add.f32 	%f37, %f35, %f36;
	add.s64 	%rd47, %rd44, %rd45;
	ld.global.f32 	%f38, [%rd47];
	add.f32 	%f39, %f37, %f38;
	mul.f32 	%f40, %f39, 0f3E800000;
	mul.wide.s32 	%rd48, %r120, 4;
	add.s64 	%rd49, %rd1, %rd48;
	st.global.f32 	[%rd49], %f40;
$L__BB8_16:
	setp.ge.s32 	%p22, %r3, %r48;
	add.s32 	%r43, %r110, %r40;
	setp.ge.s32 	%p23, %r43, %r4;
	or.pred  	%p24, %p22, %p23;
	@%p24 bra 	$L__BB8_18;
	div.s32 	%r121, %r43, %r51;
	mul.lo.s32 	%r122, %r121, %r51;
	sub.s32 	%r123, %r43, %r122;
	mad.lo.s32 	%r124, %r7, %r121, %r123;
	add.s32 	%r125, %r124, %r51;
	add.s32 	%r126, %r123, %r8;
	min.s32 	%r127, %r125, %r126;
	add.s32 	%r128, %r124, %r5;
	add.s32 	%r129, %r127, %r5;
	add.s32 	%r130, %r43, %r9;
	mul.wide.s32 	%rd50, %r128, 4;
	add.s64 	%rd51, %rd2, %rd50;
	ld.global.f32 	%f41, [%rd51];
	mul.wide.s32 	%rd52, %r129, 4;
	add.s64 	%rd53, %rd2, %rd52;
	ld.global.f32 	%f42, [%rd53];
	add.f32 	%f43, %f41, %f42;
	mul.wide.s32 	%rd54, %r6, 4;
	add.s64 	%rd55, %rd51, %rd54;
	ld.global.f32 	%f44, [%rd55];
	add.f32 	%f45, %f43, %f44;
	add.s64 	%rd56, %rd53, %rd54;
	ld.global.f32 	%f46, [%rd56];
	add.f32 	%f47, %f45, %f46;
	mul.f32 	%f48, %f47, 0f3E800000;
	mul.wide.s32 	%rd57, %r130, 4;
	add.s64 	%rd58, %rd1, %rd57;
	st.global.f32 	[%rd58], %f48;
$L__BB8_18:
	add.s32 	%r154, %r154, 2;
$L__BB8_19:
	and.b32  	%r131, %r51, 1;
	setp.eq.b32 	%p25, %r131, 1;
	not.pred 	%p26, %p25;
	@%p26 bra 	$L__BB8_22;
	setp.ge.s32 	%p27, %r3, %r48;
	add.s32 	%r132, %r154, %r2;
	mad.lo.s32 	%r46, %r132, %r40, %r41;
	setp.ge.s32 	%p28, %r46, %r4;
	or.pred  	%p29, %p27, %p28;
	@%p29 bra 	$L__BB8_22;
	div.s32 	%r134, %r46, %r51;
	mul.lo.s32 	%r135, %r134, %r51;
	sub.s32 	%r136, %r46, %r135;
	mad.lo.s32 	%r137, %r7, %r134, %r136;
	add.s32 	%r138, %r137, %r51;
	add.s32 	%r139, %r136, %r8;
	min.s32 	%r140, %r138, %r139;
	add.s32 	%r141, %r137, %r5;
	add.s32 	%r142, %r140, %r5;
	add.s32 	%r143, %r46, %r9;
	mul.wide.s32 	%rd59, %r141, 4;
	add.s64 	%rd60, %rd2, %rd59;
	ld.global.f32 	%f49, [%rd60];
	mul.wide.s32 	%rd61, %r142, 4;
	add.s64 	%rd62, %rd2, %rd61;
	ld.global.f32 	%f50, [%rd62];
	add.f32 	%f51, %f49, %f50;
	mul.wide.s32 	%rd63, %r6, 4;
	add.s64 	%rd64, %rd60, %rd63;
	ld.global.f32 	%f52, [%rd64];
	add.f32 	%f53, %f51, %f52;
	add.s64 	%rd65, %rd62, %rd63;
	ld.global.f32 	%f54, [%rd65];
	add.f32 	%f55, %f53, %f54;
	mul.f32 	%f56, %f55, 0f3E800000;
	mul.wide.s32 	%rd66, %r143, 4;
	add.s64 	%rd67, %rd1, %rd66;
	st.global.f32 	[%rd67], %f56;
$L__BB8_22:
	ret;

}
	// .globl	_Z16kernel_halfsize1PfS_iiiii
.visible .entry _Z16kernel_halfsize1PfS_iiiii(
	.param .u64 .ptr .align 1 _Z16kernel_halfsize1PfS_iiiii_param_0,
	.param .u64 .ptr .align 1 _Z16kernel_halfsize1PfS_iiiii_param_1,
	.param .u32 _Z16kernel_halfsize1PfS_iiiii_param_2,
	.param .u32 _Z16kernel_halfsize1PfS_iiiii_param_3,
	.param .u32 _Z16kernel_halfsize1PfS_iiiii_param_4,
	.param .u32 _Z16kernel_halfsize1PfS_iiiii_param_5,
	.param .u32 _Z16kernel_halfsize1PfS_iiiii_param_6
)
{
	.reg .pred 	%p<22>;
	.reg .b32 	%r<139>;
	.reg .b32 	%f<41>;
	.reg .b64 	%rd<50>;

	ld.param.u64 	%rd3, [_Z16kernel_halfsize1PfS_iiiii_param_0];
	ld.param.u64 	%rd4, [_Z16kernel_halfsize1PfS_iiiii_param_1];
	ld.param.u32 	%r50, [_Z16kernel_halfsize1PfS_iiiii_param_2];
	ld.param.u32 	%r51, [_Z16kernel_halfsize1PfS_iiiii_param_3];
	ld.param.u32 	%r52, [_Z16kernel_halfsize1PfS_iiiii_param_4];
	ld.param.u32 	%r53, [_Z16kernel_halfsize1PfS_iiiii_param_5];
	ld.param.u32 	%r54, [_Z16kernel_halfsize1PfS_iiiii_param_6];
	cvta.to.global.u64 	%rd1, %rd3;
	cvta.to.global.u64 	%rd2, %rd4;
	mov.u32 	%r1, %ctaid.x;
	mul.lo.s32 	%r55, %r1, %r54;
	mul.lo.s32 	%r2, %r55, 3;
	mov.u32 	%r56, %tid.y;
	mov.u32 	%r57, %ctaid.y;
	mov.u32 	%r58, %ntid.y;
	mad.lo.s32 	%r3, %r57, %r58, %r56;
	setp.lt.s32 	%p1, %r54, 1;
	@%p1 bra 	$L__BB9_17;
	mul.lo.s32 	%r60, %r54, %r52;
	mul.lo.s32 	%r61, %r54, 3;
	mul.lo.s32 	%r4, %r54, %r50;
	shl.b32 	%r62, %r3, 1;
	mul.lo.s32 	%r5, %r60, %r62;
	or.b32  	%r63, %r62, 1;
	setp.lt.s32 	%p2, %r63, %r53;
	selp.b32 	%r6, %r60, 0, %p2;
	shl.b32 	%r7, %r54, 1;
	sub.s32 	%r8, %r60, %r54;
	max.s32 	%r9, %r61, 1;
	and.b32  	%r10, %r9, 3;
	setp.lt.s32 	%p3, %r61, 4;
	mov.b32 	%r135, 0;
	@%p3 bra 	$L__BB9_12;
	and.b32  	%r135, %r9, 2147483644;
	neg.s32 	%r134, %r135;
	mov.u32 	%r64, %ntid.x;
	mad.lo.s32 	%r65, %r64, %r2, %r64;
	mov.u32 	%r66, %tid.x;
	add.s32 	%r133, %r66, %r65;
	mad.lo.s32 	%r67, %r4, %r3, %r66;
	add.s32 	%r132, %r67, %r65;
	add.s32 	%r68, %r2, 2;
	mul.lo.s32 	%r69, %r64, %r68;
	add.s32 	%r131, %r66, %r69;
	add.s32 	%r130, %r67, %r69;
	add.s32 	%r70, %r2, 3;
	mul.lo.s32 	%r71, %r64, %r70;
	add.s32 	%r129, %r66, %r71;
	add.s32 	%r128, %r67, %r71;
	mul.lo.s32 	%r72, %r64, %r1;
	mul.lo.s32 	%r73, %r72, 3;
	mad.lo.s32 	%r127, %r73, %r54, %r66;
	mad.lo.s32 	%r74, %r50, %r3, %r73;
	mad.lo.s32 	%r126, %r54, %r74, %r66;
	mul.wide.s32 	%rd9, %r6, 4;
$L__BB9_3:
	setp.ge.s32 	%p4, %r3, %r51;
	setp.ge.s32 	%p5, %r127, %r4;
	or.pred  	%p6, %p4, %p5;
	@%p6 bra 	$L__BB9_5;
	div.s32 	%r75, %r127, %r54;
	mul.lo.s32 	%r76, %r75, %r54;
	sub.s32 	%r77, %r127, %r76;
	mad.lo.s32 	%r78, %r7, %r75, %r77;
	add.s32 	%r79, %r78, %r54;
	add.s32 	%r80, %r77, %r8;
	min.s32 	%r81, %r79, %r80;
	add.s32 	%r82, %r78, %r5;
	add.s32 	%r83, %r81, %r5;
	mul.wide.s32 	%rd5, %r82, 4;
	add.s64 	%rd6, %rd2, %rd5;
	ld.global.f32 	%f1, [%rd6];
	mul.wide.s32 	%rd7, %r83, 4;
	add.s64 	%rd8, %rd2, %rd7;
	ld.global.f32 	%f2, [%rd8];
	add.f32 	%f3, %f1, %f2;
	add.s64 	%rd10, %rd6, %rd9;
	ld.global.f32 	%f4, [%rd10];
	add.f32 	%f5, %f3, %f4;
	add.s64 	%rd11, %rd8, %rd9;
	ld.global.f32 	%f6, [%rd11];
	add.f32 	%f7, %f5, %f6;
	mul.f32 	%f8, %f7, 0f3E800000;
	mul.wide.s32 	%rd12, %r126, 4;
	add.s64 	%rd13, %rd1, %rd12;
	st.global.f32 	[%rd13], %f8;
$L__BB9_5:
	setp.ge.s32 	%p7, %r3, %r51;
	setp.ge.s32 	%p8, %r133, %r4;
	or.pred  	%p9, %p7, %p8;
	@%p9 bra 	$L__BB9_7;
	div.s32 	%r84, %r133, %r54;
	mul.lo.s32 	%r85, %r84, %r54;
	sub.s32 	%r86, %r133, %r85;
	mad.lo.s32 	%r87, %r7, %r84, %r86;
	add.s32 	%r88, %r87, %r54;
	add.s32 	%r89, %r86, %r8;
	min.s32 	%r90, %r88, %r89;
	add.s32 	%r91, %r87, %r5;
	add.s32 	%r92, %r90, %r5;
	mul.wide.s32 	%rd14, %r91, 4;
	add.s64 	%rd15, %rd2, %rd14;
	ld.global.f32 	%f9, [%rd15];
	mul.wide.s32 	%rd16, %r92, 4;
	add.s64 	%rd17, %rd2, %rd16;
	ld.global.f32 	%f10, [%rd17];
	add.f32 	%f11, %f9, %f10;
	add.s64 	%rd19, %rd15, %rd9;
	ld.global.f32 	%f12, [%rd19];
	add.f32 	%f13, %f11, %f12;
	add.s64 	%rd20, %rd17, %rd9;
	ld.global.f32 	%f14, [%rd20];
	add.f32 	%f15, %f13, %f14;
	mul.f32 	%f16, %f15, 0f3E800000;
	mul.wide.s32 	%rd21, %r132, 4;
	add.s64 	%rd22, %rd1, %rd21;
	st.global.f32 	[%rd22], %f16;
$L__BB9_7:
	setp.ge.s32 	%p10, %r3, %r51;
	setp.ge.s32 	%p11, %r131, %r4;
	or.pred  	%p12, %p10, %p11;
	@%p12 bra 	$L__BB9_9;
	div.s32 	%r93, %r131, %r54;
	mul.lo.s32 	%r94, %r93, %r54;
	sub.s32 	%r95, %r131, %r94;
	mad.lo.s32 	%r96, %r7, %r93, %r95;
	add.s32 	%r97, %r96, %r54;
	add.s32 	%r98, %r95, %r8;
	min.s32 	%r99, %r97, %r98;
	add.s32 	%r100, %r96, %r5;
	add.s32 	%r101, %r99, %r5;
	mul.wide.s32 	%rd23, %r100, 4;
	add.s64 	%rd24, %rd2, %rd23;
	ld.global.f32 	%f17, [%rd24];
	mul.wide.s32 	%rd25, %r101, 4;
	add.s64 	%rd26, %rd2, %rd25;
	ld.global.f32 	%f18, [%rd26];
	add.f32 	%f19, %f17, %f18;
	add.s64 	%rd28, %rd24, %rd9;
	ld.global.f32 	%f20, [%rd28];
	add.f32 	%f21, %f19, %f20;
	add.s64 	%rd29, %rd26, %rd9;
	ld.global.f32 	%f22, [%rd29];
	add.f32 	%f23, %f21, %f22;
	mul.f32 	%f24, %f23, 0f3E800000;
	mul.wide.s32 	%rd30, %r130, 4;
	add.s64 	%rd31, %rd1, %rd30;
	st.global.f32 	[%rd31], %f24;
$L__BB9_9:
	setp.ge.s32 	%p13, %r3, %r51;
	setp.ge.s32 	%p14, %r129, %r4;
	or.pred  	%p15, %p13, %p14;
	@%p15 bra 	$L__BB9_11;
	div.s32 	%r102, %r129, %r54;
	mul.lo.s32 	%r103, %r102, %r54;
	sub.s32 	%r104, %r129, %r103;
	mad.lo.s32 	%r105, %r7, %r102, %r104;
	add.s32 	%r106, %r105, %r54;
	add.s32 	%r107, %r104, %r8;
	min.s32 	%r108, %r106, %r107;
	add.s32 	%r109, %r105, %r5;
	add.s32 	%r110, %r108, %r5;
	mul.wide.s32 	%rd32, %r109, 4;
	add.s64 	%rd33, %rd2, %rd32;
	ld.global.f32 	%f25, [%rd33];
	mul.wide.s32 	%rd34, %r110, 4;
	add.s64 	%rd35, %rd2, %rd34;
	ld.global.f32 	%f26, [%rd35];
	add.f32 	%f27, %f25, %f26;
	mul.wide.s32 	%rd36, %r6, 4;
	add.s64 	%rd37, %rd33, %rd36;
	ld.global.f32 	%f28, [%rd37];
	add.f32 	%f29, %f27, %f28;
	add.s64 	%rd38, %rd35, %rd36;
	ld.global.f32 	%f30, [%rd38];
	add.f32 	%f31, %f29, %f30;
	mul.f32 	%f32, %f31, 0f3E800000;
	mul.wide.s32 	%rd39, %r128, 4;
	add.s64 	%rd40, %rd1, %rd39;
	st.global.f32 	[%rd40], %f32;
$L__BB9_11:
	add.s32 	%r134, %r134, 4;
	mov.u32 	%r111, %ntid.x;
	shl.b32 	%r112, %r111, 2;
	add.s32 	%r133, %r133, %r112;
	add.s32 	%r132, %r132, %r112;
	add.s32 	%r131, %r131, %r112;
	add.s32 	%r130, %r130, %r112;
	add.s32 	%r129, %r129, %r112;
	add.s32 	%r128, %r128, %r112;
	add.s32 	%r127, %r127, %r112;
	add.s32 	%r126, %r126, %r112;
	setp.ne.s32 	%p16, %r134, 0;
	@%p16 bra 	$L__BB9_3;
$L__BB9_12:
	setp.eq.s32 	%p17, %r10, 0;
	@%p17 bra 	$L__BB9_17;
	mov.u32 	%r113, %tid.x;
	mov.u32 	%r114, %ctaid.x;
	mul.lo.s32 	%r115, %r114, %r54;
	mad.lo.s32 	%r116, %r115, 3, %r135;
	mov.u32 	%r40, %ntid.x;
	mad.lo.s32 	%r137, %r40, %r116, %r113;
	mad.lo.s32 	%r138, %r4, %r3, %r137;
	neg.s32 	%r136, %r10;
	mul.wide.s32 	%rd45, %r6, 4;
$L__BB9_14:
	.pragma "nounroll";
	setp.ge.s32 	%p18, %r3, %r51;
	setp.ge.s32 	%p19, %r137, %r4;
	or.pred  	%p20, %p18, %p19;
	@%p20 bra 	$L__BB9_16;
	div.s32 	%r117, %r137, %r54;
	mul.lo.s32 	%r118, %r117, %r54;
	sub.s32 	%r119, %r137, %r118;
	mad.lo.s32 	%r120, %r7, %r117, %r119;
	add.s32 	%r121, %r120, %r54;
	add.s32 	%r122, %r119, %r8;
	min.s32 	%r123, %r121, %r122;
	add.s32 	%r124, %r120, %r5;
	add.s32 	%r125, %r123, %r5;
	mul.wide.s32 	%rd41, %r124, 4;
	add.s64 	%rd42, %rd2, %rd41;
	ld.global.f32 	%f33, [%rd42];
	mul.wide.s32 	%rd43, %r125, 4;
	add.s64 	%rd44, %rd2, %rd43;
	ld.global.f32 	%f34, [%rd44];
	add.f32 	%f35, %f33, %f34;
	add.s64 	%rd46, %rd42, %rd45;
	ld.global.f32 	%f36, [%rd46];
	add.f32 	%f37, %f35, %f36;
	add.s64 	%rd47, %rd44, %rd45;
	ld.global.f32 	%f38, [%rd47];
	add.f32 	%f39, %f37, %f38;
	mul.f32 	%f40, %f39, 0f3E800000;
	mul.wide.s32 	%rd48, %r138, 4;
	add.s64 	%rd49, %rd1, %rd48;
	st.global.f32 	[%rd49], %f40;
$L__BB9_16:
	add.s32 	%r138, %r138, %r40;
	add.s32 	%r137, %r137, %r40;
	add.s32 	%r136, %r136, 1;
	setp.ne.s32 	%p21, %r136, 0;
	@%p21 bra 	$L__BB9_14;
$L__BB9_17:
	ret;

}
	// .globl	_Z22kernel_halfsizebysharePfS_iiiii
.visible .entry _Z22kernel_halfsizebysharePfS_iiiii(
	.param .u64 .ptr .align 1 _Z22kernel_halfsizebysharePfS_iiiii_param_0,
	.param .u64 .ptr .align 1 _Z22kernel_halfsizebysharePfS_iiiii_param_1,
	.param .u32 _Z22kernel_halfsizebysharePfS_iiiii_param_2,
	.param .u32 _Z22kernel_halfsizebysharePfS_iiiii_param_3,
	.param .u32 _Z22kernel_halfsizebysharePfS_iiiii_param_4,
	.param .u32 _Z22kernel_halfsizebysharePfS_iiiii_param_5,
	.param .u32 _Z22kernel_halfsizebysharePfS_iiiii_param_6
)
{
	.reg .pred 	%p<34>;
	.reg .b32 	%r<355>;
	.reg .b32 	%f<69>;
	.reg .b64 	%rd<46>;

	ld.param.u64 	%rd3, [_Z22kernel_halfsizebysharePfS_iiiii_param_0];
	ld.param.u32 	%r100, [_Z22kernel_halfsizebysharePfS_iiiii_param_3];
	ld.param.u32 	%r101, [_Z22kernel_halfsizebysharePfS_iiiii_param_4];
	ld.param.u32 	%r102, [_Z22kernel_halfsizebysharePfS_iiiii_param_5];
	ld.param.u32 	%r103, [_Z22kernel_halfsizebysharePfS_iiiii_param_6];
	cvta.to.global.u64 	%rd1, %rd3;
	mov.u32 	%r1, %ntid.x;
	mul.lo.s32 	%r2, %r103, %r1;
	mov.u32 	%r3, %tid.x;
	mov.u32 	%r4, %ctaid.x;
	mul.lo.s32 	%r104, %r2, %r4;
	mov.u32 	%r5, %tid.y;
	mov.u32 	%r105, %ctaid.y;
	mov.u32 	%r6, %ntid.y;
	mul.lo.s32 	%r7, %r105, %r6;
	add.s32 	%r8, %r7, %r5;
	shl.b32 	%r9, %r104, 1;
	shl.b32 	%r10, %r1, 1;
	mul.lo.s32 	%r11, %r103, %r10;
	setp.lt.s32 	%p1, %r103, 1;
	@%p1 bra 	$L__BB10_6;
	mul.lo.s32 	%r107, %r103, %r101;
	mul.lo.s32 	%r12, %r11, %r6;
	sub.s32 	%r13, %r107, %r103;
	add.s32 	%r108, %r8, %r7;
	add.s32 	%r109, %r102, -1;
	min.u32 	%r110, %r108, %r109;
	mul.lo.s32 	%r14, %r110, %r107;
	add.s32 	%r111, %r108, %r6;
	min.u32 	%r112, %r111, %r109;
	mul.lo.s32 	%r15, %r112, %r107;
	setp.eq.s32 	%p2, %r103, 1;
	mov.b32 	%r342, 0;
	@%p2 bra 	$L__BB10_4;
	and.b32  	%r113, %r103, 2147483646;
	neg.s32 	%r341, %r113;
	add.s32 	%r340, %r3, %r1;
	mad.lo.s32 	%r114, %r1, %r103, %r1;
	add.s32 	%r338, %r3, %r114;
	add.s32 	%r337, %r3, %r2;
	shl.b32 	%r115, %r4, 1;
	mad.lo.s32 	%r116, %r2, %r115, %r2;
	add.s32 	%r336, %r3, %r116;
	mad.lo.s32 	%r117, %r103, %r115, %r103;
	mad.lo.s32 	%r118, %r1, %r117, %r1;
	add.s32 	%r335, %r3, %r118;
	mul.lo.s32 	%r119, %r4, %r103;
	mul.lo.s32 	%r120, %r119, %r1;
	shl.b32 	%r121, %r120, 1;
	add.s32 	%r122, %r121, %r1;
	add.s32 	%r334, %r3, %r122;
	add.s32 	%r333, %r3, %r9;
	mov.u32 	%r339, %r3;
$L__BB10_3:
	ld.param.u64 	%rd44, [_Z22kernel_halfsizebysharePfS_iiiii_param_1];
	and.b32  	%r342, %r103, 2147483646;
	div.s32 	%r123, %r339, %r103;
	mul.lo.s32 	%r124, %r123, %r103;
	sub.s32 	%r125, %r339, %r124;
	add.s32 	%r126, %r13, %r125;
	min.s32 	%r127, %r333, %r126;
	min.s32 	%r128, %r336, %r126;
	shr.u32 	%r129, %r123, 31;
	add.s32 	%r130, %r123, %r129;
	and.b32  	%r131, %r130, -2;
	sub.s32 	%r132, %r123, %r131;
	mul.lo.s32 	%r133, %r132, %r2;
	shr.u32 	%r134, %r123, 1;
	mad.lo.s32 	%r135, %r134, %r103, %r125;
	add.s32 	%r136, %r135, %r133;
	div.s32 	%r137, %r337, %r103;
	shr.u32 	%r138, %r137, 1;
	add.s32 	%r139, %r133, %r125;
	mad.lo.s32 	%r140, %r138, %r103, %r139;
	add.s32 	%r141, %r127, %r14;
	cvta.to.global.u64 	%rd4, %rd44;
	mul.wide.s32 	%rd5, %r141, 4;
	add.s64 	%rd6, %rd4, %rd5;
	ld.global.f32 	%f1, [%rd6];
	mul.lo.s32 	%r142, %r11, %r5;
	add.s32 	%r143, %r136, %r142;
	shl.b32 	%r144, %r143, 2;
	mov.u32 	%r145, data;
	add.s32 	%r146, %r145, %r144;
	st.shared.f32 	[%r146], %f1;
	add.s32 	%r147, %r128, %r14;
	mul.wide.s32 	%rd7, %r147, 4;
	add.s64 	%rd8, %rd4, %rd7;
	ld.global.f32 	%f2, [%rd8];
	add.s32 	%r148, %r140, %r142;
	shl.b32 	%r149, %r148, 2;
	add.s32 	%r150, %r145, %r149;
	st.shared.f32 	[%r150], %f2;
	add.s32 	%r151, %r127, %r15;
	mul.wide.s32 	%rd9, %r151, 4;
	add.s64 	%rd10, %rd4, %rd9;
	ld.global.f32 	%f3, [%rd10];
	shl.b32 	%r152, %r12, 2;
	add.s32 	%r153, %r146, %r152;
	st.shared.f32 	[%r153], %f3;
	add.s32 	%r154, %r128, %r15;
	mul.wide.s32 	%rd11, %r154, 4;
	add.s64 	%rd12, %rd4, %rd11;
	ld.global.f32 	%f4, [%rd12];
	add.s32 	%r155, %r150, %r152;
	st.shared.f32 	[%r155], %f4;
	div.s32 	%r156, %r340, %r103;
	mul.lo.s32 	%r157, %r156, %r103;
	sub.s32 	%r158, %r340, %r157;
	add.s32 	%r159, %r13, %r158;
	min.s32 	%r160, %r334, %r159;
	min.s32 	%r161, %r335, %r159;
	shr.u32 	%r162, %r156, 31;
	add.s32 	%r163, %r156, %r162;
	and.b32  	%r164, %r163, -2;
	sub.s32 	%r165, %r156, %r164;
	mul.lo.s32 	%r166, %r165, %r2;
	shr.u32 	%r167, %r156, 1;
	mad.lo.s32 	%r168, %r167, %r103, %r158;
	add.s32 	%r169, %r168, %r166;
	div.s32 	%r170, %r338, %r103;
	shr.u32 	%r171, %r170, 1;
	add.s32 	%r172, %r166, %r158;
	mad.lo.s32 	%r173, %r171, %r103, %r172;
	add.s32 	%r174, %r160, %r14;
	mul.wide.s32 	%rd13, %r174, 4;
	add.s64 	%rd14, %rd4, %rd13;
	ld.global.f32 	%f5, [%rd14];
	add.s32 	%r175, %r169, %r142;
	shl.b32 	%r176, %r175, 2;
	add.s32 	%r177, %r145, %r176;
	st.shared.f32 	[%r177], %f5;
	add.s32 	%r178, %r161, %r14;
	mul.wide.s32 	%rd15, %r178, 4;
	add.s64 	%rd16, %rd4, %rd15;
	ld.global.f32 	%f6, [%rd16];
	add.s32 	%r179, %r173, %r142;
	shl.b32 	%r180, %r179, 2;
	add.s32 	%r181, %r145, %r180;
	st.shared.f32 	[%r181], %f6;
	add.s32 	%r182, %r160, %r15;
	mul.wide.s32 	%rd17, %r182, 4;
	add.s64 	%rd18, %rd4, %rd17;
	ld.global.f32 	%f7, [%rd18];
	add.s32 	%r183, %r177, %r152;
	st.shared.f32 	[%r183], %f7;
	add.s32 	%r184, %r161, %r15;
	mul.wide.s32 	%rd19, %r184, 4;
	add.s64 	%rd20, %rd4, %rd19;
	ld.global.f32 	%f8, [%rd20];
	add.s32 	%r185, %r181, %r152;
	st.shared.f32 	[%r185], %f8;
	add.s32 	%r341, %r341, 2;
	add.s32 	%r340, %r340, %r10;
	add.s32 	%r339, %r339, %r10;
	add.s32 	%r338, %r338, %r10;
	add.s32 	%r337, %r337, %r10;
	add.s32 	%r336, %r336, %r10;
	add.s32 	%r335, %r335, %r10;
	add.s32 	%r334, %r334, %r10;
	add.s32 	%r333, %r333, %r10;
	setp.ne.s32 	%p3, %r341, 0;
	@%p3 bra 	$L__BB10_3;
$L__BB10_4:
	and.b32  	%r186, %r103, 1;
	setp.eq.b32 	%p4, %r186, 1;
	not.pred 	%p5, %p4;
	@%p5 bra 	$L__BB10_6;
	ld.param.u64 	%rd45, [_Z22kernel_halfsizebysharePfS_iiiii_param_1];
	mad.lo.s32 	%r187, %r342, %r1, %r3;
	div.s32 	%r188, %r187, %r103;
	mul.lo.s32 	%r189, %r188, %r103;
	sub.s32 	%r190, %r187, %r189;
	add.s32 	%r191, %r187, %r2;
	add.s32 	%r192, %r13, %r190;
	mul.lo.s32 	%r193, %r2, %r4;
	shl.b32 	%r194, %r193, 1;
	add.s32 	%r195, %r194, %r187;
	min.s32 	%r196, %r195, %r192;
	add.s32 	%r197, %r195, %r2;
	min.s32 	%r198, %r197, %r192;
	shr.u32 	%r199, %r188, 31;
	add.s32 	%r200, %r188, %r199;
	and.b32  	%r201, %r200, -2;
	sub.s32 	%r202, %r188, %r201;
	mul.lo.s32 	%r203, %r202, %r2;
	shr.u32 	%r204, %r188, 1;
	mad.lo.s32 	%r205, %r204, %r103, %r190;
	add.s32 	%r206, %r205, %r203;
	div.s32 	%r207, %r191, %r103;
	shr.u32 	%r208, %r207, 1;
	add.s32 	%r209, %r203, %r190;
	mad.lo.s32 	%r210, %r208, %r103, %r209;
	add.s32 	%r211, %r196, %r14;
	cvta.to.global.u64 	%rd21, %rd45;
	mul.wide.s32 	%rd22, %r211, 4;
	add.s64 	%rd23, %rd21, %rd22;
	ld.global.f32 	%f9, [%rd23];
	mul.lo.s32 	%r212, %r11, %r5;
	add.s32 	%r213, %r206, %r212;
	shl.b32 	%r214, %r213, 2;
	mov.u32 	%r215, data;
	add.s32 	%r216, %r215, %r214;
	st.shared.f32 	[%r216], %f9;
	add.s32 	%r217, %r198, %r14;
	mul.wide.s32 	%rd24, %r217, 4;
	add.s64 	%rd25, %rd21, %rd24;
	ld.global.f32 	%f10, [%rd25];
	add.s32 	%r218, %r210, %r212;
	shl.b32 	%r219, %r218, 2;
	add.s32 	%r220, %r215, %r219;
	st.shared.f32 	[%r220], %f10;
	add.s32 	%r221, %r196, %r15;
	mul.wide.s32 	%rd26, %r221, 4;
	add.s64 	%rd27, %rd21, %rd26;
	ld.global.f32 	%f11, [%rd27];
	shl.b32 	%r222, %r12, 2;
	add.s32 	%r223, %r216, %r222;
	st.shared.f32 	[%r223], %f11;
	add.s32 	%r224, %r198, %r15;
	mul.wide.s32 	%rd28, %r224, 4;
	add.s64 	%rd29, %rd21, %rd28;
	ld.global.f32 	%f12, [%rd29];
	add.s32 	%r225, %r220, %r222;
	st.shared.f32 	[%r225], %f12;
$L__BB10_6:
	setp.lt.s32 	%p6, %r103, 1;
	bar.sync 	0;
	@%p6 bra 	$L__BB10_28;
	ld.param.u32 	%r331, [_Z22kernel_halfsizebysharePfS_iiiii_param_2];
	mul.lo.s32 	%r44, %r103, %r331;
	mul.lo.s32 	%r227, %r5, %r11;
	shl.b32 	%r45, %r227, 1;
	mul.lo.s32 	%r46, %r44, %r8;
	setp.lt.u32 	%p7, %r103, 4;
	mov.b32 	%r354, 0;
	@%p7 bra 	$L__BB10_18;
	ld.param.u32 	%r332, [_Z22kernel_halfsizebysharePfS_iiiii_param_2];
	mad.lo.s32 	%r343, %r2, %r4, %r3;
	and.b32  	%r229, %r103, 2147483644;
	neg.s32 	%r352, %r229;
	shl.b32 	%r230, %r5, 4;
	or.b32  	%r231, %r230, 4;
	mul.lo.s32 	%r232, %r103, %r231;
	add.s32 	%r233, %r232, 4;
	shl.b32 	%r234, %r3, 2;
	mad.lo.s32 	%r49, %r1, %r233, %r234;
	or.b32  	%r235, %r230, 8;
	mul.lo.s32 	%r236, %r103, %r235;
	or.b32  	%r237, %r236, 4;
	mad.lo.s32 	%r50, %r1, %r237, %r234;
	or.b32  	%r238, %r230, 12;
	mul.lo.s32 	%r239, %r103, %r238;
	add.s32 	%r240, %r239, 4;
	mad.lo.s32 	%r51, %r1, %r240, %r234;
	mul.lo.s32 	%r241, %r5, %r103;
	shl.b32 	%r242, %r241, 2;
	mad.lo.s32 	%r243, %r1, %r242, %r1;
	shl.b32 	%r244, %r243, 2;
	add.s32 	%r52, %r244, %r234;
	add.s32 	%r245, %r232, 8;
	mad.lo.s32 	%r53, %r1, %r245, %r234;
	add.s32 	%r246, %r236, 8;
	mad.lo.s32 	%r54, %r1, %r246, %r234;
	add.s32 	%r247, %r239, 8;
	mad.lo.s32 	%r55, %r1, %r247, %r234;
	or.b32  	%r248, %r242, 2;
	mul.lo.s32 	%r249, %r1, %r248;
	shl.b32 	%r250, %r249, 2;
	add.s32 	%r56, %r250, %r234;
	add.s32 	%r251, %r232, 12;
	mad.lo.s32 	%r57, %r1, %r251, %r234;
	add.s32 	%r252, %r236, 12;
	mad.lo.s32 	%r58, %r1, %r252, %r234;
	add.s32 	%r253, %r239, 12;
	mad.lo.s32 	%r59, %r1, %r253, %r234;
	or.b32  	%r254, %r242, 3;
	mul.lo.s32 	%r255, %r1, %r254;
	shl.b32 	%r256, %r255, 2;
	add.s32 	%r60, %r256, %r234;
	mul.lo.s32 	%r257, %r4, %r103;
	mad.lo.s32 	%r258, %r1, %r257, %r1;
	add.s32 	%r350, %r3, %r258;
	add.s32 	%r259, %r3, %r46;
	add.s32 	%r349, %r259, %r258;
	add.s32 	%r260, %r257, 2;
	mul.lo.s32 	%r261, %r1, %r260;
	add.s32 	%r348, %r3, %r261;
	add.s32 	%r347, %r259, %r261;
	add.s32 	%r262, %r257, 3;
	mul.lo.s32 	%r263, %r1, %r262;
	add.s32 	%r346, %r3, %r263;
	add.s32 	%r345, %r259, %r263;
	mul.lo.s32 	%r264, %r332, %r8;
	mad.lo.s32 	%r265, %r1, %r4, %r264;
	mad.lo.s32 	%r344, %r103, %r265, %r3;
	mov.u32 	%r351, data;
$L__BB10_9:
	.pragma "nounroll";
	setp.ge.s32 	%p8, %r8, %r100;
	setp.ge.s32 	%p9, %r343, %r44;
	or.pred  	%p10, %p8, %p9;
	@%p10 bra 	$L__BB10_11;
	mov.u32 	%r266, %tid.y;
	mul.lo.s32 	%r267, %r266, %r1;
	mul.lo.s32 	%r268, %r267, %r103;
	shl.b32 	%r269, %r268, 4;
	shl.b32 	%r270, %r3, 2;
	add.s32 	%r271, %r269, %r270;
	add.s32 	%r272, %r351, %r271;
	ld.shared.f32 	%f13, [%r272];
	shl.b32 	%r273, %r266, 4;
	or.b32  	%r274, %r273, 4;
	mad.lo.s32 	%r275, %r2, %r274, %r270;
	add.s32 	%r276, %r351, %r275;
	ld.shared.f32 	%f14, [%r276];
	add.f32 	%f15, %f13, %f14;
	or.b32  	%r277, %r273, 8;
	mad.lo.s32 	%r278, %r2, %r277, %r270;
	add.s32 	%r279, %r351, %r278;
	ld.shared.f32 	%f16, [%r279];
	add.f32 	%f17, %f15, %f16;
	or.b32  	%r280, %r273, 12;
	mad.lo.s32 	%r281, %r2, %r280, %r270;
	add.s32 	%r282, %r351, %r281;
	ld.shared.f32 	%f18, [%r282];
	add.f32 	%f19, %f17, %f18;
	mul.f32 	%f20, %f19, 0f3E800000;
	mul.wide.s32 	%rd30, %r344, 4;
	add.s64 	%rd31, %rd1, %rd30;
	st.global.f32 	[%rd31], %f20;
$L__BB10_11:
	setp.ge.s32 	%p12, %r350, %r44;
	or.pred  	%p13, %p8, %p12;
	@%p13 bra 	$L__BB10_13;
	add.s32 	%r283, %r351, %r52;
	ld.shared.f32 	%f21, [%r283];
	add.s32 	%r284, %r351, %r49;
	ld.shared.f32 	%f22, [%r284];
	add.f32 	%f23, %f21, %f22;
	add.s32 	%r285, %r351, %r50;
	ld.shared.f32 	%f24, [%r285];
	add.f32 	%f25, %f23, %f24;
	add.s32 	%r286, %r351, %r51;
	ld.shared.f32 	%f26, [%r286];
	add.f32 	%f27, %f25, %f26;
	mul.f32 	%f28, %f27, 0f3E800000;
	mul.wide.s32 	%rd32, %r349, 4;
	add.s64 	%rd33, %rd1, %rd32;
	st.global.f32 	[%rd33], %f28;
$L__BB10_13:
	setp.ge.s32 	%p15, %r348, %r44;
	or.pred  	%p16, %p8, %p15;
	@%p16 bra 	$L__BB10_15;
	add.s32 	%r287, %r351, %r56;
	ld.shared.f32 	%f29, [%r287];
	add.s32 	%r288, %r351, %r53;
	ld.shared.f32 	%f30, [%r288];
	add.f32 	%f31, %f29, %f30;
	add.s32 	%r289, %r351, %r54;
	ld.shared.f32 	%f32, [%r289];
	add.f32 	%f33, %f31, %f32;
	add.s32 	%r290, %r351, %r55;
	ld.shared.f32 	%f34, [%r290];
	add.f32 	%f35, %f33, %f34;
	mul.f32 	%f36, %f35, 0f3E800000;
	mul.wide.s32 	%rd34, %r347, 4;
	add.s64 	%rd35, %rd1, %rd34;
	st.global.f32 	[%rd35], %f36;
$L__BB10_15:
	setp.ge.s32 	%p18, %r346, %r44;
	or.pred  	%p19, %p8, %p18;
	@%p19 bra 	$L__BB10_17;
	add.s32 	%r291, %r351, %r60;
	ld.shared.f32 	%f37, [%r291];
	add.s32 	%r292, %r351, %r57;
	ld.shared.f32 	%f38, [%r292];
	add.f32 	%f39, %f37, %f38;
	add.s32 	%r293, %r351, %r58;
	ld.shared.f32 	%f40, [%r293];
	add.f32 	%f41, %f39, %f40;
	add.s32 	%r294, %r351, %r59;
	ld.shared.f32 	%f42, [%r294];
	add.f32 	%f43, %f41, %f42;
	mul.f32 	%f44, %f43, 0f3E800000;
	mul.wide.s32 	%rd36, %r345, 4;
	add.s64 	%rd37, %rd1, %rd36;
	st.global.f32 	[%rd37], %f44;
$L__BB10_17:
	and.b32  	%r354, %r103, 2147483644;
	add.s32 	%r352, %r352, 4;
	shl.b32 	%r295, %r1, 4;
	add.s32 	%r351, %r351, %r295;
	shl.b32 	%r296, %r1, 2;
	add.s32 	%r350, %r350, %r296;
	add.s32 	%r349, %r349, %r296;
	add.s32 	%r348, %r348, %r296;
	add.s32 	%r347, %r347, %r296;
	add.s32 	%r346, %r346, %r296;
	add.s32 	%r345, %r345, %r296;
	add.s32 	%r344, %r344, %r296;
	add.s32 	%r343, %r343, %r296;
	setp.ne.s32 	%p20, %r352, 0;
	@%p20 bra 	$L__BB10_9;
$L__BB10_18:
	and.b32  	%r90, %r103, 3;
	setp.eq.s32 	%p21, %r90, 0;
	@%p21 bra 	$L__BB10_28;
	mov.u32 	%r297, %ctaid.x;
	mad.lo.s32 	%r91, %r2, %r297, %r3;
	setp.eq.s32 	%p22, %r90, 1;
	@%p22 bra 	$L__BB10_25;
	setp.ge.s32 	%p23, %r8, %r100;
	mul.lo.s32 	%r92, %r354, %r1;
	add.s32 	%r93, %r91, %r92;
	setp.ge.s32 	%p24, %r93, %r44;
	or.pred  	%p25, %p23, %p24;
	@%p25 bra 	$L__BB10_22;
	add.s32 	%r299, %r92, %r3;
	add.s32 	%r300, %r299, %r45;
	add.s32 	%r301, %r93, %r46;
	shl.b32 	%r302, %r300, 2;
	mov.u32 	%r303, data;
	add.s32 	%r304, %r303, %r302;
	ld.shared.f32 	%f45, [%r304];
	shl.b32 	%r305, %r2, 2;
	add.s32 	%r306, %r304, %r305;
	ld.shared.f32 	%f46, [%r306];
	add.f32 	%f47, %f45, %f46;
	add.s32 	%r307, %r306, %r305;
	ld.shared.f32 	%f48, [%r307];
	add.f32 	%f49, %f47, %f48;
	add.s32 	%r308, %r307, %r305;
	ld.shared.f32 	%f50, [%r308];
	add.f32 	%f51, %f49, %f50;
	mul.f32 	%f52, %f51, 0f3E800000;
	mul.wide.s32 	%rd38, %r301, 4;
	add.s64 	%rd39, %rd1, %rd38;
	st.global.f32 	[%rd39], %f52;
$L__BB10_22:
	setp.ge.s32 	%p26, %r8, %r100;
	add.s32 	%r94, %r93, %r1;
	setp.ge.s32 	%p27, %r94, %r44;
	or.pred  	%p28, %p26, %p27;
	@%p28 bra 	$L__BB10_24;
	add.s32 	%r309, %r92, %r1;
	add.s32 	%r310, %r309, %r3;
	add.s32 	%r311, %r310, %r45;
	add.s32 	%r312, %r94, %r46;
	shl.b32 	%r313, %r311, 2;
	mov.u32 	%r314, data;
	add.s32 	%r315, %r314, %r313;
	ld.shared.f32 	%f53, [%r315];
	shl.b32 	%r316, %r2, 2;
	add.s32 	%r317, %r315, %r316;
	ld.shared.f32 	%f54, [%r317];
	add.f32 	%f55, %f53, %f54;
	add.s32 	%r318, %r317, %r316;
	ld.shared.f32 	%f56, [%r318];
	add.f32 	%f57, %f55, %f56;
	add.s32 	%r319, %r318, %r316;
	ld.shared.f32 	%f58, [%r319];
	add.f32 	%f59, %f57, %f58;
	mul.f32 	%f60, %f59, 0f3E800000;
	mul.wide.s32 	%rd40, %r312, 4;
	add.s64 	%rd41, %rd1, %rd40;
	st.global.f32 	[%rd41], %f60;
$L__BB10_24:
	add.s32 	%r354, %r354, 2;
$L__BB10_25:
	and.b32  	%r320, %r103, 1;
	setp.eq.b32 	%p29, %r320, 1;
	not.pred 	%p30, %p29;
	@%p30 bra 	$L__BB10_28;
	setp.ge.s32 	%p31, %r8, %r100;
	mul.lo.s32 	%r97, %r354, %r1;
	add.s32 	%r98, %r91, %r97;
	setp.ge.s32 	%p32, %r98, %r44;
	or.pred  	%p33, %p31, %p32;
	@%p33 bra 	$L__BB10_28;
	add.s32 	%r321, %r97, %r3;
	add.s32 	%r322, %r321, %r45;
	add.s32 	%r323, %r98, %r46;
	shl.b32 	%r324, %r322, 2;
	mov.u32 	%r325, data;
	add.s32 	%r326, %r325, %r324;
	ld.shared.f32 	%f61, [%r326];
	shl.b32 	%r327, %r2, 2;
	add.s32 	%r328, %r326, %r327;
	ld.shared.f32 	%f62, [%r328];
	add.f32 	%f63, %f61, %f62;
	add.s32 	%r329, %r328, %r327;
	ld.shared.f32 	%f64, [%r329];
	add.f32 	%f65, %f63, %f64;
	add.s32 	%r330, %r329, %r327;
	ld.shared.f32 	%f66, [%r330];
	add.f32 	%f67, %f65, %f66;
	mul.f32 	%f68, %f67, 0f3E800000;
	mul.wide.s32 	%rd42, %r323, 4;
	add.s64 	%rd43, %rd1, %rd42;
	st.global.f32 	[%rd43], %f68;
$L__BB10_28:
	ret;

}
	// .globl	_Z23kernel_halfsizebyshare1PfS_iiiii
.visible .entry _Z23kernel_halfsizebyshare1PfS_iiiii(
	.param .u64 .ptr .align 1 _Z23kernel_halfsizebyshare1PfS_iiiii_param_0,
	.param .u64 .ptr .align 1 _Z23kernel_halfsizebyshare1PfS_iiiii_param_1,
	.param .u32 _Z23kernel_halfsizebyshare1PfS_iiiii_param_2,
	.param .u32 _Z23kernel_halfsizebyshare1PfS_iiiii_param_3,
	.param .u32 _Z23kernel_halfsizebyshare1PfS_iiiii_param_4,
	.param .u32 _Z23kernel_halfsizebyshare1PfS_iiiii_param_5,
	.param .u32 _Z23kernel_halfsizebyshare1PfS_iiiii_param_6
)
{
	.reg .pred 	%p<26>;
	.reg .b32 	%r<354>;
	.reg .b32 	%f<53>;
	.reg .b64 	%rd<39>;

	ld.param.u64 	%rd3, [_Z23kernel_halfsizebyshare1PfS_iiiii_param_0];
	ld.param.u64 	%rd4, [_Z23kernel_halfsizebyshare1PfS_iiiii_param_1];
	ld.param.u32 	%r111, [_Z23kernel_halfsizebyshare1PfS_iiiii_param_3];
	ld.param.u32 	%r112, [_Z23kernel_halfsizebyshare1PfS_iiiii_param_4];
	ld.param.u32 	%r113, [_Z23kernel_halfsizebyshare1PfS_iiiii_param_5];
	ld.param.u32 	%r114, [_Z23kernel_halfsizebyshare1PfS_iiiii_param_6];
	cvta.to.global.u64 	%rd1, %rd4;
	cvta.to.global.u64 	%rd2, %rd3;
	mov.u32 	%r1, %ntid.x;
	shl.b32 	%r2, %r1, 1;
	mul.lo.s32 	%r3, %r2, %r114;
	mov.u32 	%r4, %tid.x;
	mov.u32 	%r5, %ctaid.x;
	mul.lo.s32 	%r6, %r3, %r5;
	mov.u32 	%r7, %tid.y;
	mov.u32 	%r115, %ctaid.y;
	mov.u32 	%r8, %ntid.y;
	mul.lo.s32 	%r9, %r115, %r8;
	add.s32 	%r10, %r9, %r7;
	shl.b32 	%r11, %r6, 1;
	shl.b32 	%r12, %r1, 2;
	shl.b32 	%r13, %r114, 1;
	setp.lt.s32 	%p1, %r114, 1;
	@%p1 bra 	$L__BB11_6;
	mul.lo.s32 	%r117, %r114, %r112;
	mul.lo.s32 	%r118, %r114, %r12;
	mul.lo.s32 	%r14, %r118, %r7;
	mul.lo.s32 	%r15, %r118, %r8;
	sub.s32 	%r16, %r117, %r114;
	add.s32 	%r119, %r10, %r9;
	add.s32 	%r120, %r113, -1;
	min.u32 	%r121, %r119, %r120;
	mul.lo.s32 	%r17, %r121, %r117;
	add.s32 	%r122, %r119, %r8;
	min.u32 	%r123, %r122, %r120;
	mul.lo.s32 	%r18, %r123, %r117;
	max.s32 	%r19, %r13, 1;
	setp.eq.s32 	%p2, %r19, 1;
	mov.b32 	%r338, 0;
	@%p2 bra 	$L__BB11_4;
	and.b32  	%r124, %r19, 2147483646;
	neg.s32 	%r337, %r124;
	add.s32 	%r336, %r4, %r1;
	mad.lo.s32 	%r125, %r1, %r13, %r1;
	add.s32 	%r334, %r4, %r125;
	add.s32 	%r333, %r4, %r3;
	shl.b32 	%r126, %r5, 2;
	or.b32  	%r127, %r126, 2;
	mul.lo.s32 	%r128, %r114, %r127;
	mul.lo.s32 	%r129, %r1, %r128;
	add.s32 	%r332, %r4, %r129;
	add.s32 	%r130, %r129, %r1;
	add.s32 	%r331, %r4, %r130;
	mul.lo.s32 	%r131, %r5, %r114;
	mul.lo.s32 	%r132, %r131, %r1;
	shl.b32 	%r133, %r132, 2;
	add.s32 	%r134, %r133, %r1;
	add.s32 	%r330, %r4, %r134;
	add.s32 	%r329, %r4, %r11;
	mov.u32 	%r335, %r4;
$L__BB11_3:
	and.b32  	%r338, %r19, 2147483646;
	div.s32 	%r135, %r335, %r114;
	mul.lo.s32 	%r136, %r135, %r114;
	sub.s32 	%r137, %r335, %r136;
	add.s32 	%r138, %r16, %r137;
	min.s32 	%r139, %r329, %r138;
	min.s32 	%r140, %r332, %r138;
	shr.u32 	%r141, %r135, 31;
	add.s32 	%r142, %r135, %r141;
	and.b32  	%r143, %r142, -2;
	sub.s32 	%r144, %r135, %r143;
	mul.lo.s32 	%r145, %r144, %r3;
	shr.u32 	%r146, %r135, 1;
	mad.lo.s32 	%r147, %r146, %r114, %r137;
	add.s32 	%r148, %r147, %r145;
	div.s32 	%r149, %r333, %r114;
	shr.u32 	%r150, %r149, 1;
	add.s32 	%r151, %r145, %r137;
	mad.lo.s32 	%r152, %r150, %r114, %r151;
	add.s32 	%r153, %r139, %r17;
	mul.wide.s32 	%rd5, %r153, 4;
	add.s64 	%rd6, %rd1, %rd5;
	ld.global.f32 	%f1, [%rd6];
	add.s32 	%r154, %r148, %r14;
	shl.b32 	%r155, %r154, 2;
	mov.u32 	%r156, data;
	add.s32 	%r157, %r156, %r155;
	st.shared.f32 	[%r157], %f1;
	add.s32 	%r158, %r140, %r17;
	mul.wide.s32 	%rd7, %r158, 4;
	add.s64 	%rd8, %rd1, %rd7;
	ld.global.f32 	%f2, [%rd8];
	add.s32 	%r159, %r152, %r14;
	shl.b32 	%r160, %r159, 2;
	add.s32 	%r161, %r156, %r160;
	st.shared.f32 	[%r161], %f2;
	add.s32 	%r162, %r139, %r18;
	mul.wide.s32 	%rd9, %r162, 4;
	add.s64 	%rd10, %rd1, %rd9;
	ld.global.f32 	%f3, [%rd10];
	shl.b32 	%r163, %r15, 2;
	add.s32 	%r164, %r157, %r163;
	st.shared.f32 	[%r164], %f3;
	add.s32 	%r165, %r140, %r18;
	mul.wide.s32 	%rd11, %r165, 4;
	add.s64 	%rd12, %rd1, %rd11;
	ld.global.f32 	%f4, [%rd12];
	add.s32 	%r166, %r161, %r163;
	st.shared.f32 	[%r166], %f4;
	div.s32 	%r167, %r336, %r114;
	mul.lo.s32 	%r168, %r167, %r114;
	sub.s32 	%r169, %r336, %r168;
	add.s32 	%r170, %r16, %r169;
	min.s32 	%r171, %r330, %r170;
	min.s32 	%r172, %r331, %r170;
	shr.u32 	%r173, %r167, 31;
	add.s32 	%r174, %r167, %r173;
	and.b32  	%r175, %r174, -2;
	sub.s32 	%r176, %r167, %r175;
	mul.lo.s32 	%r177, %r176, %r3;
	shr.u32 	%r178, %r167, 1;
	mad.lo.s32 	%r179, %r178, %r114, %r169;
	add.s32 	%r180, %r179, %r177;
	div.s32 	%r181, %r334, %r114;
	shr.u32 	%r182, %r181, 1;
	add.s32 	%r183, %r177, %r169;
	mad.lo.s32 	%r184, %r182, %r114, %r183;
	add.s32 	%r185, %r171, %r17;
	mul.wide.s32 	%rd13, %r185, 4;
	add.s64 	%rd14, %rd1, %rd13;
	ld.global.f32 	%f5, [%rd14];
	add.s32 	%r186, %r180, %r14;
	shl.b32 	%r187, %r186, 2;
	add.s32 	%r188, %r156, %r187;
	st.shared.f32 	[%r188], %f5;
	add.s32 	%r189, %r172, %r17;
	mul.wide.s32 	%rd15, %r189, 4;
	add.s64 	%rd16, %rd1, %rd15;
	ld.global.f32 	%f6, [%rd16];
	add.s32 	%r190, %r184, %r14;
	shl.b32 	%r191, %r190, 2;
	add.s32 	%r192, %r156, %r191;
	st.shared.f32 	[%r192], %f6;
	add.s32 	%r193, %r171, %r18;
	mul.wide.s32 	%rd17, %r193, 4;
	add.s64 	%rd18, %rd1, %rd17;
	ld.global.f32 	%f7, [%rd18];
	add.s32 	%r194, %r188, %r163;
	st.shared.f32 	[%r194], %f7;
	add.s32 	%r195, %r172, %r18;
	mul.wide.s32 	%rd19, %r195, 4;
	add.s64 	%rd20, %rd1, %rd19;
	ld.global.f32 	%f8, [%rd20];
	add.s32 	%r196, %r192, %r163;
	st.shared.f32 	[%r196], %f8;
	add.s32 	%r337, %r337, 2;
	add.s32 	%r336, %r336, %r2;
	add.s32 	%r335, %r335, %r2;
	add.s32 	%r334, %r334, %r2;
	add.s32 	%r333, %r333, %r2;
	add.s32 	%r332, %r332, %r2;
	add.s32 	%r331, %r331, %r2;
	add.s32 	%r330, %r330, %r2;
	add.s32 	%r329, %r329, %r2;
	setp.ne.s32 	%p3, %r337, 0;
	@%p3 bra 	$L__BB11_3;
$L__BB11_4:
	and.b32  	%r197, %r19, 1;
	setp.eq.b32 	%p4, %r197, 1;
	not.pred 	%p5, %p4;
	@%p5 bra 	$L__BB11_6;
	mad.lo.s32 	%r198, %r338, %r1, %r4;
	div.s32 	%r199, %r198, %r114;
	mul.lo.s32 	%r200, %r199, %r114;
	sub.s32 	%r201, %r198, %r200;
	add.s32 	%r202, %r198, %r3;
	add.s32 	%r203, %r16, %r201;
	shl.b32 	%r204, %r6, 1;
	add.s32 	%r205, %r204, %r198;
	min.s32 	%r206, %r205, %r203;
	add.s32 	%r207, %r205, %r3;
	min.s32 	%r208, %r207, %r203;
	shr.u32 	%r209, %r199, 31;
	add.s32 	%r210, %r199, %r209;
	and.b32  	%r211, %r210, -2;
	sub.s32 	%r212, %r199, %r211;
	mul.lo.s32 	%r213, %r212, %r3;
	shr.u32 	%r214, %r199, 1;
	mad.lo.s32 	%r215, %r214, %r114, %r201;
	add.s32 	%r216, %r215, %r213;
	div.s32 	%r217, %r202, %r114;
	shr.u32 	%r218, %r217, 1;
	add.s32 	%r219, %r213, %r201;
	mad.lo.s32 	%r220, %r218, %r114, %r219;
	add.s32 	%r221, %r206, %r17;
	mul.wide.s32 	%rd21, %r221, 4;
	add.s64 	%rd22, %rd1, %rd21;
	ld.global.f32 	%f9, [%rd22];
	add.s32 	%r222, %r216, %r14;
	shl.b32 	%r223, %r222, 2;
	mov.u32 	%r224, data;
	add.s32 	%r225, %r224, %r223;
	st.shared.f32 	[%r225], %f9;
	add.s32 	%r226, %r208, %r17;
	mul.wide.s32 	%rd23, %r226, 4;
	add.s64 	%rd24, %rd1, %rd23;
	ld.global.f32 	%f10, [%rd24];
	add.s32 	%r227, %r220, %r14;
	shl.b32 	%r228, %r227, 2;
	add.s32 	%r229, %r224, %r228;
	st.shared.f32 	[%r229], %f10;
	add.s32 	%r230, %r206, %r18;
	mul.wide.s32 	%rd25, %r230, 4;
	add.s64 	%rd26, %rd1, %rd25;
	ld.global.f32 	%f11, [%rd26];
	shl.b32 	%r231, %r15, 2;
	add.s32 	%r232, %r225, %r231;
	st.shared.f32 	[%r232], %f11;
	add.s32 	%r233, %r208, %r18;
	mul.wide.s32 	%rd27, %r233, 4;
	add.s64 	%rd28, %rd1, %rd27;
	ld.global.f32 	%f12, [%rd28];
	add.s32 	%r234, %r229, %r231;
	st.shared.f32 	[%r234], %f12;
$L__BB11_6:
	setp.lt.s32 	%p6, %r114, 1;
	bar.sync 	0;
	@%p6 bra 	$L__BB11_23;
	ld.param.u32 	%r327, [_Z23kernel_halfsizebyshare1PfS_iiiii_param_2];
	mul.lo.s32 	%r48, %r114, %r327;
	max.s32 	%r49, %r13, 1;
	and.b32  	%r50, %r49, 3;
	setp.lt.s32 	%p7, %r13, 4;
	mov.b32 	%r349, 0;
	@%p7 bra 	$L__BB11_18;
	ld.param.u32 	%r328, [_Z23kernel_halfsizebyshare1PfS_iiiii_param_2];
	and.b32  	%r349, %r49, 2147483644;
	neg.s32 	%r348, %r349;
	shl.b32 	%r237, %r7, 5;
	or.b32  	%r238, %r237, 8;
	mul.lo.s32 	%r239, %r114, %r238;
	or.b32  	%r240, %r239, 4;
	shl.b32 	%r241, %r4, 2;
	mad.lo.s32 	%r53, %r1, %r240, %r241;
	or.b32  	%r242, %r237, 16;
	mul.lo.s32 	%r243, %r114, %r242;
	or.b32  	%r244, %r243, 4;
	mad.lo.s32 	%r54, %r1, %r244, %r241;
	or.b32  	%r245, %r237, 24;
	mul.lo.s32 	%r246, %r114, %r245;
	or.b32  	%r247, %r246, 4;
	mad.lo.s32 	%r55, %r1, %r247, %r241;
	mul.lo.s32 	%r248, %r7, %r114;
	shl.b32 	%r249, %r248, 3;
	mad.lo.s32 	%r250, %r1, %r249, %r1;
	shl.b32 	%r251, %r250, 2;
	add.s32 	%r56, %r251, %r241;
	add.s32 	%r252, %r239, 8;
	mad.lo.s32 	%r57, %r1, %r252, %r241;
	or.b32  	%r253, %r243, 8;
	mad.lo.s32 	%r58, %r1, %r253, %r241;
	add.s32 	%r254, %r246, 8;
	mad.lo.s32 	%r59, %r1, %r254, %r241;
	or.b32  	%r255, %r249, 2;
	mul.lo.s32 	%r256, %r1, %r255;
	shl.b32 	%r257, %r256, 2;
	add.s32 	%r60, %r257, %r241;
	add.s32 	%r258, %r239, 12;
	mad.lo.s32 	%r61, %r1, %r258, %r241;
	or.b32  	%r259, %r243, 12;
	mad.lo.s32 	%r62, %r1, %r259, %r241;
	add.s32 	%r260, %r246, 12;
	mad.lo.s32 	%r63, %r1, %r260, %r241;
	or.b32  	%r261, %r249, 3;
	mul.lo.s32 	%r262, %r1, %r261;
	shl.b32 	%r263, %r262, 2;
	add.s32 	%r64, %r263, %r241;
	mul.lo.s32 	%r264, %r5, %r114;
	shl.b32 	%r265, %r264, 1;
	mad.lo.s32 	%r266, %r1, %r265, %r1;
	add.s32 	%r346, %r4, %r266;
	mad.lo.s32 	%r267, %r48, %r10, %r4;
	add.s32 	%r345, %r267, %r266;
	add.s32 	%r268, %r265, 2;
	mul.lo.s32 	%r269, %r1, %r268;
	add.s32 	%r344, %r4, %r269;
	add.s32 	%r343, %r267, %r269;
	add.s32 	%r270, %r265, 3;
	mul.lo.s32 	%r271, %r1, %r270;
	add.s32 	%r342, %r4, %r271;
	add.s32 	%r341, %r267, %r271;
	mul.lo.s32 	%r272, %r1, %r5;
	shl.b32 	%r273, %r272, 1;
	mad.lo.s32 	%r274, %r328, %r10, %r273;
	mad.lo.s32 	%r340, %r114, %r274, %r4;
	add.s32 	%r339, %r4, %r6;
	mov.u32 	%r347, data;
$L__BB11_9:
	setp.ge.s32 	%p8, %r10, %r111;
	setp.ge.s32 	%p9, %r339, %r48;
	or.pred  	%p10, %p8, %p9;
	@%p10 bra 	$L__BB11_11;
	mul.lo.s32 	%r275, %r1, %r114;
	mul.lo.s32 	%r276, %r275, %r7;
	shl.b32 	%r277, %r276, 5;
	shl.b32 	%r278, %r4, 2;
	add.s32 	%r279, %r277, %r278;
	add.s32 	%r280, %r347, %r279;
	ld.shared.f32 	%f13, [%r280];
	shl.b32 	%r281, %r7, 5;
	or.b32  	%r282, %r281, 8;
	mad.lo.s32 	%r283, %r275, %r282, %r278;
	add.s32 	%r284, %r347, %r283;
	ld.shared.f32 	%f14, [%r284];
	add.f32 	%f15, %f13, %f14;
	or.b32  	%r285, %r281, 16;
	mad.lo.s32 	%r286, %r275, %r285, %r278;
	add.s32 	%r287, %r347, %r286;
	ld.shared.f32 	%f16, [%r287];
	add.f32 	%f17, %f15, %f16;
	or.b32  	%r288, %r281, 24;
	mad.lo.s32 	%r289, %r275, %r288, %r278;
	add.s32 	%r290, %r347, %r289;
	ld.shared.f32 	%f18, [%r290];
	add.f32 	%f19, %f17, %f18;
	mul.f32 	%f20, %f19, 0f3E800000;
	mul.wide.s32 	%rd29, %r340, 4;
	add.s64 	%rd30, %rd2, %rd29;
	st.global.f32 	[%rd30], %f20;
$L__BB11_11:
	setp.ge.s32 	%p12, %r346, %r48;
	or.pred  	%p13, %p8, %p12;
	@%p13 bra 	$L__BB11_13;
	add.s32 	%r291, %r347, %r56;
	ld.shared.f32 	%f21, [%r291];
	add.s32 	%r292, %r347, %r53;
	ld.shared.f32 	%f22, [%r292];
	add.f32 	%f23, %f21, %f22;
	add.s32 	%r293, %r347, %r54;
	ld.shared.f32 	%f24, [%r293];
	add.f32 	%f25, %f23, %f24;
	add.s32 	%r294, %r347, %r55;
	ld.shared.f32 	%f26, [%r294];
	add.f32 	%f27, %f25, %f26;
	mul.f32 	%f28, %f27, 0f3E800000;
	mul.wide.s32 	%rd31, %r345, 4;
	add.s64 	%rd32, %rd2, %rd31;
	st.global.f32 	[%rd32], %f28;
$L__BB11_13:
	setp.ge.s32 	%p15, %r344, %r48;
	or.pred  	%p16, %p8, %p15;
	@%p16 bra 	$L__BB11_15;
	add.s32 	%r295, %r347, %r60;
	ld.shared.f32 	%f29, [%r295];
	add.s32 	%r296, %r347, %r57;
	ld.shared.f32 	%f30, [%r296];
	add.f32 	%f31, %f29, %f30;
	add.s32 	%r297, %r347, %r58;
	ld.shared.f32 	%f32, [%r297];
	add.f32 	%f33, %f31, %f32;
	add.s32 	%r298, %r347, %r59;
	ld.shared.f32 	%f34, [%r298];
	add.f32 	%f35, %f33, %f34;
	mul.f32 	%f36, %f35, 0f3E800000;
	mul.wide.s32 	%rd33, %r343, 4;
	add.s64 	%rd34, %rd2, %rd33;
	st.global.f32 	[%rd34], %f36;
$L__BB11_15:
	setp.ge.s32 	%p18, %r342, %r48;
	or.pred  	%p19, %p8, %p18;
	@%p19 bra 	$L__BB11_17;
	add.s32 	%r299, %r347, %r64;
	ld.shared.f32 	%f37, [%r299];
	add.s32 	%r300, %r347, %r61;
	ld.shared.f32 	%f38, [%r300];
	add.f32 	%f39, %f37, %f38;
	add.s32 	%r301, %r347, %r62;
	ld.shared.f32 	%f40, [%r301];
	add.f32 	%f41, %f39, %f40;
	add.s32 	%r302, %r347, %r63;
	ld.shared.f32 	%f42, [%r302];
	add.f32 	%f43, %f41, %f42;
	mul.f32 	%f44, %f43, 0f3E800000;
	mul.wide.s32 	%rd35, %r341, 4;
	add.s64 	%rd36, %rd2, %rd35;
	st.global.f32 	[%rd36], %f44;
$L__BB11_17:
	add.s32 	%r348, %r348, 4;
	shl.b32 	%r303, %r1, 4;
	add.s32 	%r347, %r347, %r303;
	shl.b32 	%r304, %r1, 2;
	add.s32 	%r346, %r346, %r304;
	add.s32 	%r345, %r345, %r304;
	add.s32 	%r344, %r344, %r304;
	add.s32 	%r343, %r343, %r304;
	add.s32 	%r342, %r342, %r304;
	add.s32 	%r341, %r341, %r304;
	add.s32 	%r340, %r340, %r304;
	add.s32 	%r339, %r339, %r304;
	setp.ne.s32 	%p20, %r348, 0;
	@%p20 bra 	$L__BB11_9;
$L__BB11_18:
	setp.eq.s32 	%p21, %r50, 0;
	@%p21 bra 	$L__BB11_23;
	shl.b32 	%r305, %r7, 5;
	or.b32  	%r306, %r305, 8;
	shl.b32 	%r307, %r349, 2;
	mad.lo.s32 	%r308, %r114, %r306, %r307;
	mul.lo.s32 	%r94, %r1, %r308;
	shl.b32 	%r309, %r4, 2;
	mov.u32 	%r310, data;
	add.s32 	%r353, %r310, %r309;
	or.b32  	%r311, %r305, 16;
	mad.lo.s32 	%r312, %r114, %r311, %r307;
	mul.lo.s32 	%r96, %r1, %r312;
	or.b32  	%r313, %r305, 24;
	mad.lo.s32 	%r314, %r114, %r313, %r307;
	mul.lo.s32 	%r97, %r1, %r314;
	mul.lo.s32 	%r315, %r7, %r114;
	shl.b32 	%r316, %r315, 3;
	add.s32 	%r317, %r349, %r316;
	mul.lo.s32 	%r318, %r1, %r317;
	shl.b32 	%r98, %r318, 2;
	mul.lo.s32 	%r319, %r5, %r114;
	shl.b32 	%r320, %r319, 1;
	add.s32 	%r321, %r349, %r320;
	mad.lo.s32 	%r351, %r1, %r321, %r4;
	mad.lo.s32 	%r352, %r48, %r10, %r351;
	neg.s32 	%r350, %r50;
$L__BB11_20:
	.pragma "nounroll";
	setp.ge.s32 	%p22, %r10, %r111;
	setp.ge.s32 	%p23, %r351, %r48;
	or.pred  	%p24, %p22, %p23;
	@%p24 bra 	$L__BB11_22;
	add.s32 	%r322, %r353, %r98;
	ld.shared.f32 	%f45, [%r322];
	add.s32 	%r323, %r353, %r94;
	ld.shared.f32 	%f46, [%r323];
	add.f32 	%f47, %f45, %f46;
	add.s32 	%r324, %r353, %r96;
	ld.shared.f32 	%f48, [%r324];
	add.f32 	%f49, %f47, %f48;
	add.s32 	%r325, %r353, %r97;
	ld.shared.f32 	%f50, [%r325];
	add.f32 	%f51, %f49, %f50;
	mul.f32 	%f52, %f51, 0f3E800000;
	mul.wide.s32 	%rd37, %r352, 4;
	add.s64 	%rd38, %rd2, %rd37;
	st.global.f32 	[%rd38], %f52;
$L__BB11_22:
	shl.b32 	%r326, %r1, 2;
	add.s32 	%r353, %r353, %r326;
	add.s32 	%r352, %r352, %r1;
	add.s32 	%r351, %r351, %r1;
	add.s32 	%r350, %r350, 1;
	setp.ne.s32 	%p25, %r350, 0;
	@%p25 bra 	$L__BB11_20;
$L__BB11_23:
	ret;

}
	// .globl	_Z21kernel_halfsize_guassPfS_iiiiiPKf
.visible .entry _Z21kernel_halfsize_guassPfS_iiiiiPKf(
	.param .u64 .ptr .align 1 _Z21kernel_halfsize_guassPfS_iiiiiPKf_param_0,
	.param .u64 .ptr .align 1 _Z21kernel_halfsize_guassPfS_iiiiiPKf_param_1,
	.param .u32 _Z21kernel_halfsize_guassPfS_iiiiiPKf_param_2,
	.param .u32 _Z21kernel_halfsize_guassPfS_iiiiiPKf_param_3,
	.param .u32 _Z21kernel_halfsize_guassPfS_iiiiiPKf_param_4,
	.param .u32 _Z21kernel_halfsize_guassPfS_iiiiiPKf_param_5,
	.param .u32 _Z21kernel_halfsize_guassPfS_iiiiiPKf_param_6,
	.param .u64 .ptr .align 1 _Z21kernel_halfsize_guassPfS_iiiiiPKf_param_7
)
{
	.local .align 8 .b8 	__local_depot12[8];
	.reg .b64 	%SP;
	.reg .b64 	%SPL;
	.reg .pred 	%p<10>;
	.reg .b32 	%r<95>;
	.reg .b32 	%f<67>;
	.reg .b64 	%rd<70>;
	.reg .b64 	%fd<10>;

	mov.u64 	%SPL, __local_depot12;
	cvta.local.u64 	%SP, %SPL;
	ld.param.u64 	%rd5, [_Z21kernel_halfsize_guassPfS_iiiiiPKf_param_1];
	ld.param.u32 	%r21, [_Z21kernel_halfsize_guassPfS_iiiiiPKf_param_2];
	ld.param.u32 	%r24, [_Z21kernel_halfsize_guassPfS_iiiiiPKf_param_5];
	ld.param.u32 	%r25, [_Z21kernel_halfsize_guassPfS_iiiiiPKf_param_6];
	ld.param.u64 	%rd6, [_Z21kernel_halfsize_guassPfS_iiiiiPKf_param_7];
	cvta.to.global.u64 	%rd1, %rd6;
	cvta.to.global.u64 	%rd2, %rd5;
	mov.u32 	%r1, %ntid.x;
	mov.u32 	%r26, %tid.y;
	mov.u32 	%r27, %ctaid.y;
	mov.u32 	%r28, %ntid.y;
	mad.lo.s32 	%r2, %r27, %r28, %r26;
	setp.lt.s32 	%p1, %r25, 1;
	@%p1 bra 	$L__BB12_13;
	ld.param.u32 	%r90, [_Z21kernel_halfsize_guassPfS_iiiiiPKf_param_4];
	mov.u32 	%r29, %tid.x;
	mul.lo.s32 	%r30, %r25, %r90;
	mul.lo.s32 	%r3, %r25, %r21;
	shl.b32 	%r31, %r2, 1;
	add.s32 	%r32, %r31, -1;
	mul.lo.s32 	%r33, %r30, %r32;
	max.s32 	%r4, %r33, 0;
	mul.lo.s32 	%r5, %r30, %r31;
	add.s32 	%r34, %r24, -1;
	or.b32  	%r35, %r31, 1;
	min.s32 	%r36, %r34, %r35;
	mul.lo.s32 	%r6, %r36, %r30;
	add.s32 	%r37, %r24, -2;
	add.s32 	%r38, %r31, 2;
	min.s32 	%r39, %r37, %r38;
	mul.lo.s32 	%r7, %r39, %r30;
	neg.s32 	%r94, %r25;
	mov.u32 	%r40, %ctaid.x;
	mul.lo.s32 	%r41, %r1, %r40;
	mad.lo.s32 	%r42, %r21, %r2, %r41;
	mad.lo.s32 	%r93, %r25, %r42, %r29;
	mad.lo.s32 	%r92, %r41, %r25, %r29;
	add.u64 	%rd15, %SP, 0;
	mov.u64 	%rd17, $str;
	mov.u64 	%rd35, $str$1;
	mov.u64 	%rd39, $str$2;
$L__BB12_2:
	ld.param.u32 	%r89, [_Z21kernel_halfsize_guassPfS_iiiiiPKf_param_3];
	setp.ge.s32 	%p2, %r2, %r89;
	setp.ge.s32 	%p3, %r92, %r3;
	or.pred  	%p4, %p2, %p3;
	@%p4 bra 	$L__BB12_12;
	ld.param.u32 	%r91, [_Z21kernel_halfsize_guassPfS_iiiiiPKf_param_4];
	div.s32 	%r43, %r92, %r25;
	mul.lo.s32 	%r44, %r43, %r25;
	sub.s32 	%r45, %r92, %r44;
	shl.b32 	%r46, %r43, 1;
	max.s32 	%r47, %r46, 1;
	add.s32 	%r48, %r47, -1;
	mad.lo.s32 	%r14, %r48, %r25, %r45;
	mad.lo.s32 	%r15, %r46, %r25, %r45;
	or.b32  	%r49, %r46, 1;
	add.s32 	%r50, %r91, -1;
	min.s32 	%r51, %r50, %r49;
	mad.lo.s32 	%r16, %r51, %r25, %r45;
	add.s32 	%r52, %r46, 2;
	min.s32 	%r53, %r50, %r52;
	mad.lo.s32 	%r17, %r53, %r25, %r45;
	add.s32 	%r54, %r14, %r4;
	mul.wide.s32 	%rd7, %r54, 4;
	add.s64 	%rd8, %rd2, %rd7;
	ld.global.f32 	%f17, [%rd8];
	ld.global.f32 	%f18, [%rd1+8];
	fma.rn.f32 	%f19, %f17, %f18, 0f00000000;
	add.s32 	%r55, %r15, %r4;
	mul.wide.s32 	%rd9, %r55, 4;
	add.s64 	%rd10, %rd2, %rd9;
	ld.global.f32 	%f20, [%rd10];
	ld.global.f32 	%f63, [%rd1+4];
	fma.rn.f32 	%f21, %f20, %f63, %f19;
	add.s32 	%r56, %r16, %r4;
	mul.wide.s32 	%rd11, %r56, 4;
	add.s64 	%rd12, %rd2, %rd11;
	ld.global.f32 	%f22, [%rd12];
	fma.rn.f32 	%f23, %f22, %f63, %f21;
	add.s32 	%r57, %r17, %r4;
	mul.wide.s32 	%rd13, %r57, 4;
	add.s64 	%rd14, %rd2, %rd13;
	ld.global.f32 	%f24, [%rd14];
	fma.rn.f32 	%f2, %f24, %f18, %f23;
	setp.ne.s32 	%p5, %r93, 1;
	@%p5 bra 	$L__BB12_5;
	cvt.f64.f32 	%fd1, %f2;
	cvta.to.local.u64 	%rd16, %rd15;
	st.local.f64 	[%rd16], %fd1;
	cvta.global.u64 	%rd18, %rd17;
	{ // callseq 0, 0
	.param .b64 param0;
	st.param.b64 	[param0], %rd18;
	.param .b64 param1;
	st.param.b64 	[param1], %rd15;
	.param .b32 retval0;
	call.uni (retval0), 
	vprintf, 
	(
	param0, 
	param1
	);
	ld.param.b32 	%r58, [retval0];
	} // callseq 0
	ld.global.f32 	%f63, [%rd1+4];
$L__BB12_5:
	add.s32 	%r60, %r14, %r5;
	mul.wide.s32 	%rd19, %r60, 4;
	add.s64 	%rd20, %rd2, %rd19;
	ld.global.f32 	%f25, [%rd20];
	fma.rn.f32 	%f26, %f25, %f63, %f2;
	add.s32 	%r61, %r15, %r5;
	mul.wide.s32 	%rd21, %r61, 4;
	add.s64 	%rd22, %rd2, %rd21;
	ld.global.f32 	%f27, [%rd22];
	ld.global.f32 	%f28, [%rd1];
	fma.rn.f32 	%f29, %f27, %f28, %f26;
	add.s32 	%r62, %r16, %r5;
	mul.wide.s32 	%rd23, %r62, 4;
	add.s64 	%rd24, %rd2, %rd23;
	ld.global.f32 	%f30, [%rd24];
	fma.rn.f32 	%f31, %f30, %f28, %f29;
	add.s32 	%r63, %r17, %r5;
	mul.wide.s32 	%rd25, %r63, 4;
	add.s64 	%rd26, %rd2, %rd25;
	ld.global.f32 	%f32, [%rd26];
	fma.rn.f32 	%f33, %f32, %f63, %f31;
	add.s32 	%r64, %r14, %r6;
	mul.wide.s32 	%rd27, %r64, 4;
	add.s64 	%rd28, %rd2, %rd27;
	ld.global.f32 	%f34, [%rd28];
	fma.rn.f32 	%f35, %f34, %f63, %f33;
	add.s32 	%r65, %r15, %r6;
	mul.wide.s32 	%rd29, %r65, 4;
	add.s64 	%rd30, %rd2, %rd29;
	ld.global.f32 	%f36, [%rd30];
	fma.rn.f32 	%f37, %f36, %f28, %f35;
	add.s32 	%r66, %r16, %r6;
	mul.wide.s32 	%rd31, %r66, 4;
	add.s64 	%rd32, %rd2, %rd31;
	ld.global.f32 	%f38, [%rd32];
	fma.rn.f32 	%f5, %f38, %f28, %f37;
	@%p5 bra 	$L__BB12_7;
	cvt.f64.f32 	%fd2, %f5;
	cvta.to.local.u64 	%rd34, %rd15;
	st.local.f64 	[%rd34], %fd2;
	cvta.global.u64 	%rd36, %rd35;
	{ // callseq 1, 0
	.param .b64 param0;
	st.param.b64 	[param0], %rd36;
	.param .b64 param1;
	st.param.b64 	[param1], %rd15;
	.param .b32 retval0;
	call.uni (retval0), 
	vprintf, 
	(
	param0, 
	param1
	);
	ld.param.b32 	%r67, [retval0];
	} // callseq 1
	add.s32 	%r69, %r17, %r6;
	mul.wide.s32 	%rd37, %r69, 4;
	add.s64 	%rd38, %rd2, %rd37;
	ld.global.f32 	%f39, [%rd38];
	cvt.f64.f32 	%fd3, %f39;
	st.local.f64 	[%rd34], %fd3;
	cvta.global.u64 	%rd40, %rd39;
	{ // callseq 2, 0
	.param .b64 param0;
	st.param.b64 	[param0], %rd40;
	.param .b64 param1;
	st.param.b64 	[param1], %rd15;
	.param .b32 retval0;
	call.uni (retval0), 
	vprintf, 
	(
	param0, 
	param1
	);
	ld.param.b32 	%r70, [retval0];
	} // callseq 2
	ld.global.f32 	%f40, [%rd1+4];
	cvt.f64.f32 	%fd4, %f40;
	st.local.f64 	[%rd34], %fd4;
	mov.u64 	%rd41, $str$3;
	cvta.global.u64 	%rd42, %rd41;
	{ // callseq 3, 0
	.param .b64 param0;
	st.param.b64 	[param0], %rd42;
	.param .b64 param1;
	st.param.b64 	[param1], %rd15;
	.param .b32 retval0;
	call.uni (retval0), 
	vprintf, 
	(
	param0, 
	param1
	);
	ld.param.b32 	%r72, [retval0];
	} // callseq 3
	ld.global.f32 	%f41, [%rd38];
	add.f32 	%f42, %f5, %f41;
	cvt.f64.f32 	%fd5, %f42;
	st.local.f64 	[%rd34], %fd5;
	mov.u64 	%rd43, $str$4;
	cvta.global.u64 	%rd44, %rd43;
	{ // callseq 4, 0
	.param .b64 param0;
	st.param.b64 	[param0], %rd44;
	.param .b64 param1;
	st.param.b64 	[param1], %rd15;
	.param .b32 retval0;
	call.uni (retval0), 
	vprintf, 
	(
	param0, 
	param1
	);
	ld.param.b32 	%r74, [retval0];
	} // callseq 4
	ld.global.f32 	%f43, [%rd38];
	ld.global.f32 	%f44, [%rd1+4];
	mul.f32 	%f45, %f43, %f44;
	cvt.f64.f32 	%fd6, %f45;
	st.local.f64 	[%rd34], %fd6;
	mov.u64 	%rd45, $str$5;
	cvta.global.u64 	%rd46, %rd45;
	{ // callseq 5, 0
	.param .b64 param0;
	st.param.b64 	[param0], %rd46;
	.param .b64 param1;
	st.param.b64 	[param1], %rd15;
	.param .b32 retval0;
	call.uni (retval0), 
	vprintf, 
	(
	param0, 
	param1
	);
	ld.param.b32 	%r76, [retval0];
	} // callseq 5
	ld.global.f32 	%f46, [%rd38];
	ld.global.f32 	%f47, [%rd1+4];
	fma.rn.f32 	%f48, %f46, %f47, %f5;
	cvt.f64.f32 	%fd7, %f48;
	st.local.f64 	[%rd34], %fd7;
	mov.u64 	%rd47, $str$6;
	cvta.global.u64 	%rd48, %rd47;
	{ // callseq 6, 0
	.param .b64 param0;
	st.param.b64 	[param0], %rd48;
	.param .b64 param1;
	st.param.b64 	[param1], %rd15;
	.param .b32 retval0;
	call.uni (retval0), 
	vprintf, 
	(
	param0, 
	param1
	);
	ld.param.b32 	%r78, [retval0];
	} // callseq 6
	ld.global.f32 	%f63, [%rd1+4];
$L__BB12_7:
	add.u64 	%rd3, %SPL, 0;
	add.s32 	%r80, %r17, %r6;
	mul.wide.s32 	%rd50, %r80, 4;
	add.s64 	%rd51, %rd2, %rd50;
	ld.global.f32 	%f49, [%rd51];
	fma.rn.f32 	%f8, %f49, %f63, %f5;
	@%p5 bra 	$L__BB12_9;
	cvt.f64.f32 	%fd8, %f8;
	st.local.f64 	[%rd3], %fd8;
	mov.u64 	%rd52, $str;
	cvta.global.u64 	%rd53, %rd52;
	add.u64 	%rd54, %SP, 0;
	{ // callseq 7, 0
	.param .b64 param0;
	st.param.b64 	[param0], %rd53;
	.param .b64 param1;
	st.param.b64 	[param1], %rd54;
	.param .b32 retval0;
	call.uni (retval0), 
	vprintf, 
	(
	param0, 
	param1
	);
	ld.param.b32 	%r81, [retval0];
	} // callseq 7
	ld.global.f32 	%f63, [%rd1+4];
$L__BB12_9:
	add.s32 	%r83, %r14, %r7;
	mul.wide.s32 	%rd55, %r83, 4;
	add.s64 	%rd56, %rd2, %rd55;
	ld.global.f32 	%f50, [%rd56];
	ld.global.f32 	%f66, [%rd1+8];
	fma.rn.f32 	%f51, %f50, %f66, %f8;
	add.s32 	%r84, %r15, %r7;
	mul.wide.s32 	%rd57, %r84, 4;
	add.s64 	%rd58, %rd2, %rd57;
	ld.global.f32 	%f52, [%rd58];
	fma.rn.f32 	%f53, %f52, %f63, %f51;
	add.s32 	%r85, %r16, %r7;
	mul.wide.s32 	%rd59, %r85, 4;
	add.s64 	%rd60, %rd2, %rd59;
	ld.global.f32 	%f54, [%rd60];
	fma.rn.f32 	%f55, %f54, %f63, %f53;
	add.s32 	%r86, %r17, %r7;
	mul.wide.s32 	%rd61, %r86, 4;
	add.s64 	%rd62, %rd2, %rd61;
	ld.global.f32 	%f56, [%rd62];
	fma.rn.f32 	%f12, %f56, %f66, %f55;
	@%p5 bra 	$L__BB12_11;
	cvt.f64.f32 	%fd9, %f12;
	st.local.f64 	[%rd3], %fd9;
	mov.u64 	%rd63, $str;
	cvta.global.u64 	%rd64, %rd63;
	add.u64 	%rd65, %SP, 0;
	{ // callseq 8, 0
	.param .b64 param0;
	st.param.b64 	[param0], %rd64;
	.param .b64 param1;
	st.param.b64 	[param1], %rd65;
	.param .b32 retval0;
	call.uni (retval0), 
	vprintf, 
	(
	param0, 
	param1
	);
	ld.param.b32 	%r87, [retval0];
	} // callseq 8
	ld.global.f32 	%f66, [%rd1+8];
	ld.global.f32 	%f63, [%rd1+4];
$L__BB12_11:
	ld.param.u64 	%rd69, [_Z21kernel_halfsize_guassPfS_iiiiiPKf_param_0];
	mul.f32 	%f57, %f63, 0f41000000;
	fma.rn.f32 	%f58, %f66, 0f40800000, %f57;
	ld.global.f32 	%f59, [%rd1];
	fma.rn.f32 	%f60, %f59, 0f40800000, %f58;
	div.rn.f32 	%f61, %f12, %f60;
	cvta.to.global.u64 	%rd66, %rd69;
	mul.wide.s32 	%rd67, %r93, 4;
	add.s64 	%rd68, %rd66, %rd67;
	st.global.f32 	[%rd68], %f61;
$L__BB12_12:
	add.s32 	%r94, %r94, 1;
	setp.ne.s32 	%p9, %r94, 0;
	add.s32 	%r93, %r93, %r1;
	add.s32 	%r92, %r92, %r1;
	@%p9 bra 	$L__BB12_2;
$L__BB12_13:
	ret;

}


// ===== COMPILED SASS (sm_100) =====

	.target	sm_100

	.elftype	@"ET_EXEC"


//--------------------- .note.nv.tkinfo           --------------------------
	.section	.note.nv.tkinfo,"",@"SHT_NOTE"
	.sectionflags	@"SHF_NOTE_NV_TKINFO"
	.tkinfo
        /*0018*/ 	.word	0x00000002
        /*0030*/ 	.string	""
        /*0030*/ 	.string	"ptxas"
        /*0030*/ 	.string	"Cuda compilation tools, release 13.0, V13.0.88"
        /*0030*/ 	.string	"Build cuda_13.0.r13.0/compiler.36424714_0"
        /*0030*/ 	.string	"-arch sm_100 -m 64 "



//--------------------- .note.nv.cuinfo           --------------------------
	.section	.note.nv.cuinfo,"",@"SHT_NOTE"
	.sectionflags	@"SHF_NOTE_NV_CUINFO"
        /*0018*/ 	.short	0x0002
        /*001a*/ 	.short	0x0064
        /*001c*/ 	.short	0x0082
	.zero		2


//--------------------- .nv.info                  --------------------------
	.section	.nv.info,"",@"SHT_CUDA_INFO"
	.align	4


	//----- nvinfo : EIATTR_REGCOUNT
	.align		4
        /*0000*/ 	.byte	0x04, 0x2f
        /*0002*/ 	.short	(.L_8 - .L_7)
	.align		4
.L_7:
        /*0004*/ 	.word	index@(_Z6warmupv)
        /*0008*/ 	.word	0x00000004


	//----- nvinfo : EIATTR_FRAME_SIZE
	.align		4
.L_8:
        /*000c*/ 	.byte	0x04, 0x11
        /*000e*/ 	.short	(.L_10 - .L_9)
	.align		4
.L_9:
        /*0010*/ 	.word	index@(_Z6warmupv)
        /*0014*/ 	.word	0x00000000


	//----- nvinfo : EIATTR_REGCOUNT
	.align		4
.L_10:
        /*0018*/ 	.byte	0x04, 0x2f
        /*001a*/ 	.short	(.L_12 - .L_11)
	.align		4
.L_11:
        /*001c*/ 	.word	index@(_Z17kernel_doublesizePfS_iiii)
        /*0020*/ 	.word	0x00000020


	//----- nvinfo : EIATTR_FRAME_SIZE
	.align		4
.L_12:
        /*0024*/ 	.byte	0x04, 0x11
        /*0026*/ 	.short	(.L_14 - .L_13)
	.align		4
.L_13:
        /*0028*/ 	.word	index@(_Z17kernel_doublesizePfS_iiii)
        /*002c*/ 	.word	0x00000000


	//----- nvinfo : EIATTR_REGCOUNT
	.align		4
.L_14:
        /*0030*/ 	.byte	0x04, 0x2f
        /*0032*/ 	.short	(.L_16 - .L_15)
	.align		4
.L_15:
        /*0034*/ 	.word	index@(_Z18kernel_doublesize1PfS_iiii)
        /*0038*/ 	.word	0x0000001f


	//----- nvinfo : EIATTR_FRAME_SIZE
	.align		4
.L_16:
        /*003c*/ 	.byte	0x04, 0x11
        /*003e*/ 	.short	(.L_18 - .L_17)
	.align		4
.L_17:
        /*0040*/ 	.word	index@(_Z18kernel_doublesize1PfS_iiii)
        /*0044*/ 	.word	0x00000000


	//----- nvinfo : EIATTR_REGCOUNT
	.align		4
.L_18:
        /*0048*/ 	.byte	0x04, 0x2f
        /*004a*/ 	.short	(.L_20 - .L_19)
	.align		4
.L_19:
        /*004c*/ 	.word	index@(_Z18kernel_doublesize2PfS_iiii)
        /*0050*/ 	.word	0x0000001f


	//----- nvinfo : EIATTR_FRAME_SIZE
	.align		4
.L_20:
        /*0054*/ 	.byte	0x04, 0x11
        /*0056*/ 	.short	(.L_22 - .L_21)
	.align		4
.L_21:
        /*0058*/ 	.word	index@(_Z18kernel_doublesize2PfS_iiii)
        /*005c*/ 	.word	0x00000000


	//----- nvinfo : EIATTR_REGCOUNT
	.align		4
.L_22:
        /*0060*/ 	.byte	0x04, 0x2f
        /*0062*/ 	.short	(.L_24 - .L_23)
	.align		4
.L_23:
        /*0064*/ 	.word	index@(_Z22kernel_doublesize_dim3PfS_iii)
        /*0068*/ 	.word	0x00000018


	//----- nvinfo : EIATTR_FRAME_SIZE
	.align		4
.L_24:
        /*006c*/ 	.byte	0x04, 0x11
        /*006e*/ 	.short	(.L_26 - .L_25)
	.align		4
.L_25:
        /*0070*/ 	.word	index@(_Z22kernel_doublesize_dim3PfS_iii)
        /*0074*/ 	.word	0x00000000


	//----- nvinfo : EIATTR_REGCOUNT
	.align		4
.L_26:
        /*0078*/ 	.byte	0x04, 0x2f
        /*007a*/ 	.short	(.L_28 - .L_27)
	.align		4
.L_27:
        /*007c*/ 	.word	index@(_Z24kernel_doublesizebysharePfS_iiiii)
        /*0080*/ 	.word	0x00000028


	//----- nvinfo : EIATTR_FRAME_SIZE
	.align		4
.L_28:
        /*0084*/ 	.byte	0x04, 0x11
        /*0086*/ 	.short	(.L_30 - .L_29)
	.align		4
.L_29:
        /*0088*/ 	.word	index@(_Z24kernel_doublesizebysharePfS_iiiii)
        /*008c*/ 	.word	0x00000000


	//----- nvinfo : EIATTR_REGCOUNT
	.align		4
.L_30:
        /*0090*/ 	.byte	0x04, 0x2f
        /*0092*/ 	.short	(.L_32 - .L_31)
	.align		4
.L_31:
        /*0094*/ 	.word	index@(_Z25kernel_doublesizebyshare1PfS_iiiii)
        /*0098*/ 	.word	0x0000001f


	//----- nvinfo : EIATTR_FRAME_SIZE
	.align		4
.L_32:
        /*009c*/ 	.byte	0x04, 0x11
        /*009e*/ 	.short	(.L_34 - .L_33)
	.align		4
.L_33:
        /*00a0*/ 	.word	index@(_Z25kernel_doublesizebyshare1PfS_iiiii)
        /*00a4*/ 	.word	0x00000000


	//----- nvinfo : EIATTR_REGCOUNT
	.align		4
.L_34:
        /*00a8*/ 	.byte	0x04, 0x2f
        /*00aa*/ 	.short	(.L_36 - .L_35)
	.align		4
.L_35:
        /*00ac*/ 	.word	index@(_Z25kernel_doublesizebyshare2PfS_iiiii)
        /*00b0*/ 	.word	0x0000001f


	//----- nvinfo : EIATTR_FRAME_SIZE
	.align		4
.L_36:
        /*00b4*/ 	.byte	0x04, 0x11
        /*00b6*/ 	.short	(.L_38 - .L_37)
	.align		4
.L_37:
        /*00b8*/ 	.word	index@(_Z25kernel_doublesizebyshare2PfS_iiiii)
        /*00bc*/ 	.word	0x00000000


	//----- nvinfo : EIATTR_REGCOUNT
	.align		4
.L_38:
        /*00c0*/ 	.byte	0x04, 0x2f
        /*00c2*/ 	.short	(.L_40 - .L_39)
	.align		4
.L_39:
        /*00c4*/ 	.word	index@(_Z15kernel_halfsizePfS_iiiii)
        /*00c8*/ 	.word	0x00000020


	//----- nvinfo : EIATTR_FRAME_SIZE
	.align		4
.L_40:
        /*00cc*/ 	.byte	0x04, 0x11
        /*00ce*/ 	.short	(.L_42 - .L_41)
	.align		4
.L_41:
        /*00d0*/ 	.word	index@(_Z15kernel_halfsizePfS_iiiii)
        /*00d4*/ 	.word	0x00000000


	//----- nvinfo : EIATTR_REGCOUNT
	.align		4
.L_42:
        /*00d8*/ 	.byte	0x04, 0x2f
        /*00da*/ 	.short	(.L_44 - .L_43)
	.align		4
.L_43:
        /*00dc*/ 	.word	index@(_Z16kernel_halfsize1PfS_iiiii)
        /*00e0*/ 	.word	0x00000020


	//----- nvinfo : EIATTR_FRAME_SIZE
	.align		4
.L_44:
        /*00e4*/ 	.byte	0x04, 0x11
        /*00e6*/ 	.short	(.L_46 - .L_45)
	.align		4
.L_45:
        /*00e8*/ 	.word	index@(_Z16kernel_halfsize1PfS_iiiii)
        /*00ec*/ 	.word	0x00000000


	//----- nvinfo : EIATTR_REGCOUNT
	.align		4
.L_46:
        /*00f0*/ 	.byte	0x04, 0x2f
        /*00f2*/ 	.short	(.L_48 - .L_47)
	.align		4
.L_47:
        /*00f4*/ 	.word	index@(_Z22kernel_halfsizebysharePfS_iiiii)
        /*00f8*/ 	.word	0x00000028


	//----- nvinfo : EIATTR_FRAME_SIZE
	.align		4
.L_48:
        /*00fc*/ 	.byte	0x04, 0x11
        /*00fe*/ 	.short	(.L_50 - .L_49)
	.align		4
.L_49:
        /*0100*/ 	.word	index@(_Z22kernel_halfsizebysharePfS_iiiii)
        /*0104*/ 	.word	0x00000000


	//----- nvinfo : EIATTR_REGCOUNT
	.align		4
.L_50:
        /*0108*/ 	.byte	0x04, 0x2f
        /*010a*/ 	.short	(.L_52 - .L_51)
	.align		4
.L_51:
        /*010c*/ 	.word	index@(_Z23kernel_halfsizebyshare1PfS_iiiii)
        /*0110*/ 	.word	0x00000028


	//----- nvinfo : EIATTR_FRAME_SIZE
	.align		4
.L_52:
        /*0114*/ 	.byte	0x04, 0x11
        /*0116*/ 	.short	(.L_54 - .L_53)
	.align		4
.L_53:
        /*0118*/ 	.word	index@(_Z23kernel_halfsizebyshare1PfS_iiiii)
        /*011c*/ 	.word	0x00000000


	//----- nvinfo : EIATTR_REGCOUNT
	.align		4
.L_54:
        /*0120*/ 	.byte	0x04, 0x2f
        /*0122*/ 	.short	(.L_56 - .L_55)
	.align		4
.L_55:
        /*0124*/ 	.word	index@(_Z21kernel_halfsize_guassPfS_iiiiiPKf)
        /*0128*/ 	.word	0x0000002c


	//----- nvinfo : EIATTR_FRAME_SIZE
	.align		4
.L_56:
        /*012c*/ 	.byte	0x04, 0x11
        /*012e*/ 	.short	(.L_58 - .L_57)
	.align		4
.L_57:
        /*0130*/ 	.word	index@($__internal_0_$__cuda_sm3x_div_rn_noftz_f32_slowpath)
        /*0134*/ 	.word	0x00000008


	//----- nvinfo : EIATTR_FRAME_SIZE
	.align		4
.L_58:
        /*0138*/ 	.byte	0x04, 0x11
        /*013a*/ 	.short	(.L_60 - .L_59)
	.align		4
.L_59:
        /*013c*/ 	.word	index@(_Z21kernel_halfsize_guassPfS_iiiiiPKf)
        /*0140*/ 	.word	0x00000008


	//----- nvinfo : EIATTR_MIN_STACK_SIZE
	.align		4
.L_60:
        /*0144*/ 	.byte	0x04, 0x12
        /*0146*/ 	.short	(.L_62 - .L_61)
	.align		4
.L_61:
        /*0148*/ 	.word	index@(_Z21kernel_halfsize_guassPfS_iiiiiPKf)
        /*014c*/ 	.word	0x00000008


	//----- nvinfo : EIATTR_MIN_STACK_SIZE
	.align		4
.L_62:
        /*0150*/ 	.byte	0x04, 0x12
        /*0152*/ 	.short	(.L_64 - .L_63)
	.align		4
.L_63:
        /*0154*/ 	.word	index@(_Z23kernel_halfsizebyshare1PfS_iiiii)
        /*0158*/ 	.word	0x00000000


	//----- nvinfo : EIATTR_MIN_STACK_SIZE
	.align		4
.L_64:
        /*015c*/ 	.byte	0x04, 0x12
        /*015e*/ 	.short	(.L_66 - .L_65)
	.align		4
.L_65:
        /*0160*/ 	.word	index@(_Z22kernel_halfsizebysharePfS_iiiii)
        /*0164*/ 	.word	0x00000000


	//----- nvinfo : EIATTR_MIN_STACK_SIZE
	.align		4
.L_66:
        /*0168*/ 	.byte	0x04, 0x12
        /*016a*/ 	.short	(.L_68 - .L_67)
	.align		4
.L_67:
        /*016c*/ 	.word	index@(_Z16kernel_halfsize1PfS_iiiii)
        /*0170*/ 	.word	0x00000000


	//----- nvinfo : EIATTR_MIN_STACK_SIZE
	.align		4
.L_68:
        /*0174*/ 	.byte	0x04, 0x12
        /*0176*/ 	.short	(.L_70 - .L_69)
	.align		4
.L_69:
        /*0178*/ 	.word	index@(_Z15kernel_halfsizePfS_iiiii)
        /*017c*/ 	.word	0x00000000


	//----- nvinfo : EIATTR_MIN_STACK_SIZE
	.align		4
.L_70:
        /*0180*/ 	.byte	0x04, 0x12
        /*0182*/ 	.short	(.L_72 - .L_71)
	.align		4
.L_71:
        /*0184*/ 	.word	index@(_Z25kernel_doublesizebyshare2PfS_iiiii)
        /*0188*/ 	.word	0x00000000


	//----- nvinfo : EIATTR_MIN_STACK_SIZE
	.align		4
.L_72:
        /*018c*/ 	.byte	0x04, 0x12
        /*018e*/ 	.short	(.L_74 - .L_73)
	.align		4
.L_73:
        /*0190*/ 	.word	index@(_Z25kernel_doublesizebyshare1PfS_iiiii)
        /*0194*/ 	.word	0x00000000


	//----- nvinfo : EIATTR_MIN_STACK_SIZE
	.align		4
.L_74:
        /*0198*/ 	.byte	0x04, 0x12
        /*019a*/ 	.short	(.L_76 - .L_75)
	.align		4
.L_75:
        /*019c*/ 	.word	index@(_Z24kernel_doublesizebysharePfS_iiiii)
        /*01a0*/ 	.word	0x00000000


	//----- nvinfo : EIATTR_MIN_STACK_SIZE
	.align		4
.L_76:
        /*01a4*/ 	.byte	0x04, 0x12
        /*01a6*/ 	.short	(.L_78 - .L_77)
	.align		4
.L_77:
        /*01a8*/ 	.word	index@(_Z22kernel_doublesize_dim3PfS_iii)
        /*01ac*/ 	.word	0x00000000


	//----- nvinfo : EIATTR_MIN_STACK_SIZE
	.align		4
.L_78:
        /*01b0*/ 	.byte	0x04, 0x12
        /*01b2*/ 	.short	(.L_80 - .L_79)
	.align		4
.L_79:
        /*01b4*/ 	.word	index@(_Z18kernel_doublesize2PfS_iiii)
        /*01b8*/ 	.word	0x00000000


	//----- nvinfo : EIATTR_MIN_STACK_SIZE
	.align		4
.L_80:
        /*01bc*/ 	.byte	0x04, 0x12
        /*01be*/ 	.short	(.L_82 - .L_81)
	.align		4
.L_81:
        /*01c0*/ 	.word	index@(_Z18kernel_doublesize1PfS_iiii)
        /*01c4*/ 	.word	0x00000000


	//----- nvinfo : EIATTR_MIN_STACK_SIZE
	.align		4
.L_82:
        /*01c8*/ 	.byte	0x04, 0x12
        /*01ca*/ 	.short	(.L_84 - .L_83)
	.align		4
.L_83:
        /*01cc*/ 	.word	index@(_Z17kernel_doublesizePfS_iiii)
        /*01d0*/ 	.word	0x00000000


	//----- nvinfo : EIATTR_MIN_STACK_SIZE
	.align		4
.L_84:
        /*01d4*/ 	.byte	0x04, 0x12
        /*01d6*/ 	.short	(.L_86 - .L_85)
	.align		4
.L_85:
        /*01d8*/ 	.word	index@(_Z6warmupv)
        /*01dc*/ 	.word	0x00000000
.L_86:


//--------------------- .nv.compat                --------------------------
	.section	.nv.compat,"",@"SHT_CUDA_COMPAT_INFO"
	.align	4
        /*0000*/ 	.byte	0x02, 0x09, 0x00, 0x00, 0x02, 0x02, 0x01, 0x00, 0x02, 0x05, 0x05, 0x00, 0x03, 0x07, 0x01, 0x01
        /*0010*/ 	.byte	0x02, 0x03, 0x00, 0x00, 0x02, 0x06, 0x01, 0x00, 0x04, 0x0b, 0x08, 0x00, 0x01, 0x00, 0x00, 0x00
        /*0020*/ 	.byte	0x00, 0x00, 0x00, 0x00


//--------------------- .nv.info._Z21kernel_halfsize_guassPfS_iiiiiPKf --------------------------
	.section	.nv.info._Z21kernel_halfsize_guassPfS_iiiiiPKf,"",@"SHT_CUDA_INFO"
	.sectionflags	@""
	.align	4


	//----- nvinfo : EIATTR_CUDA_API_VERSION
	.align		4
        /*0000*/ 	.byte	0x04, 0x37
        /*0002*/ 	.short	(.L_88 - .L_87)
.L_87:
        /*0004*/ 	.word	0x00000082


	//----- nvinfo : EIATTR_KPARAM_INFO
	.align		4
.L_88:
        /*0008*/ 	.byte	0x04, 0x17
        /*000a*/ 	.short	(.L_90 - .L_89)
.L_89:
        /*000c*/ 	.word	0x00000000
        /*0010*/ 	.short	0x0007
        /*0012*/ 	.short	0x0028
        /*0014*/ 	.byte	0x00, 0xf5, 0x21, 0x00


	//----- nvinfo : EIATTR_KPARAM_INFO
	.align		4
.L_90:
        /*0018*/ 	.byte	0x04, 0x17
        /*001a*/ 	.short	(.L_92 - .L_91)
.L_91:
        /*001c*/ 	.word	0x00000000
        /*0020*/ 	.short	0x0006
        /*0022*/ 	.short	0x0020
        /*0024*/ 	.byte	0x00, 0xf0, 0x11, 0x00


	//----- nvinfo : EIATTR_KPARAM_INFO
	.align		4
.L_92:
        /*0028*/ 	.byte	0x04, 0x17
        /*002a*/ 	.short	(.L_94 - .L_93)
.L_93:
        /*002c*/ 	.word	0x00000000
        /*0030*/ 	.short	0x0005
        /*0032*/ 	.short	0x001c
        /*0034*/ 	.byte	0x00, 0xf0, 0x11, 0x00


	//----- nvinfo : EIATTR_KPARAM_INFO
	.align		4
.L_94:
        /*0038*/ 	.byte	0x04, 0x17
        /*003a*/ 	.short	(.L_96 - .L_95)
.L_95:
        /*003c*/ 	.word	0x00000000
        /*0040*/ 	.short	0x0004
        /*0042*/ 	.short	0x0018
        /*0044*/ 	.byte	0x00, 0xf0, 0x11, 0x00


	//----- nvinfo : EIATTR_KPARAM_INFO
	.align		4
.L_96:
        /*0048*/ 	.byte	0x04, 0x17
        /*004a*/ 	.short	(.L_98 - .L_97)
.L_97:
        /*004c*/ 	.word	0x00000000
        /*0050*/ 	.short	0x0003
        /*0052*/ 	.short	0x0014
        /*0054*/ 	.byte	0x00, 0xf0, 0x11, 0x00


	//----- nvinfo : EIATTR_KPARAM_INFO
	.align		4
.L_98:
        /*0058*/ 	.byte	0x04, 0x17
        /*005a*/ 	.short	(.L_100 - .L_99)
.L_99:
        /*005c*/ 	.word	0x00000000
        /*0060*/ 	.short	0x0002
        /*0062*/ 	.short	0x0010
        /*0064*/ 	.byte	0x00, 0xf0, 0x11, 0x00


	//----- nvinfo : EIATTR_KPARAM_INFO
	.align		4
.L_100:
        /*0068*/ 	.byte	0x04, 0x17
        /*006a*/ 	.short	(.L_102 - .L_101)
.L_101:
        /*006c*/ 	.word	0x00000000
        /*0070*/ 	.short	0x0001
        /*0072*/ 	.short	0x0008
        /*0074*/ 	.byte	0x00, 0xf5, 0x21, 0x00


	//----- nvinfo : EIATTR_KPARAM_INFO
	.align		4
.L_102:
        /*0078*/ 	.byte	0x04, 0x17
        /*007a*/ 	.short	(.L_104 - .L_103)
.L_103:
        /*007c*/ 	.word	0x00000000
        /*0080*/ 	.short	0x0000
        /*0082*/ 	.short	0x0000
        /*0084*/ 	.byte	0x00, 0xf5, 0x21, 0x00


	//----- nvinfo : EIATTR_SPARSE_MMA_MASK
	.align		4
.L_104:
        /*0088*/ 	.byte	0x03, 0x50
        /*008a*/ 	.short	0x0000


	//----- nvinfo : EIATTR_MAXREG_COUNT
	.align		4
        /*008c*/ 	.byte	0x03, 0x1b
        /*008e*/ 	.short	0x00ff


	//----- nvinfo : EIATTR_EXTERNS
	.align		4
        /*0090*/ 	.byte	0x04, 0x0f
        /*0092*/ 	.short	(.L_106 - .L_105)


	//   ....[0]....
	.align		4
.L_105:
        /*0094*/ 	.word	index@(vprintf)


	//----- nvinfo : EIATTR_MERCURY_ISA_VERSION
	.align		4
.L_106:
        /*0098*/ 	.byte	0x03, 0x5f
        /*009a*/ 	.short	0x0101


	//----- nvinfo : EIATTR_VRC_CTA_INIT_COUNT
	.align		4
        /*009c*/ 	.byte	0x02, 0x4a
	.zero		1
	.zero		1


	//----- nvinfo : EIATTR_SYSCALL_OFFSETS
	.align		4
        /*00a0*/ 	.byte	0x04, 0x46
        /*00a2*/ 	.short	(.L_108 - .L_107)


	//   ....[0]....
.L_107:
        /*00a4*/ 	.word	0x00000770


	//   ....[1]....
        /*00a8*/ 	.word	0x00000a70


	//   ....[2]....
        /*00ac*/ 	.word	0x00000b50


	//   ....[3]....
        /*00b0*/ 	.word	0x00000c10


	//   ....[4]....
        /*00b4*/ 	.word	0x00000cd0


	//   ....[5]....
        /*00b8*/ 	.word	0x00000db0


	//   ....[6]....
        /*00bc*/ 	.word	0x00000e90


	//   ....[7]....
        /*00c0*/ 	.word	0x00000fe0


	//   ....[8]....
        /*00c4*/ 	.word	0x00001200


	//----- nvinfo : EIATTR_EXIT_INSTR_OFFSETS
	.align		4
.L_108:
        /*00c8*/ 	.byte	0x04, 0x1c
        /*00ca*/ 	.short	(.L_110 - .L_109)


	//   ....[0]....
.L_109:
        /*00cc*/ 	.word	0x000000b0


	//   ....[1]....
        /*00d0*/ 	.word	0x000013d0


	//----- nvinfo : EIATTR_CRS_STACK_SIZE
	.align		4
.L_110:
        /*00d4*/ 	.byte	0x04, 0x1e
        /*00d6*/ 	.short	(.L_112 - .L_111)
.L_111:
        /*00d8*/ 	.word	0x00000000


	//----- nvinfo : EIATTR_CBANK_PARAM_SIZE
	.align		4
.L_112:
        /*00dc*/ 	.byte	0x03, 0x19
        /*00de*/ 	.short	0x0030


	//----- nvinfo : EIATTR_PARAM_CBANK
	.align		4
        /*00e0*/ 	.byte	0x04, 0x0a
        /*00e2*/ 	.short	(.L_114 - .L_113)
	.align		4
.L_113:
        /*00e4*/ 	.word	index@(.nv.constant0._Z21kernel_halfsize_guassPfS_iiiiiPKf)
        /*00e8*/ 	.short	0x0380
        /*00ea*/ 	.short	0x0030


	//----- nvinfo : EIATTR_SW_WAR
	.align		4
.L_114:
        /*00ec*/ 	.byte	0x04, 0x36
        /*00ee*/ 	.short	(.L_116 - .L_115)
.L_115:
        /*00f0*/ 	.word	0x00000008
.L_116:


//--------------------- .nv.info._Z23kernel_halfsizebyshare1PfS_iiiii --------------------------
	.section	.nv.info._Z23kernel_halfsizebyshare1PfS_iiiii,"",@"SHT_CUDA_INFO"
	.sectionflags	@""
	.align	4


	//----- nvinfo : EIATTR_CUDA_API_VERSION
	.align		4
        /*0000*/ 	.byte	0x04, 0x37
        /*0002*/ 	.short	(.L_118 - .L_117)
.L_117:
        /*0004*/ 	.word	0x00000082


	//----- nvinfo : EIATTR_KPARAM_INFO
	.align		4
.L_118:
        /*0008*/ 	.byte	0x04, 0x17
        /*000a*/ 	.short	(.L_120 - .L_119)
.L_119:
        /*000c*/ 	.word	0x00000000
        /*0010*/ 	.short	0x0006
        /*0012*/ 	.short	0x0020
        /*0014*/ 	.byte	0x00, 0xf0, 0x11, 0x00


	//----- nvinfo : EIATTR_KPARAM_INFO
	.align		4
.L_120:
        /*0018*/ 	.byte	0x04, 0x17
        /*001a*/ 	.short	(.L_122 - .L_121)
.L_121:
        /*001c*/ 	.word	0x00000000
        /*0020*/ 	.short	0x0005
        /*0022*/ 	.short	0x001c
        /*0024*/ 	.byte	0x00, 0xf0, 0x11, 0x00


	//----- nvinfo : EIATTR_KPARAM_INFO
	.align		4
.L_122:
        /*0028*/ 	.byte	0x04, 0x17
        /*002a*/ 	.short	(.L_124 - .L_123)
.L_123:
        /*002c*/ 	.word	0x00000000
        /*0030*/ 	.short	0x0004
        /*0032*/ 	.short	0x0018
        /*0034*/ 	.byte	0x00, 0xf0, 0x11, 0x00


	//----- nvinfo : EIATTR_KPARAM_INFO
	.align		4
.L_124:
        /*0038*/ 	.byte	0x04, 0x17
        /*003a*/ 	.short	(.L_126 - .L_125)
.L_125:
        /*003c*/ 	.word	0x00000000
        /*0040*/ 	.short	0x0003
        /*0042*/ 	.short	0x0014
        /*0044*/ 	.byte	0x00, 0xf0, 0x11, 0x00


	//----- nvinfo : EIATTR_KPARAM_INFO
	.align		4
.L_126:
        /*0048*/ 	.byte	0x04, 0x17
        /*004a*/ 	.short	(.L_128 - .L_127)
.L_127:
        /*004c*/ 	.word	0x00000000
        /*0050*/ 	.short	0x0002
        /*0052*/ 	.short	0x0010
        /*0054*/ 	.byte	0x00, 0xf0, 0x11, 0x00


	//----- nvinfo : EIATTR_KPARAM_INFO
	.align		4
.L_128:
        /*0058*/ 	.byte	0x04, 0x17
        /*005a*/ 	.short	(.L_130 - .L_129)
.L_129:
        /*005c*/ 	.word	0x00000000
        /*0060*/ 	.short	0x0001
        /*0062*/ 	.short	0x0008
        /*0064*/ 	.byte	0x00, 0xf5, 0x21, 0x00


	//----- nvinfo : EIATTR_KPARAM_INFO
	.align		4
.L_130:
        /*0068*/ 	.byte	0x04, 0x17
        /*006a*/ 	.short	(.L_132 - .L_131)
.L_131:
        /*006c*/ 	.word	0x00000000
        /*0070*/ 	.short	0x0000
        /*0072*/ 	.short	0x0000
        /*0074*/ 	.byte	0x00, 0xf5, 0x21, 0x00


	//----- nvinfo : EIATTR_SPARSE_MMA_MASK
	.align		4
.L_132:
        /*0078*/ 	.byte	0x03, 0x50
        /*007a*/ 	.short	0x0000


	//----- nvinfo : EIATTR_MAXREG_COUNT
	.align		4
        /*007c*/ 	.byte	0x03, 0x1b
        /*007e*/ 	.short	0x00ff


	//----- nvinfo : EIATTR_NUM_BARRIERS
	.align		4
        /*0080*/ 	.byte	0x02, 0x4c
        /*0082*/ 	.byte	0x01
	.zero		1


	//----- nvinfo : EIATTR_MERCURY_ISA_VERSION
	.align		4
        /*0084*/ 	.byte	0x03, 0x5f
        /*0086*/ 	.short	0x0101


	//----- nvinfo : EIATTR_VRC_CTA_INIT_COUNT
	.align		4
        /*0088*/ 	.byte	0x02, 0x4a
	.zero		1
	.zero		1


	//----- nvinfo : EIATTR_EXIT_INSTR_OFFSETS
	.align		4
        /*008c*/ 	.byte	0x04, 0x1c
        /*008e*/ 	.short	(.L_134 - .L_133)


	//   ....[0]....
.L_133:
        /*0090*/ 	.word	0x000013c0


	//   ....[1]....
        /*0094*/ 	.word	0x00003d60


	//   ....[2]....
        /*0098*/ 	.word	0x000040b0


	//----- nvinfo : EIATTR_CRS_STACK_SIZE
	.align		4
.L_134:
        /*009c*/ 	.byte	0x04, 0x1e
        /*009e*/ 	.short	(.L_136 - .L_135)
.L_135:
        /*00a0*/ 	.word	0x00000000


	//----- nvinfo : EIATTR_CBANK_PARAM_SIZE
	.align		4
.L_136:
        /*00a4*/ 	.byte	0x03, 0x19
        /*00a6*/ 	.short	0x0024


	//----- nvinfo : EIATTR_PARAM_CBANK
	.align		4
        /*00a8*/ 	.byte	0x04, 0x0a
        /*00aa*/ 	.short	(.L_138 - .L_137)
	.align		4
.L_137:
        /*00ac*/ 	.word	index@(.nv.constant0._Z23kernel_halfsizebyshare1PfS_iiiii)
        /*00b0*/ 	.short	0x0380
        /*00b2*/ 	.short	0x0024


	//----- nvinfo : EIATTR_SW_WAR
	.align		4
.L_138:
        /*00b4*/ 	.byte	0x04, 0x36
        /*00b6*/ 	.short	(.L_140 - .L_139)
.L_139:
        /*00b8*/ 	.word	0x00000008
.L_140:


//--------------------- .nv.info._Z22kernel_halfsizebysharePfS_iiiii --------------------------
	.section	.nv.info._Z22kernel_halfsizebysharePfS_iiiii,"",@"SHT_CUDA_INFO"
	.sectionflags	@""
	.align	4


	//----- nvinfo : EIATTR_CUDA_API_VERSION
	.align		4
        /*0000*/ 	.byte	0x04, 0x37
        /*0002*/ 	.short	(.L_142 - .L_141)
.L_141:
        /*0004*/ 	.word	0x00000082


	//----- nvinfo : EIATTR_KPARAM_INFO
	.align		4
.L_142:
        /*0008*/ 	.byte	0x04, 0x17
        /*000a*/ 	.short	(.L_144 - .L_143)
.L_143:
        /*000c*/ 	.word	0x00000000
        /*0010*/ 	.short	0x0006
        /*0012*/ 	.short	0x0020
        /*0014*/ 	.byte	0x00, 0xf0, 0x11, 0x00


	//----- nvinfo : EIATTR_KPARAM_INFO
	.align		4
.L_144:
        /*0018*/ 	.byte	0x04, 0x17
        /*001a*/ 	.short	(.L_146 - .L_145)
.L_145:
        /*001c*/ 	.word	0x00000000
        /*0020*/ 	.short	0x0005
        /*0022*/ 	.short	0x001c
        /*0024*/ 	.byte	0x00, 0xf0, 0x11, 0x00


	//----- nvinfo : EIATTR_KPARAM_INFO
	.align		4
.L_146:
        /*0028*/ 	.byte	0x04, 0x17
        /*002a*/ 	.short	(.L_148 - .L_147)
.L_147:
        /*002c*/ 	.word	0x00000000
        /*0030*/ 	.short	0x0004
        /*0032*/ 	.short	0x0018
        /*0034*/ 	.byte	0x00, 0xf0, 0x11, 0x00


	//----- nvinfo : EIATTR_KPARAM_INFO
	.align		4
.L_148:
        /*0038*/ 	.byte	0x04, 0x17
        /*003a*/ 	.short	(.L_150 - .L_149)
.L_149:
        /*003c*/ 	.word	0x00000000
        /*0040*/ 	.short	0x0003
        /*0042*/ 	.short	0x0014
        /*0044*/ 	.byte	0x00, 0xf0, 0x11, 0x00


	//----- nvinfo : EIATTR_KPARAM_INFO
	.align		4
.L_150:
        /*0048*/ 	.byte	0x04, 0x17
        /*004a*/ 	.short	(.L_152 - .L_151)
.L_151:
        /*004c*/ 	.word	0x00000000
        /*0050*/ 	.short	0x0002
        /*0052*/ 	.short	0x0010
        /*0054*/ 	.byte	0x00, 0xf0, 0x11, 0x00


	//----- nvinfo : EIATTR_KPARAM_INFO
	.align		4
.L_152:
        /*0058*/ 	.byte	0x04, 0x17
        /*005a*/ 	.short	(.L_154 - .L_153)
.L_153:
        /*005c*/ 	.word	0x00000000
        /*0060*/ 	.short	0x0001
        /*0062*/ 	.short	0x0008
        /*0064*/ 	.byte	0x00, 0xf5, 0x21, 0x00


	//----- nvinfo : EIATTR_KPARAM_INFO
	.align		4
.L_154:
        /*0068*/ 	.byte	0x04, 0x17
        /*006a*/ 	.short	(.L_156 - .L_155)
.L_155:
        /*006c*/ 	.word	0x00000000
        /*0070*/ 	.short	0x0000
        /*0072*/ 	.short	0x0000
        /*0074*/ 	.byte	0x00, 0xf5, 0x21, 0x00


	//----- nvinfo : EIATTR_SPARSE_MMA_MASK
	.align		4
.L_156:
        /*0078*/ 	.byte	0x03, 0x50
        /*007a*/ 	.short	0x0000


	//----- nvinfo : EIATTR_MAXREG_COUNT
	.align		4
        /*007c*/ 	.byte	0x03, 0x1b
        /*007e*/ 	.short	0x00ff


	//----- nvinfo : EIATTR_NUM_BARRIERS
	.align		4
        /*0080*/ 	.byte	0x02, 0x4c
        /*0082*/ 	.byte	0x01
	.zero		1


	//----- nvinfo : EIATTR_MERCURY_ISA_VERSION
	.align		4
        /*0084*/ 	.byte	0x03, 0x5f
        /*0086*/ 	.short	0x0101


	//----- nvinfo : EIATTR_VRC_CTA_INIT_COUNT
	.align		4
        /*0088*/ 	.byte	0x02, 0x4a
	.zero		1
	.zero		1


	//----- nvinfo : EIATTR_EXIT_INSTR_OFFSETS
	.align		4
        /*008c*/ 	.byte	0x04, 0x1c
        /*008e*/ 	.short	(.L_158 - .L_157)


	//   ....[0]....
.L_157:
        /*0090*/ 	.word	0x00001350


	//   ....[1]....
        /*0094*/ 	.word	0x00001d00


	//   ....[2]....
        /*0098*/ 	.word	0x00002120


	//   ....[3]....
        /*009c*/ 	.word	0x00002180


	//   ....[4]....
        /*00a0*/ 	.word	0x000022f0


	//----- nvinfo : EIATTR_CRS_STACK_SIZE
	.align		4
.L_158:
        /*00a4*/ 	.byte	0x04, 0x1e
        /*00a6*/ 	.short	(.L_160 - .L_159)
.L_159:
        /*00a8*/ 	.word	0x00000000


	//----- nvinfo : EIATTR_CBANK_PARAM_SIZE
	.align		4
.L_160:
        /*00ac*/ 	.byte	0x03, 0x19
        /*00ae*/ 	.short	0x0024


	//----- nvinfo : EIATTR_PARAM_CBANK
	.align		4
        /*00b0*/ 	.byte	0x04, 0x0a
        /*00b2*/ 	.short	(.L_162 - .L_161)
	.align		4
.L_161:
        /*00b4*/ 	.word	index@(.nv.constant0._Z22kernel_halfsizebysharePfS_iiiii)
        /*00b8*/ 	.short	0x0380
        /*00ba*/ 	.short	0x0024


	//----- nvinfo : EIATTR_SW_WAR
	.align		4
.L_162:
        /*00bc*/ 	.byte	0x04, 0x36
        /*00be*/ 	.short	(.L_164 - .L_163)
.L_163:
        /*00c0*/ 	.word	0x00000008
.L_164:


//--------------------- .nv.info._Z16kernel_halfsize1PfS_iiiii --------------------------
	.section	.nv.info._Z16kernel_halfsize1PfS_iiiii,"",@"SHT_CUDA_INFO"
	.sectionflags	@""
	.align	4


	//----- nvinfo : EIATTR_CUDA_API_VERSION
	.align		4
        /*0000*/ 	.byte	0x04, 0x37
        /*0002*/ 	.short	(.L_166 - .L_165)
.L_165:
        /*0004*/ 	.word	0x00000082


	//----- nvinfo : EIATTR_KPARAM_INFO
	.align		4
.L_166:
        /*0008*/ 	.byte	0x04, 0x17
        /*000a*/ 	.short	(.L_168 - .L_167)
.L_167:
        /*000c*/ 	.word	0x00000000
        /*0010*/ 	.short	0x0006
        /*0012*/ 	.short	0x0020
        /*0014*/ 	.byte	0x00, 0xf0, 0x11, 0x00


	//----- nvinfo : EIATTR_KPARAM_INFO
	.align		4
.L_168:
        /*0018*/ 	.byte	0x04, 0x17
        /*001a*/ 	.short	(.L_170 - .L_169)
.L_169:
        /*001c*/ 	.word	0x00000000
        /*0020*/ 	.short	0x0005
        /*0022*/ 	.short	0x001c
        /*0024*/ 	.byte	0x00, 0xf0, 0x11, 0x00


	//----- nvinfo : EIATTR_KPARAM_INFO
	.align		4
.L_170:
        /*0028*/ 	.byte	0x04, 0x17
        /*002a*/ 	.short	(.L_172 - .L_171)
.L_171:
        /*002c*/ 	.word	0x00000000
        /*0030*/ 	.short	0x0004
        /*0032*/ 	.short	0x0018
        /*0034*/ 	.byte	0x00, 0xf0, 0x11, 0x00


	//----- nvinfo : EIATTR_KPARAM_INFO
	.align		4
.L_172:
        /*0038*/ 	.byte	0x04, 0x17
        /*003a*/ 	.short	(.L_174 - .L_173)
.L_173:
        /*003c*/ 	.word	0x00000000
        /*0040*/ 	.short	0x0003
        /*0042*/ 	.short	0x0014
        /*0044*/ 	.byte	0x00, 0xf0, 0x11, 0x00


	//----- nvinfo : EIATTR_KPARAM_INFO
	.align		4
.L_174:
        /*0048*/ 	.byte	0x04, 0x17
        /*004a*/ 	.short	(.L_176 - .L_175)
.L_175:
        /*004c*/ 	.word	0x00000000
        /*0050*/ 	.short	0x0002
        /*0052*/ 	.short	0x0010
        /*0054*/ 	.byte	0x00, 0xf0, 0x11, 0x00


	//----- nvinfo : EIATTR_KPARAM_INFO
	.align		4
.L_176:
        /*0058*/ 	.byte	0x04, 0x17
        /*005a*/ 	.short	(.L_178 - .L_177)
.L_177:
        /*005c*/ 	.word	0x00000000
        /*0060*/ 	.short	0x0001
        /*0062*/ 	.short	0x0008
        /*0064*/ 	.byte	0x00, 0xf5, 0x21, 0x00


	//----- nvinfo : EIATTR_KPARAM_INFO
	.align		4
.L_178:
        /*0068*/ 	.byte	0x04, 0x17
        /*006a*/ 	.short	(.L_180 - .L_179)
.L_179:
        /*006c*/ 	.word	0x00000000
        /*0070*/ 	.short	0x0000
        /*0072*/ 	.short	0x0000
        /*0074*/ 	.byte	0x00, 0xf5, 0x21, 0x00


	//----- nvinfo : EIATTR_SPARSE_MMA_MASK
	.align		4
.L_180:
        /*0078*/ 	.byte	0x03, 0x50
        /*007a*/ 	.short	0x0000


	//----- nvinfo : EIATTR_MAXREG_COUNT
	.align		4
        /*007c*/ 	.byte	0x03, 0x1b
        /*007e*/ 	.short	0x00ff


	//----- nvinfo : EIATTR_MERCURY_ISA_VERSION
	.align		4
        /*0080*/ 	.byte	0x03, 0x5f
        /*0082*/ 	.short	0x0101


	//----- nvinfo : EIATTR_VRC_CTA_INIT_COUNT
	.align		4
        /*0084*/ 	.byte	0x02, 0x4a
	.zero		1
	.zero		1


	//----- nvinfo : EIATTR_EXIT_INSTR_OFFSETS
	.align		4
        /*0088*/ 	.byte	0x04, 0x1c
        /*008a*/ 	.short	(.L_182 - .L_181)


	//   ....[0]....
.L_181:
        /*008c*/ 	.word	0x00000060


	//   ....[1]....
        /*0090*/ 	.word	0x00001160


	//   ....[2]....
        /*0094*/ 	.word	0x000015b0


	//----- nvinfo : EIATTR_CRS_STACK_SIZE
	.align		4
.L_182:
        /*0098*/ 	.byte	0x04, 0x1e
        /*009a*/ 	.short	(.L_184 - .L_183)
.L_183:
        /*009c*/ 	.word	0x00000000


	//----- nvinfo : EIATTR_CBANK_PARAM_SIZE
	.align		4
.L_184:
        /*00a0*/ 	.byte	0x03, 0x19
        /*00a2*/ 	.short	0x0024


	//----- nvinfo : EIATTR_PARAM_CBANK
	.align		4
        /*00a4*/ 	.byte	0x04, 0x0a
        /*00a6*/ 	.short	(.L_186 - .L_185)
	.align		4
.L_185:
        /*00a8*/ 	.word	index@(.nv.constant0._Z16kernel_halfsize1PfS_iiiii)
        /*00ac*/ 	.short	0x0380
        /*00ae*/ 	.short	0x0024


	//----- nvinfo : EIATTR_SW_WAR
	.align		4
.L_186:
        /*00b0*/ 	.byte	0x04, 0x36
        /*00b2*/ 	.short	(.L_188 - .L_187)
.L_187:
        /*00b4*/ 	.word	0x00000008
.L_188:


//--------------------- .nv.info._Z15kernel_halfsizePfS_iiiii --------------------------
	.section	.nv.info._Z15kernel_halfsizePfS_iiiii,"",@"SHT_CUDA_INFO"
	.sectionflags	@""
	.align	4


	//----- nvinfo : EIATTR_CUDA_API_VERSION
	.align		4
        /*0000*/ 	.byte	0x04, 0x37
        /*0002*/ 	.short	(.L_190 - .L_189)
.L_189:
        /*0004*/ 	.word	0x00000082


	//----- nvinfo : EIATTR_KPARAM_INFO
	.align		4
.L_190:
        /*0008*/ 	.byte	0x04, 0x17
        /*000a*/ 	.short	(.L_192 - .L_191)
.L_191:
        /*000c*/ 	.word	0x00000000
        /*0010*/ 	.short	0x0006
        /*0012*/ 	.short	0x0020
        /*0014*/ 	.byte	0x00, 0xf0, 0x11, 0x00


	//----- nvinfo : EIATTR_KPARAM_INFO
	.align		4
.L_192:
        /*0018*/ 	.byte	0x04, 0x17
        /*001a*/ 	.short	(.L_194 - .L_193)
.L_193:
        /*001c*/ 	.word	0x00000000
        /*0020*/ 	.short	0x0005
        /*0022*/ 	.short	0x001c
        /*0024*/ 	.byte	0x00, 0xf0, 0x11, 0x00


	//----- nvinfo : EIATTR_KPARAM_INFO
	.align		4
.L_194:
        /*0028*/ 	.byte	0x04, 0x17
        /*002a*/ 	.short	(.L_196 - .L_195)
.L_195:
        /*002c*/ 	.word	0x00000000
        /*0030*/ 	.short	0x0004
        /*0032*/ 	.short	0x0018
        /*0034*/ 	.byte	0x00, 0xf0, 0x11, 0x00


	//----- nvinfo : EIATTR_KPARAM_INFO
	.align		4
.L_196:
        /*0038*/ 	.byte	0x04, 0x17
        /*003a*/ 	.short	(.L_198 - .L_197)
.L_197:
        /*003c*/ 	.word	0x00000000
        /*0040*/ 	.short	0x0003
        /*0042*/ 	.short	0x0014
        /*0044*/ 	.byte	0x00, 0xf0, 0x11, 0x00


	//----- nvinfo : EIATTR_KPARAM_INFO
	.align		4
.L_198:
        /*0048*/ 	.byte	0x04, 0x17
        /*004a*/ 	.short	(.L_200 - .L_199)
.L_199:
        /*004c*/ 	.word	0x00000000
        /*0050*/ 	.short	0x0002
        /*0052*/ 	.short	0x0010
        /*0054*/ 	.byte	0x00, 0xf0, 0x11, 0x00


	//----- nvinfo : EIATTR_KPARAM_INFO
	.align		4
.L_200:
        /*0058*/ 	.byte	0x04, 0x17
        /*005a*/ 	.short	(.L_202 - .L_201)
.L_201:
        /*005c*/ 	.word	0x00000000
        /*0060*/ 	.short	0x0001
        /*0062*/ 	.short	0x0008
        /*0064*/ 	.byte	0x00, 0xf5, 0x21, 0x00


	//----- nvinfo : EIATTR_KPARAM_INFO
	.align		4
.L_202:
        /*0068*/ 	.byte	0x04, 0x17
        /*006a*/ 	.short	(.L_204 - .L_203)
.L_203:
        /*006c*/ 	.word	0x00000000
        /*0070*/ 	.short	0x0000
        /*0072*/ 	.short	0x0000
        /*0074*/ 	.byte	0x00, 0xf5, 0x21, 0x00


	//----- nvinfo : EIATTR_SPARSE_MMA_MASK
	.align		4
.L_204:
        /*0078*/ 	.byte	0x03, 0x50
        /*007a*/ 	.short	0x0000


	//----- nvinfo : EIATTR_MAXREG_COUNT
	.align		4
        /*007c*/ 	.byte	0x03, 0x1b
        /*007e*/ 	.short	0x00ff


	//----- nvinfo : EIATTR_MERCURY_ISA_VERSION
	.align		4
        /*0080*/ 	.byte	0x03, 0x5f
        /*0082*/ 	.short	0x0101


	//----- nvinfo : EIATTR_VRC_CTA_INIT_COUNT
	.align		4
        /*0084*/ 	.byte	0x02, 0x4a
	.zero		1
	.zero		1


	//----- nvinfo : EIATTR_EXIT_INSTR_OFFSETS
	.align		4
        /*0088*/ 	.byte	0x04, 0x1c
        /*008a*/ 	.short	(.L_206 - .L_205)


	//   ....[0]....
.L_205:
        /*008c*/ 	.word	0x00000060


	//   ....[1]....
        /*0090*/ 	.word	0x00001150


	//   ....[2]....
        /*0094*/ 	.word	0x000018c0


	//   ....[3]....
        /*0098*/ 	.word	0x00001920


	//   ....[4]....
        /*009c*/ 	.word	0x00001c30


	//----- nvinfo : EIATTR_CRS_STACK_SIZE
	.align		4
.L_206:
        /*00a0*/ 	.byte	0x04, 0x1e
        /*00a2*/ 	.short	(.L_208 - .L_207)
.L_207:
        /*00a4*/ 	.word	0x00000000


	//----- nvinfo : EIATTR_CBANK_PARAM_SIZE
	.align		4
.L_208:
        /*00a8*/ 	.byte	0x03, 0x19
        /*00aa*/ 	.short	0x0024


	//----- nvinfo : EIATTR_PARAM_CBANK
	.align		4
        /*00ac*/ 	.byte	0x04, 0x0a
        /*00ae*/ 	.short	(.L_210 - .L_209)
	.align		4
.L_209:
        /*00b0*/ 	.word	index@(.nv.constant0._Z15kernel_halfsizePfS_iiiii)
        /*00b4*/ 	.short	0x0380
        /*00b6*/ 	.short	0x0024


	//----- nvinfo : EIATTR_SW_WAR
	.align		4
.L_210:
        /*00b8*/ 	.byte	0x04, 0x36
        /*00ba*/ 	.short	(.L_212 - .L_211)
.L_211:
        /*00bc*/ 	.word	0x00000008
.L_212:


//--------------------- .nv.info._Z25kernel_doublesizebyshare2PfS_iiiii --------------------------
	.section	.nv.info._Z25kernel_doublesizebyshare2PfS_iiiii,"",@"SHT_CUDA_INFO"
	.sectionflags	@""
	.align	4


	//----- nvinfo : EIATTR_CUDA_API_VERSION
	.align		4
        /*0000*/ 	.byte	0x04, 0x37
        /*0002*/ 	.short	(.L_214 - .L_213)
.L_213:
        /*0004*/ 	.word	0x00000082


	//----- nvinfo : EIATTR_KPARAM_INFO
	.align		4
.L_214:
        /*0008*/ 	.byte	0x04, 0x17
        /*000a*/ 	.short	(.L_216 - .L_215)
.L_215:
        /*000c*/ 	.word	0x00000000
        /*0010*/ 	.short	0x0006
        /*0012*/ 	.short	0x0020
        /*0014*/ 	.byte	0x00, 0xf0, 0x11, 0x00


	//----- nvinfo : EIATTR_KPARAM_INFO
	.align		4
.L_216:
        /*0018*/ 	.byte	0x04, 0x17
        /*001a*/ 	.short	(.L_218 - .L_217)
.L_217:
        /*001c*/ 	.word	0x00000000
        /*0020*/ 	.short	0x0005
        /*0022*/ 	.short	0x001c
        /*0024*/ 	.byte	0x00, 0xf0, 0x11, 0x00


	//----- nvinfo : EIATTR_KPARAM_INFO
	.align		4
.L_218:
        /*0028*/ 	.byte	0x04, 0x17
        /*002a*/ 	.short	(.L_220 - .L_219)
.L_219:
        /*002c*/ 	.word	0x00000000
        /*0030*/ 	.short	0x0004
        /*0032*/ 	.short	0x0018
        /*0034*/ 	.byte	0x00, 0xf0, 0x11, 0x00


	//----- nvinfo : EIATTR_KPARAM_INFO
	.align		4
.L_220:
        /*0038*/ 	.byte	0x04, 0x17
        /*003a*/ 	.short	(.L_222 - .L_221)
.L_221:
        /*003c*/ 	.word	0x00000000
        /*0040*/ 	.short	0x0003
        /*0042*/ 	.short	0x0014
        /*0044*/ 	.byte	0x00, 0xf0, 0x11, 0x00


	//----- nvinfo : EIATTR_KPARAM_INFO
	.align		4
.L_222:
        /*0048*/ 	.byte	0x04, 0x17
        /*004a*/ 	.short	(.L_224 - .L_223)
.L_223:
        /*004c*/ 	.word	0x00000000
        /*0050*/ 	.short	0x0002
        /*0052*/ 	.short	0x0010
        /*0054*/ 	.byte	0x00, 0xf0, 0x11, 0x00


	//----- nvinfo : EIATTR_KPARAM_INFO
	.align		4
.L_224:
        /*0058*/ 	.byte	0x04, 0x17
        /*005a*/ 	.short	(.L_226 - .L_225)
.L_225:
        /*005c*/ 	.word	0x00000000
        /*0060*/ 	.short	0x0001
        /*0062*/ 	.short	0x0008
        /*0064*/ 	.byte	0x00, 0xf5, 0x21, 0x00


	//----- nvinfo : EIATTR_KPARAM_INFO
	.align		4
.L_226:
        /*0068*/ 	.byte	0x04, 0x17
        /*006a*/ 	.short	(.L_228 - .L_227)
.L_227:
        /*006c*/ 	.word	0x00000000
        /*0070*/ 	.short	0x0000
        /*0072*/ 	.short	0x0000
        /*0074*/ 	.byte	0x00, 0xf5, 0x21, 0x00


	//----- nvinfo : EIATTR_SPARSE_MMA_MASK
	.align		4
.L_228:
        /*0078*/ 	.byte	0x03, 0x50
        /*007a*/ 	.short	0x0000


	//----- nvinfo : EIATTR_MAXREG_COUNT
	.align		4
        /*007c*/ 	.byte	0x03, 0x1b
        /*007e*/ 	.short	0x00ff


	//----- nvinfo : EIATTR_NUM_BARRIERS
	.align		4
        /*0080*/ 	.byte	0x02, 0x4c
        /*0082*/ 	.byte	0x01
	.zero		1


	//----- nvinfo : EIATTR_MERCURY_ISA_VERSION
	.align		4
        /*0084*/ 	.byte	0x03, 0x5f
        /*0086*/ 	.short	0x0101


	//----- nvinfo : EIATTR_VRC_CTA_INIT_COUNT
	.align		4
        /*0088*/ 	.byte	0x02, 0x4a
	.zero		1
	.zero		1


	//----- nvinfo : EIATTR_EXIT_INSTR_OFFSETS
	.align		4
        /*008c*/ 	.byte	0x04, 0x1c
        /*008e*/ 	.short	(.L_230 - .L_229)


	//   ....[0]....
.L_229:
        /*0090*/ 	.word	0x000010b0


	//   ....[1]....
        /*0094*/ 	.word	0x000022f0


	//   ....[2]....
        /*0098*/ 	.word	0x000027a0


	//----- nvinfo : EIATTR_CRS_STACK_SIZE
	.align		4
.L_230:
        /*009c*/ 	.byte	0x04, 0x1e
        /*009e*/ 	.short	(.L_232 - .L_231)
.L_231:
        /*00a0*/ 	.word	0x00000000


	//----- nvinfo : EIATTR_CBANK_PARAM_SIZE
	.align		4
.L_232:
        /*00a4*/ 	.byte	0x03, 0x19
        /*00a6*/ 	.short	0x0024


	//----- nvinfo : EIATTR_PARAM_CBANK
	.align		4
        /*00a8*/ 	.byte	0x04, 0x0a
        /*00aa*/ 	.short	(.L_234 - .L_233)
	.align		4
.L_233:
        /*00ac*/ 	.word	index@(.nv.constant0._Z25kernel_doublesizebyshare2PfS_iiiii)
        /*00b0*/ 	.short	0x0380
        /*00b2*/ 	.short	0x0024


	//----- nvinfo : EIATTR_SW_WAR
	.align		4
.L_234:
        /*00b4*/ 	.byte	0x04, 0x36
        /*00b6*/ 	.short	(.L_236 - .L_235)
.L_235:
        /*00b8*/ 	.word	0x00000008
.L_236:


//--------------------- .nv.info._Z25kernel_doublesizebyshare1PfS_iiiii --------------------------
	.section	.nv.info._Z25kernel_doublesizebyshare1PfS_iiiii,"",@"SHT_CUDA_INFO"
	.sectionflags	@""
	.align	4


	//----- nvinfo : EIATTR_CUDA_API_VERSION
	.align		4
        /*0000*/ 	.byte	0x04, 0x37
        /*0002*/ 	.short	(.L_238 - .L_237)
.L_237:
        /*0004*/ 	.word	0x00000082


	//----- nvinfo : EIATTR_KPARAM_INFO
	.align		4
.L_238:
        /*0008*/ 	.byte	0x04, 0x17
        /*000a*/ 	.short	(.L_240 - .L_239)
.L_239:
        /*000c*/ 	.word	0x00000000
        /*0010*/ 	.short	0x0006
        /*0012*/ 	.short	0x0020
        /*0014*/ 	.byte	0x00, 0xf0, 0x11, 0x00


	//----- nvinfo : EIATTR_KPARAM_INFO
	.align		4
.L_240:
        /*0018*/ 	.byte	0x04, 0x17
        /*001a*/ 	.short	(.L_242 - .L_241)
.L_241:
        /*001c*/ 	.word	0x00000000
        /*0020*/ 	.short	0x0005
        /*0022*/ 	.short	0x001c
        /*0024*/ 	.byte	0x00, 0xf0, 0x11, 0x00


	//----- nvinfo : EIATTR_KPARAM_INFO
	.align		4
.L_242:
        /*0028*/ 	.byte	0x04, 0x17
        /*002a*/ 	.short	(.L_244 - .L_243)
.L_243:
        /*002c*/ 	.word	0x00000000
        /*0030*/ 	.short	0x0004
        /*0032*/ 	.short	0x0018
        /*0034*/ 	.byte	0x00, 0xf0, 0x11, 0x00


	//----- nvinfo : EIATTR_KPARAM_INFO
	.align		4
.L_244:
        /*0038*/ 	.byte	0x04, 0x17
        /*003a*/ 	.short	(.L_246 - .L_245)
.L_245:
        /*003c*/ 	.word	0x00000000
        /*0040*/ 	.short	0x0003
        /*0042*/ 	.short	0x0014
        /*0044*/ 	.byte	0x00, 0xf0, 0x11, 0x00


	//----- nvinfo : EIATTR_KPARAM_INFO
	.align		4
.L_246:
        /*0048*/ 	.byte	0x04, 0x17
        /*004a*/ 	.short	(.L_248 - .L_247)
.L_247:
        /*004c*/ 	.word	0x00000000
        /*0050*/ 	.short	0x0002
        /*0052*/ 	.short	0x0010
        /*0054*/ 	.byte	0x00, 0xf0, 0x11, 0x00


	//----- nvinfo : EIATTR_KPARAM_INFO
	.align		4
.L_248:
        /*0058*/ 	.byte	0x04, 0x17
        /*005a*/ 	.short	(.L_250 - .L_249)
.L_249:
        /*005c*/ 	.word	0x00000000
        /*0060*/ 	.short	0x0001
        /*0062*/ 	.short	0x0008
        /*0064*/ 	.byte	0x00, 0xf5, 0x21, 0x00


	//----- nvinfo : EIATTR_KPARAM_INFO
	.align		4
.L_250:
        /*0068*/ 	.byte	0x04, 0x17
        /*006a*/ 	.short	(.L_252 - .L_251)
.L_251:
        /*006c*/ 	.word	0x00000000
        /*0070*/ 	.short	0x0000
        /*0072*/ 	.short	0x0000
        /*0074*/ 	.byte	0x00, 0xf5, 0x21, 0x00


	//----- nvinfo : EIATTR_SPARSE_MMA_MASK
	.align		4
.L_252:
        /*0078*/ 	.byte	0x03, 0x50
        /*007a*/ 	.short	0x0000


	//----- nvinfo : EIATTR_MAXREG_COUNT
	.align		4
        /*007c*/ 	.byte	0x03, 0x1b
        /*007e*/ 	.short	0x00ff


	//----- nvinfo : EIATTR_NUM_BARRIERS
	.align		4
        /*0080*/ 	.byte	0x02, 0x4c
        /*0082*/ 	.byte	0x01
	.zero		1


	//----- nvinfo : EIATTR_MERCURY_ISA_VERSION
	.align		4
        /*0084*/ 	.byte	0x03, 0x5f
        /*0086*/ 	.short	0x0101


	//----- nvinfo : EIATTR_VRC_CTA_INIT_COUNT
	.align		4
        /*0088*/ 	.byte	0x02, 0x4a
	.zero		1
	.zero		1


	//----- nvinfo : EIATTR_EXIT_INSTR_OFFSETS
	.align		4
        /*008c*/ 	.byte	0x04, 0x1c
        /*008e*/ 	.short	(.L_254 - .L_253)


	//   ....[0]....
.L_253:
        /*0090*/ 	.word	0x000010c0


	//   ....[1]....
        /*0094*/ 	.word	0x000022b0


	//   ....[2]....
        /*0098*/ 	.word	0x00002740


	//----- nvinfo : EIATTR_CRS_STACK_SIZE
	.align		4
.L_254:
        /*009c*/ 	.byte	0x04, 0x1e
        /*009e*/ 	.short	(.L_256 - .L_255)
.L_255:
        /*00a0*/ 	.word	0x00000000


	//----- nvinfo : EIATTR_CBANK_PARAM_SIZE
	.align		4
.L_256:
        /*00a4*/ 	.byte	0x03, 0x19
        /*00a6*/ 	.short	0x0024


	//----- nvinfo : EIATTR_PARAM_CBANK
	.align		4
        /*00a8*/ 	.byte	0x04, 0x0a
        /*00aa*/ 	.short	(.L_258 - .L_257)
	.align		4
.L_257:
        /*00ac*/ 	.word	index@(.nv.constant0._Z25kernel_doublesizebyshare1PfS_iiiii)
        /*00b0*/ 	.short	0x0380
        /*00b2*/ 	.short	0x0024


	//----- nvinfo : EIATTR_SW_WAR
	.align		4
.L_258:
        /*00b4*/ 	.byte	0x04, 0x36
        /*00b6*/ 	.short	(.L_260 - .L_259)
.L_259:
        /*00b8*/ 	.word	0x00000008
.L_260:


//--------------------- .nv.info._Z24kernel_doublesizebysharePfS_iiiii --------------------------
	.section	.nv.info._Z24kernel_doublesizebysharePfS_iiiii,"",@"SHT_CUDA_INFO"
	.sectionflags	@""
	.align	4


	//----- nvinfo : EIATTR_CUDA_API_VERSION
	.align		4
        /*0000*/ 	.byte	0x04, 0x37
        /*0002*/ 	.short	(.L_262 - .L_261)
.L_261:
        /*0004*/ 	.word	0x00000082


	//----- nvinfo : EIATTR_KPARAM_INFO
	.align		4
.L_262:
        /*0008*/ 	.byte	0x04, 0x17
        /*000a*/ 	.short	(.L_264 - .L_263)
.L_263:
        /*000c*/ 	.word	0x00000000
        /*0010*/ 	.short	0x0006
        /*0012*/ 	.short	0x0020
        /*0014*/ 	.byte	0x00, 0xf0, 0x11, 0x00


	//----- nvinfo : EIATTR_KPARAM_INFO
	.align		4
.L_264:
        /*0018*/ 	.byte	0x04, 0x17
        /*001a*/ 	.short	(.L_266 - .L_265)
.L_265:
        /*001c*/ 	.word	0x00000000
        /*0020*/ 	.short	0x0005
        /*0022*/ 	.short	0x001c
        /*0024*/ 	.byte	0x00, 0xf0, 0x11, 0x00


	//----- nvinfo : EIATTR_KPARAM_INFO
	.align		4
.L_266:
        /*0028*/ 	.byte	0x04, 0x17
        /*002a*/ 	.short	(.L_268 - .L_267)
.L_267:
        /*002c*/ 	.word	0x00000000
        /*0030*/ 	.short	0x0004
        /*0032*/ 	.short	0x0018
        /*0034*/ 	.byte	0x00, 0xf0, 0x11, 0x00


	//----- nvinfo : EIATTR_KPARAM_INFO
	.align		4
.L_268:
        /*0038*/ 	.byte	0x04, 0x17
        /*003a*/ 	.short	(.L_270 - .L_269)
.L_269:
        /*003c*/ 	.word	0x00000000
        /*0040*/ 	.short	0x0003
        /*0042*/ 	.short	0x0014
        /*0044*/ 	.byte	0x00, 0xf0, 0x11, 0x00


	//----- nvinfo : EIATTR_KPARAM_INFO
	.align		4
.L_270:
        /*0048*/ 	.byte	0x04, 0x17
        /*004a*/ 	.short	(.L_272 - .L_271)
.L_271:
        /*004c*/ 	.word	0x00000000
        /*0050*/ 	.short	0x0002
        /*0052*/ 	.short	0x0010
        /*0054*/ 	.byte	0x00, 0xf0, 0x11, 0x00


	//----- nvinfo : EIATTR_KPARAM_INFO
	.align		4
.L_272:
        /*0058*/ 	.byte	0x04, 0x17
        /*005a*/ 	.short	(.L_274 - .L_273)
.L_273:
        /*005c*/ 	.word	0x00000000
        /*0060*/ 	.short	0x0001
        /*0062*/ 	.short	0x0008
        /*0064*/ 	.byte	0x00, 0xf5, 0x21, 0x00


	//----- nvinfo : EIATTR_KPARAM_INFO
	.align		4
.L_274:
        /*0068*/ 	.byte	0x04, 0x17
        /*006a*/ 	.short	(.L_276 - .L_275)
.L_275:
        /*006c*/ 	.word	0x00000000
        /*0070*/ 	.short	0x0000
        /*0072*/ 	.short	0x0000
        /*0074*/ 	.byte	0x00, 0xf5, 0x21, 0x00


	//----- nvinfo : EIATTR_SPARSE_MMA_MASK
	.align		4
.L_276:
        /*0078*/ 	.byte	0x03, 0x50
        /*007a*/ 	.short	0x0000


	//----- nvinfo : EIATTR_MAXREG_COUNT
	.align		4
        /*007c*/ 	.byte	0x03, 0x1b
        /*007e*/ 	.short	0x00ff


	//----- nvinfo : EIATTR_NUM_BARRIERS
	.align		4
        /*0080*/ 	.byte	0x02, 0x4c
        /*0082*/ 	.byte	0x01
	.zero		1


	//----- nvinfo : EIATTR_MERCURY_ISA_VERSION
	.align		4
        /*0084*/ 	.byte	0x03, 0x5f
        /*0086*/ 	.short	0x0101


	//----- nvinfo : EIATTR_VRC_CTA_INIT_COUNT
	.align		4
        /*0088*/ 	.byte	0x02, 0x4a
	.zero		1
	.zero		1


	//----- nvinfo : EIATTR_EXIT_INSTR_OFFSETS
	.align		4
        /*008c*/ 	.byte	0x04, 0x1c
        /*008e*/ 	.short	(.L_278 - .L_277)


	//   ....[0]....
.L_277:
        /*0090*/ 	.word	0x00002a70


	//   ....[1]....
        /*0094*/ 	.word	0x00003c80


	//   ....[2]....
        /*0098*/ 	.word	0x000044d0


	//   ....[3]....
        /*009c*/ 	.word	0x00004530


	//   ....[4]....
        /*00a0*/ 	.word	0x000048b0


	//----- nvinfo : EIATTR_CRS_STACK_SIZE
	.align		4
.L_278:
        /*00a4*/ 	.byte	0x04, 0x1e
        /*00a6*/ 	.short	(.L_280 - .L_279)
.L_279:
        /*00a8*/ 	.word	0x00000000


	//----- nvinfo : EIATTR_CBANK_PARAM_SIZE
	.align		4
.L_280:
        /*00ac*/ 	.byte	0x03, 0x19
        /*00ae*/ 	.short	0x0024


	//----- nvinfo : EIATTR_PARAM_CBANK
	.align		4
        /*00b0*/ 	.byte	0x04, 0x0a
        /*00b2*/ 	.short	(.L_282 - .L_281)
	.align		4
.L_281:
        /*00b4*/ 	.word	index@(.nv.constant0._Z24kernel_doublesizebysharePfS_iiiii)
        /*00b8*/ 	.short	0x0380
        /*00ba*/ 	.short	0x0024


	//----- nvinfo : EIATTR_SW_WAR
	.align		4
.L_282:
        /*00bc*/ 	.byte	0x04, 0x36
        /*00be*/ 	.short	(.L_284 - .L_283)
.L_283:
        /*00c0*/ 	.word	0x00000008
.L_284:


//--------------------- .nv.info._Z22kernel_doublesize_dim3PfS_iii --------------------------
	.section	.nv.info._Z22kernel_doublesize_dim3PfS_iii,"",@"SHT_CUDA_INFO"
	.sectionflags	@""
	.align	4


	//----- nvinfo : EIATTR_CUDA_API_VERSION
	.align		4
        /*0000*/ 	.byte	0x04, 0x37
        /*0002*/ 	.short	(.L_286 - .L_285)
.L_285:
        /*0004*/ 	.word	0x00000082


	//----- nvinfo : EIATTR_KPARAM_INFO
	.align		4
.L_286:
        /*0008*/ 	.byte	0x04, 0x17
        /*000a*/ 	.short	(.L_288 - .L_287)
.L_287:
        /*000c*/ 	.word	0x00000000
        /*0010*/ 	.short	0x0004
        /*0012*/ 	.short	0x0018
        /*0014*/ 	.byte	0x00, 0xf0, 0x11, 0x00


	//----- nvinfo : EIATTR_KPARAM_INFO
	.align		4
.L_288:
        /*0018*/ 	.byte	0x04, 0x17
        /*001a*/ 	.short	(.L_290 - .L_289)
.L_289:
        /*001c*/ 	.word	0x00000000
        /*0020*/ 	.short	0x0003
        /*0022*/ 	.short	0x0014
        /*0024*/ 	.byte	0x00, 0xf0, 0x11, 0x00


	//----- nvinfo : EIATTR_KPARAM_INFO
	.align		4
.L_290:
        /*0028*/ 	.byte	0x04, 0x17
        /*002a*/ 	.short	(.L_292 - .L_291)
.L_291:
        /*002c*/ 	.word	0x00000000
        /*0030*/ 	.short	0x0002
        /*0032*/ 	.short	0x0010
        /*0034*/ 	.byte	0x00, 0xf0, 0x11, 0x00


	//----- nvinfo : EIATTR_KPARAM_INFO
	.align		4
.L_292:
        /*0038*/ 	.byte	0x04, 0x17
        /*003a*/ 	.short	(.L_294 - .L_293)
.L_293:
        /*003c*/ 	.word	0x00000000
        /*0040*/ 	.short	0x0001
        /*0042*/ 	.short	0x0008
        /*0044*/ 	.byte	0x00, 0xf5, 0x21, 0x00


	//----- nvinfo : EIATTR_KPARAM_INFO
	.align		4
.L_294:
        /*0048*/ 	.byte	0x04, 0x17
        /*004a*/ 	.short	(.L_296 - .L_295)
.L_295:
        /*004c*/ 	.word	0x00000000
        /*0050*/ 	.short	0x0000
        /*0052*/ 	.short	0x0000
        /*0054*/ 	.byte	0x00, 0xf5, 0x21, 0x00


	//----- nvinfo : EIATTR_SPARSE_MMA_MASK
	.align		4
.L_296:
        /*0058*/ 	.byte	0x03, 0x50
        /*005a*/ 	.short	0x0000


	//----- nvinfo : EIATTR_MAXREG_COUNT
	.align		4
        /*005c*/ 	.byte	0x03, 0x1b
        /*005e*/ 	.short	0x00ff


	//----- nvinfo : EIATTR_MERCURY_ISA_VERSION
	.align		4
        /*0060*/ 	.byte	0x03, 0x5f
        /*0062*/ 	.short	0x0101


	//----- nvinfo : EIATTR_VRC_CTA_INIT_COUNT
	.align		4
        /*0064*/ 	.byte	0x02, 0x4a
	.zero		1
	.zero		1


	//----- nvinfo : EIATTR_EXIT_INSTR_OFFSETS
	.align		4
        /*0068*/ 	.byte	0x04, 0x1c
        /*006a*/ 	.short	(.L_298 - .L_297)


	//   ....[0]....
.L_297:
        /*006c*/ 	.word	0x000000d0


	//   ....[1]....
        /*0070*/ 	.word	0x00000550


	//----- nvinfo : EIATTR_CBANK_PARAM_SIZE
	.align		4
.L_298:
        /*0074*/ 	.byte	0x03, 0x19
        /*0076*/ 	.short	0x001c


	//----- nvinfo : EIATTR_PARAM_CBANK
	.align		4
        /*0078*/ 	.byte	0x04, 0x0a
        /*007a*/ 	.short	(.L_300 - .L_299)
	.align		4
.L_299:
        /*007c*/ 	.word	index@(.nv.constant0._Z22kernel_doublesize_dim3PfS_iii)
        /*0080*/ 	.short	0x0380
        /*0082*/ 	.short	0x001c


	//----- nvinfo : EIATTR_SW_WAR
	.align		4
.L_300:
        /*0084*/ 	.byte	0x04, 0x36
        /*0086*/ 	.short	(.L_302 - .L_301)
.L_301:
        /*0088*/ 	.word	0x00000008
.L_302:


//--------------------- .nv.info._Z18kernel_doublesize2PfS_iiii --------------------------
	.section	.nv.info._Z18kernel_doublesize2PfS_iiii,"",@"SHT_CUDA_INFO"
	.sectionflags	@""
	.align	4


	//----- nvinfo : EIATTR_CUDA_API_VERSION
	.align		4
        /*0000*/ 	.byte	0x04, 0x37
        /*0002*/ 	.short	(.L_304 - .L_303)
.L_303:
        /*0004*/ 	.word	0x00000082


	//----- nvinfo : EIATTR_KPARAM_INFO
	.align		4
.L_304:
        /*0008*/ 	.byte	0x04, 0x17
        /*000a*/ 	.short	(.L_306 - .L_305)
.L_305:
        /*000c*/ 	.word	0x00000000
        /*0010*/ 	.short	0x0005
        /*0012*/ 	.short	0x001c
        /*0014*/ 	.byte	0x00, 0xf0, 0x11, 0x00


	//----- nvinfo : EIATTR_KPARAM_INFO
	.align		4
.L_306:
        /*0018*/ 	.byte	0x04, 0x17
        /*001a*/ 	.short	(.L_308 - .L_307)
.L_307:
        /*001c*/ 	.word	0x00000000
        /*0020*/ 	.short	0x0004
        /*0022*/ 	.short	0x0018
        /*0024*/ 	.byte	0x00, 0xf0, 0x11, 0x00


	//----- nvinfo : EIATTR_KPARAM_INFO
	.align		4
.L_308:
        /*0028*/ 	.byte	0x04, 0x17
        /*002a*/ 	.short	(.L_310 - .L_309)
.L_309:
        /*002c*/ 	.word	0x00000000
        /*0030*/ 	.short	0x0003
        /*0032*/ 	.short	0x0014
        /*0034*/ 	.byte	0x00, 0xf0, 0x11, 0x00


	//----- nvinfo : EIATTR_KPARAM_INFO
	.align		4
.L_310:
        /*0038*/ 	.byte	0x04, 0x17
        /*003a*/ 	.short	(.L_312 - .L_311)
.L_311:
        /*003c*/ 	.word	0x00000000
        /*0040*/ 	.short	0x0002
        /*0042*/ 	.short	0x0010
        /*0044*/ 	.byte	0x00, 0xf0, 0x11, 0x00


	//----- nvinfo : EIATTR_KPARAM_INFO
	.align		4
.L_312:
        /*0048*/ 	.byte	0x04, 0x17
        /*004a*/ 	.short	(.L_314 - .L_313)
.L_313:
        /*004c*/ 	.word	0x00000000
        /*0050*/ 	.short	0x0001
        /*0052*/ 	.short	0x0008
        /*0054*/ 	.byte	0x00, 0xf5, 0x21, 0x00


	//----- nvinfo : EIATTR_KPARAM_INFO
	.align		4
.L_314:
        /*0058*/ 	.byte	0x04, 0x17
        /*005a*/ 	.short	(.L_316 - .L_315)
.L_315:
        /*005c*/ 	.word	0x00000000
        /*0060*/ 	.short	0x0000
        /*0062*/ 	.short	0x0000
        /*0064*/ 	.byte	0x00, 0xf5, 0x21, 0x00


	//----- nvinfo : EIATTR_SPARSE_MMA_MASK
	.align		4
.L_316:
        /*0068*/ 	.byte	0x03, 0x50
        /*006a*/ 	.short	0x0000


	//----- nvinfo : EIATTR_MAXREG_COUNT
	.align		4
        /*006c*/ 	.byte	0x03, 0x1b
        /*006e*/ 	.short	0x00ff


	//----- nvinfo : EIATTR_MERCURY_ISA_VERSION
	.align		4
        /*0070*/ 	.byte	0x03, 0x5f
        /*0072*/ 	.short	0x0101


	//----- nvinfo : EIATTR_VRC_CTA_INIT_COUNT
	.align		4
        /*0074*/ 	.byte	0x02, 0x4a
	.zero		1
	.zero		1


	//----- nvinfo : EIATTR_EXIT_INSTR_OFFSETS
	.align		4
        /*0078*/ 	.byte	0x04, 0x1c
        /*007a*/ 	.short	(.L_318 - .L_317)


	//   ....[0]....
.L_317:
        /*007c*/ 	.word	0x00000060


	//   ....[1]....
        /*0080*/ 	.word	0x00001330


	//   ....[2]....
        /*0084*/ 	.word	0x00001800


	//----- nvinfo : EIATTR_CRS_STACK_SIZE
	.align		4
.L_318:
        /*0088*/ 	.byte	0x04, 0x1e
        /*008a*/ 	.short	(.L_320 - .L_319)
.L_319:
        /*008c*/ 	.word	0x00000000


	//----- nvinfo : EIATTR_CBANK_PARAM_SIZE
	.align		4
.L_320:
        /*0090*/ 	.byte	0x03, 0x19
        /*0092*/ 	.short	0x0020


	//----- nvinfo : EIATTR_PARAM_CBANK
	.align		4
        /*0094*/ 	.byte	0x04, 0x0a
        /*0096*/ 	.short	(.L_322 - .L_321)
	.align		4
.L_321:
        /*0098*/ 	.word	index@(.nv.constant0._Z18kernel_doublesize2PfS_iiii)
        /*009c*/ 	.short	0x0380
        /*009e*/ 	.short	0x0020


	//----- nvinfo : EIATTR_SW_WAR
	.align		4
.L_322:
        /*00a0*/ 	.byte	0x04, 0x36
        /*00a2*/ 	.short	(.L_324 - .L_323)
.L_323:
        /*00a4*/ 	.word	0x00000008
.L_324:


//--------------------- .nv.info._Z18kernel_doublesize1PfS_iiii --------------------------
	.section	.nv.info._Z18kernel_doublesize1PfS_iiii,"",@"SHT_CUDA_INFO"
	.sectionflags	@""
	.align	4


	//----- nvinfo : EIATTR_CUDA_API_VERSION
	.align		4
        /*0000*/ 	.byte	0x04, 0x37
        /*0002*/ 	.short	(.L_326 - .L_325)
.L_325:
        /*0004*/ 	.word	0x00000082


	//----- nvinfo : EIATTR_KPARAM_INFO
	.align		4
.L_326:
        /*0008*/ 	.byte	0x04, 0x17
        /*000a*/ 	.short	(.L_328 - .L_327)
.L_327:
        /*000c*/ 	.word	0x00000000
        /*0010*/ 	.short	0x0005
        /*0012*/ 	.short	0x001c
        /*0014*/ 	.byte	0x00, 0xf0, 0x11, 0x00


	//----- nvinfo : EIATTR_KPARAM_INFO
	.align		4
.L_328:
        /*0018*/ 	.byte	0x04, 0x17
        /*001a*/ 	.short	(.L_330 - .L_329)
.L_329:
        /*001c*/ 	.word	0x00000000
        /*0020*/ 	.short	0x0004
        /*0022*/ 	.short	0x0018
        /*0024*/ 	.byte	0x00, 0xf0, 0x11, 0x00


	//----- nvinfo : EIATTR_KPARAM_INFO
	.align		4
.L_330:
        /*0028*/ 	.byte	0x04, 0x17
        /*002a*/ 	.short	(.L_332 - .L_331)
.L_331:
        /*002c*/ 	.word	0x00000000
        /*0030*/ 	.short	0x0003
        /*0032*/ 	.short	0x0014
        /*0034*/ 	.byte	0x00, 0xf0, 0x11, 0x00


	//----- nvinfo : EIATTR_KPARAM_INFO
	.align		4
.L_332:
        /*0038*/ 	.byte	0x04, 0x17
        /*003a*/ 	.short	(.L_334 - .L_333)
.L_333:
        /*003c*/ 	.word	0x00000000
        /*0040*/ 	.short	0x0002
        /*0042*/ 	.short	0x0010
        /*0044*/ 	.byte	0x00, 0xf0, 0x11, 0x00


	//----- nvinfo : EIATTR_KPARAM_INFO
	.align		4
.L_334:
        /*0048*/ 	.byte	0x04, 0x17
        /*004a*/ 	.short	(.L_336 - .L_335)
.L_335:
        /*004c*/ 	.word	0x00000000
        /*0050*/ 	.short	0x0001
        /*0052*/ 	.short	0x0008
        /*0054*/ 	.byte	0x00, 0xf5, 0x21, 0x00


	//----- nvinfo : EIATTR_KPARAM_INFO
	.align		4
.L_336:
        /*0058*/ 	.byte	0x04, 0x17
        /*005a*/ 	.short	(.L_338 - .L_337)
.L_337:
        /*005c*/ 	.word	0x00000000
        /*0060*/ 	.short	0x0000
        /*0062*/ 	.short	0x0000
        /*0064*/ 	.byte	0x00, 0xf5, 0x21, 0x00


	//----- nvinfo : EIATTR_SPARSE_MMA_MASK
	.align		4
.L_338:
        /*0068*/ 	.byte	0x03, 0x50
        /*006a*/ 	.short	0x0000


	//----- nvinfo : EIATTR_MAXREG_COUNT
	.align		4
        /*006c*/ 	.byte	0x03, 0x1b
        /*006e*/ 	.short	0x00ff


	//----- nvinfo : EIATTR_MERCURY_ISA_VERSION
	.align		4
        /*0070*/ 	.byte	0x03, 0x5f
        /*0072*/ 	.short	0x0101


	//----- nvinfo : EIATTR_VRC_CTA_INIT_COUNT
	.align		4
        /*0074*/ 	.byte	0x02, 0x4a
	.zero		1
	.zero		1


	//----- nvinfo : EIATTR_EXIT_INSTR_OFFSETS
	.align		4
        /*0078*/ 	.byte	0x04, 0x1c
        /*007a*/ 	.short	(.L_340 - .L_339)


	//   ....[0]....
.L_339:
        /*007c*/ 	.word	0x00000060


	//   ....[1]....
        /*0080*/ 	.word	0x00001350


	//   ....[2]....
        /*0084*/ 	.word	0x00001820


	//----- nvinfo : EIATTR_CRS_STACK_SIZE
	.align		4
.L_340:
        /*0088*/ 	.byte	0x04, 0x1e
        /*008a*/ 	.short	(.L_342 - .L_341)
.L_341:
        /*008c*/ 	.word	0x00000000


	//----- nvinfo : EIATTR_CBANK_PARAM_SIZE
	.align		4
.L_342:
        /*0090*/ 	.byte	0x03, 0x19
        /*0092*/ 	.short	0x0020


	//----- nvinfo : EIATTR_PARAM_CBANK
	.align		4
        /*0094*/ 	.byte	0x04, 0x0a
        /*0096*/ 	.short	(.L_344 - .L_343)
	.align		4
.L_343:
        /*0098*/ 	.word	index@(.nv.constant0._Z18kernel_doublesize1PfS_iiii)
        /*009c*/ 	.short	0x0380
        /*009e*/ 	.short	0x0020


	//----- nvinfo : EIATTR_SW_WAR
	.align		4
.L_344:
        /*00a0*/ 	.byte	0x04, 0x36
        /*00a2*/ 	.short	(.L_346 - .L_345)
.L_345:
        /*00a4*/ 	.word	0x00000008
.L_346:


//--------------------- .nv.info._Z17kernel_doublesizePfS_iiii --------------------------
	.section	.nv.info._Z17kernel_doublesizePfS_iiii,"",@"SHT_CUDA_INFO"
	.sectionflags	@""
	.align	4


	//----- nvinfo : EIATTR_CUDA_API_VERSION
	.align		4
        /*0000*/ 	.byte	0x04, 0x37
        /*0002*/ 	.short	(.L_348 - .L_347)
.L_347:
        /*0004*/ 	.word	0x00000082


	//----- nvinfo : EIATTR_KPARAM_INFO
	.align		4
.L_348:
        /*0008*/ 	.byte	0x04, 0x17
        /*000a*/ 	.short	(.L_350 - .L_349)
.L_349:
        /*000c*/ 	.word	0x00000000
        /*0010*/ 	.short	0x0005
        /*0012*/ 	.short	0x001c
        /*0014*/ 	.byte	0x00, 0xf0, 0x11, 0x00


	//----- nvinfo : EIATTR_KPARAM_INFO
	.align		4
.L_350:
        /*0018*/ 	.byte	0x04, 0x17
        /*001a*/ 	.short	(.L_352 - .L_351)
.L_351:
        /*001c*/ 	.word	0x00000000
        /*0020*/ 	.short	0x0004
        /*0022*/ 	.short	0x0018
        /*0024*/ 	.byte	0x00, 0xf0, 0x11, 0x00


	//----- nvinfo : EIATTR_KPARAM_INFO
	.align		4
.L_352:
        /*0028*/ 	.byte	0x04, 0x17
        /*002a*/ 	.short	(.L_354 - .L_353)
.L_353:
        /*002c*/ 	.word	0x00000000
        /*0030*/ 	.short	0x0003
        /*0032*/ 	.short	0x0014
        /*0034*/ 	.byte	0x00, 0xf0, 0x11, 0x00


	//----- nvinfo : EIATTR_KPARAM_INFO
	.align		4
.L_354:
        /*0038*/ 	.byte	0x04, 0x17
        /*003a*/ 	.short	(.L_356 - .L_355)
.L_355:
        /*003c*/ 	.word	0x00000000
        /*0040*/ 	.short	0x0002
        /*0042*/ 	.short	0x0010
        /*0044*/ 	.byte	0x00, 0xf0, 0x11, 0x00


	//----- nvinfo : EIATTR_KPARAM_INFO
	.align		4
.L_356:
        /*0048*/ 	.byte	0x04, 0x17
        /*004a*/ 	.short	(.L_358 - .L_357)
.L_357:
        /*004c*/ 	.word	0x00000000
        /*0050*/ 	.short	0x0001
        /*0052*/ 	.short	0x0008
        /*0054*/ 	.byte	0x00, 0xf5, 0x21, 0x00


	//----- nvinfo : EIATTR_KPARAM_INFO
	.align		4
.L_358:
        /*0058*/ 	.byte	0x04, 0x17
        /*005a*/ 	.short	(.L_360 - .L_359)
.L_359:
        /*005c*/ 	.word	0x00000000
        /*0060*/ 	.short	0x0000
        /*0062*/ 	.short	0x0000
        /*0064*/ 	.byte	0x00, 0xf5, 0x21, 0x00


	//----- nvinfo : EIATTR_SPARSE_MMA_MASK
	.align		4
.L_360:
        /*0068*/ 	.byte	0x03, 0x50
        /*006a*/ 	.short	0x0000


	//----- nvinfo : EIATTR_MAXREG_COUNT
	.align		4
        /*006c*/ 	.byte	0x03, 0x1b
        /*006e*/ 	.short	0x00ff


	//----- nvinfo : EIATTR_MERCURY_ISA_VERSION
	.align		4
        /*0070*/ 	.byte	0x03, 0x5f
        /*0072*/ 	.short	0x0101


	//----- nvinfo : EIATTR_VRC_CTA_INIT_COUNT
	.align		4
        /*0074*/ 	.byte	0x02, 0x4a
	.zero		1
	.zero		1


	//----- nvinfo : EIATTR_EXIT_INSTR_OFFSETS
	.align		4
        /*0078*/ 	.byte	0x04, 0x1c
        /*007a*/ 	.short	(.L_362 - .L_361)


	//   ....[0]....
.L_361:
        /*007c*/ 	.word	0x00000080


	//   ....[1]....
        /*0080*/ 	.word	0x00001350


	//   ....[2]....
        /*0084*/ 	.word	0x00001ba0


	//   ....[3]....
        /*0088*/ 	.word	0x00001c00


	//   ....[4]....
        /*008c*/ 	.word	0x00001f80


	//----- nvinfo : EIATTR_CRS_STACK_SIZE
	.align		4
.L_362:
        /*0090*/ 	.byte	0x04, 0x1e
        /*0092*/ 	.short	(.L_364 - .L_363)
.L_363:
        /*0094*/ 	.word	0x00000000


	//----- nvinfo : EIATTR_CBANK_PARAM_SIZE
	.align		4
.L_364:
        /*0098*/ 	.byte	0x03, 0x19
        /*009a*/ 	.short	0x0020


	//----- nvinfo : EIATTR_PARAM_CBANK
	.align		4
        /*009c*/ 	.byte	0x04, 0x0a
        /*009e*/ 	.short	(.L_366 - .L_365)
	.align		4
.L_365:
        /*00a0*/ 	.word	index@(.nv.constant0._Z17kernel_doublesizePfS_iiii)
        /*00a4*/ 	.short	0x0380
        /*00a6*/ 	.short	0x0020


	//----- nvinfo : EIATTR_SW_WAR
	.align		4
.L_366:
        /*00a8*/ 	.byte	0x04, 0x36
        /*00aa*/ 	.short	(.L_368 - .L_367)
.L_367:
        /*00ac*/ 	.word	0x00000008
.L_368:


//--------------------- .nv.info._Z6warmupv       --------------------------
	.section	.nv.info._Z6warmupv,"",@"SHT_CUDA_INFO"
	.sectionflags	@""
	.align	4


	//----- nvinfo : EIATTR_CUDA_API_VERSION
	.align		4
        /*0000*/ 	.byte	0x04, 0x37
        /*0002*/ 	.short	(.L_370 - .L_369)
.L_369:
        /*0004*/ 	.word	0x00000082


	//----- nvinfo : EIATTR_SPARSE_MMA_MASK
	.align		4
.L_370:
        /*0008*/ 	.byte	0x03, 0x50
        /*000a*/ 	.short	0x0000


	//----- nvinfo : EIATTR_MAXREG_COUNT
	.align		4
        /*000c*/ 	.byte	0x03, 0x1b
        /*000e*/ 	.short	0x00ff


	//----- nvinfo : EIATTR_MERCURY_ISA_VERSION
	.align		4
        /*0010*/ 	.byte	0x03, 0x5f
        /*0012*/ 	.short	0x0101


	//----- nvinfo : EIATTR_VRC_CTA_INIT_COUNT
	.align		4
        /*0014*/ 	.byte	0x02, 0x4a
	.zero		1
	.zero		1


	//----- nvinfo : EIATTR_EXIT_INSTR_OFFSETS
	.align		4
        /*0018*/ 	.byte	0x04, 0x1c
        /*001a*/ 	.short	(.L_372 - .L_371)


	//   ....[0]....
.L_371:
        /*001c*/ 	.word	0x00000010


	//----- nvinfo : EIATTR_SW_WAR
	.align		4
.L_372:
        /*0020*/ 	.byte	0x04, 0x36
        /*0022*/ 	.short	(.L_374 - .L_373)
.L_373:
        /*0024*/ 	.word	0x00000008
.L_374:


//--------------------- .nv.callgraph             --------------------------
	.section	.nv.callgraph,"",@"SHT_CUDA_CALLGRAPH"
	.align	4
	.sectionentsize	8
	.align		4
        /*0000*/ 	.word	0x00000000
	.align		4
        /*0004*/ 	.word	0xffffffff
	.align		4
        /*0008*/ 	.word	index@(_Z21kernel_halfsize_guassPfS_iiiiiPKf)
	.align		4
        /*000c*/ 	.word	index@(vprintf)
	.align		4
        /*0010*/ 	.word	0x00000000
	.align		4
        /*0014*/ 	.word	0xfffffffe
	.align		4
        /*0018*/ 	.word	0x00000000
	.align		4
        /*001c*/ 	.word	0xfffffffd
	.align		4
        /*0020*/ 	.word	0x00000000
	.align		4
        /*0024*/ 	.word	0xfffffffc


//--------------------- .nv.constant4             --------------------------
	.section	.nv.constant4,"a",@progbits
	.align	8
	.align		8
.nv.constant4:
        /*0000*/ 	.dword	vprintf
	.align		8
        /*0008*/ 	.dword	$str
	.align		8
        /*0010*/ 	.dword	$str$1
	.align		8
        /*0018*/ 	.dword	$str$2
	.align		8
        /*0020*/ 	.dword	$str$3
	.align		8
        /*0028*/ 	.dword	$str$4
	.align		8
        /*0030*/ 	.dword	$str$5
	.align		8
        /*0038*/ 	.dword	$str$6


//--------------------- .text._Z21kernel_halfsize_guassPfS_iiiiiPKf --------------------------
	.section	.text._Z21kernel_halfsize_guassPfS_iiiiiPKf,"ax",@progbits
	.align	128
        .global         _Z21kernel_halfsize_guassPfS_iiiiiPKf
        .type           _Z21kernel_halfsize_guassPfS_iiiiiPKf,@function
        .size           _Z21kernel_halfsize_guassPfS_iiiiiPKf,(.L_x_303 - _Z21kernel_halfsize_guassPfS_iiiiiPKf)
        .other          _Z21kernel_halfsize_guassPfS_iiiiiPKf,@"STO_CUDA_ENTRY STV_DEFAULT"
_Z21kernel_halfsize_guassPfS_iiiiiPKf:
.text._Z21kernel_halfsize_guassPfS_iiiiiPKf:
[----:B------:R-:W0:Y:S08]  /*0000*/  LDC R1, c[0x0][0x37c] ;  /* 0x0000df00ff017b82 */ /* 0x000e300000000800 */
[----:B------:R-:W1:Y:S01]  /*0010*/  LDC R33, c[0x0][0x3a0] ;  /* 0x0000e800ff217b82 */ /* 0x000e620000000800 */
[----:B------:R-:W2:Y:S01]  /*0020*/  LDCU UR5, c[0x0][0x2fc] ;  /* 0x00005f80ff0577ac */ /* 0x000ea20008000800 */
[----:B------:R-:W3:Y:S01]  /*0030*/  S2R R39, SR_TID.Y ;  /* 0x0000000000277919 */ /* 0x000ee20000002200 */
[----:B0-----:R-:W-:Y:S01]  /*0040*/  VIADD R1, R1, 0xfffffff8 ;  /* 0xfffffff801017836 */ /* 0x001fe20000000000 */
[----:B------:R-:W0:Y:S04]  /*0050*/  LDCU UR4, c[0x0][0x2f8] ;  /* 0x00005f00ff0477ac */ /* 0x000e280008000800 */
[----:B------:R-:W4:Y:S01]  /*0060*/  S2UR UR6, SR_CTAID.Y ;  /* 0x00000000000679c3 */ /* 0x000f220000002600 */
[----:B------:R-:W2:Y:S07]  /*0070*/  LDCU UR38, c[0x0][0x360] ;  /* 0x00006c00ff2677ac */ /* 0x000eae0008000800 */
[----:B------:R-:W2:Y:S01]  /*0080*/  LDC R0, c[0x0][0x364] ;  /* 0x0000d900ff007b82 */ /* 0x000ea20000000800 */
[----:B0-----:R-:W-:-:S02]  /*0090*/  IADD3 R26, P1, PT, R1, UR4, RZ ;  /* 0x00000004011a7c10 */ /* 0x001fc4000ff3e0ff */
[----:B-1----:R-:W-:-:S13]  /*00a0*/  ISETP.GE.AND P0, PT, R33, 0x1, PT ;  /* 0x000000012100780c */ /* 0x002fda0003f06270 */
[----:B--234-:R-:W-:Y:S05]  /*00b0*/  @!P0 EXIT ;  /* 0x000000000000894d */ /* 0x01cfea0003800000 */
[----:B------:R-:W0:Y:S01]  /*00c0*/  S2R R40, SR_CTAID.X ;  /* 0x0000000000287919 */ /* 0x000e220000002500 */
[----:B------:R-:W1:Y:S01]  /*00d0*/  LDC.64 R6, c[0x0][0x398] ;  /* 0x0000e600ff067b82 */ /* 0x000e620000000a00 */
[----:B------:R-:W2:Y:S01]  /*00e0*/  LDCU UR4, c[0x0][0x390] ;  /* 0x00007200ff0477ac */ /* 0x000ea20008000800 */
[----:B------:R-:W-:Y:S01]  /*00f0*/  IMAD R39, R0, UR6, R39 ;  /* 0x0000000600277c24 */ /* 0x000fe2000f8e0227 */
[----:B------:R-:W3:Y:S01]  /*0100*/  S2R R3, SR_TID.X ;  /* 0x0000000000037919 */ /* 0x000ee20000002100 */
[----:B------:R-:W-:Y:S01]  /*0110*/  IMAD.MOV R34, RZ, RZ, -R33 ;  /* 0x000000ffff227224 */ /* 0x000fe200078e0a21 */
[----:B------:R-:W-:Y:S01]  /*0120*/  IADD3.X R25, PT, PT, RZ, UR5, RZ, P1, !PT ;  /* 0x00000005ff197c10 */ /* 0x000fe20008ffe4ff */
[----:B------:R-:W-:Y:S01]  /*0130*/  IMAD.SHL.U32 R36, R39, 0x2, RZ ;  /* 0x0000000227247824 */ /* 0x000fe200078e00ff */
[----:B------:R-:W4:Y:S03]  /*0140*/  LDCU.64 UR36, c[0x0][0x358] ;  /* 0x00006b00ff2477ac */ /* 0x000f260008000a00 */
[C---:B------:R-:W-:Y:S01]  /*0150*/  VIADD R2, R36.reuse, 0x1 ;  /* 0x0000000124027836 */ /* 0x040fe20000000000 */
[C---:B------:R-:W-:Y:S01]  /*0160*/  IADD3 R0, PT, PT, R36.reuse, -0x1, RZ ;  /* 0xffffffff24007810 */ /* 0x040fe20007ffe0ff */
[----:B------:R-:W-:Y:S01]  /*0170*/  VIADD R4, R36, 0x2 ;  /* 0x0000000224047836 */ /* 0x000fe20000000000 */
[----:B------:R-:W0:Y:S01]  /*0180*/  LDCU UR39, c[0x0][0x394] ;  /* 0x00007280ff2777ac */ /* 0x000e220008000800 */
[----:B-1----:R-:W-:Y:S01]  /*0190*/  IMAD R35, R33, R6, RZ ;  /* 0x0000000621237224 */ /* 0x002fe200078e02ff */
[----:B------:R-:W-:-:S02]  /*01a0*/  VIADDMNMX R2, R7, 0xffffffff, R2, PT ;  /* 0xffffffff07027846 */ /* 0x000fc40003800102 */
[----:B------:R-:W-:Y:S01]  /*01b0*/  VIADDMNMX R4, R7, 0xfffffffe, R4, PT ;  /* 0xfffffffe07047846 */ /* 0x000fe20003800104 */
[C---:B------:R-:W-:Y:S02]  /*01c0*/  IMAD R0, R35.reuse, R0, RZ ;  /* 0x0000000023007224 */ /* 0x040fe400078e02ff */
[C---:B------:R-:W-:Y:S02]  /*01d0*/  IMAD R36, R35.reuse, R36, RZ ;  /* 0x0000002423247224 */ /* 0x040fe400078e02ff */
[----:B0-----:R-:W-:Y:S01]  /*01e0*/  IMAD R40, R40, UR38, RZ ;  /* 0x0000002628287c24 */ /* 0x001fe2000f8e02ff */
[----:B------:R-:W-:Y:S01]  /*01f0*/  VIMNMX R32, PT, PT, RZ, R0, !PT ;  /* 0x00000000ff207248 */ /* 0x000fe20007fe0100 */
[----:B------:R-:W-:Y:S02]  /*0200*/  IMAD R37, R35, R2, RZ ;  /* 0x0000000223257224 */ /* 0x000fe400078e02ff */
[----:B--2---:R-:W-:Y:S02]  /*0210*/  IMAD R38, R39, UR4, R40 ;  /* 0x0000000427267c24 */ /* 0x004fe4000f8e0228 */
[----:B---3--:R-:W-:-:S02]  /*0220*/  IMAD R40, R40, R33, R3 ;  /* 0x0000002128287224 */ /* 0x008fc400078e0203 */
[----:B------:R-:W-:Y:S02]  /*0230*/  IMAD R38, R38, R33, R3 ;  /* 0x0000002126267224 */ /* 0x000fe400078e0203 */
[----:B------:R-:W-:Y:S02]  /*0240*/  IMAD R35, R35, R4, RZ ;  /* 0x0000000423237224 */ /* 0x000fe400078e02ff */
[----:B----4-:R-:W-:-:S07]  /*0250*/  IMAD R33, R33, UR4, RZ ;  /* 0x0000000421217c24 */ /* 0x010fce000f8e02ff */
.L_x_21:
[----:B------:R-:W-:Y:S01]  /*0260*/  ISETP.GE.AND P0, PT, R40, R33, PT ;  /* 0x000000212800720c */ /* 0x000fe20003f06270 */
[----:B------:R-:W-:Y:S01]  /*0270*/  VIADD R34, R34, 0x1 ;  /* 0x0000000122227836 */ /* 0x000fe20000000000 */
[----:B------:R-:W-:Y:S02]  /*0280*/  BSSY.RECONVERGENT B7, `(.L_x_0) ;  /* 0x0000110000077945 */ /* 0x000fe40003800200 */
[----:B------:R-:W-:Y:S02]  /*0290*/  ISETP.GE.OR P0, PT, R39, UR39, P0 ;  /* 0x0000002727007c0c */ /* 0x000fe40008706670 */
[----:B------:R-:W-:-:S04]  /*02a0*/  ISETP.NE.AND P1, PT, R34, RZ, PT ;  /* 0x000000ff2200720c */ /* 0x000fc80003f25270 */
[----:B------:R-:W-:-:S07]  /*02b0*/  P2R R41, PR, RZ, 0x2 ;  /* 0x00000002ff297803 */ /* 0x000fce0000000000 */
[----:B0-----:R-:W-:Y:S05]  /*02c0*/  @P0 BRA `(.L_x_1) ;  /* 0x00000010002c0947 */ /* 0x001fea0003800000 */
[----:B------:R-:W0:Y:S08]  /*02d0*/  LDC R7, c[0x0][0x3a0] ;  /* 0x0000e800ff077b82 */ /* 0x000e300000000800 */
[----:B------:R-:W1:Y:S01]  /*02e0*/  LDC.64 R22, c[0x0][0x3a8] ;  /* 0x0000ea00ff167b82 */ /* 0x000e620000000a00 */
[----:B0-----:R-:W-:-:S04]  /*02f0*/  IABS R5, R7 ;  /* 0x0000000700057213 */ /* 0x001fc80000000000 */
[----:B------:R-:W0:Y:S01]  /*0300*/  I2F.RP R0, R5 ;  /* 0x0000000500007306 */ /* 0x000e220000209400 */
[----:B-1----:R-:W2:Y:S07]  /*0310*/  LDG.E R13, desc[UR36][R22.64+0x8] ;  /* 0x00000824160d7981 */ /* 0x002eae000c1e1900 */
[----:B0-----:R-:W0:Y:S02]  /*0320*/  MUFU.RCP R0, R0 ;  /* 0x0000000000007308 */ /* 0x001e240000001000 */
[----:B0-----:R-:W-:-:S06]  /*0330*/  IADD3 R2, PT, PT, R0, 0xffffffe, RZ ;  /* 0x0ffffffe00027810 */ /* 0x001fcc0007ffe0ff */
[----:B------:R0:W1:Y:S02]  /*0340*/  F2I.FTZ.U32.TRUNC.NTZ R3, R2 ;  /* 0x0000000200037305 */ /* 0x000064000021f000 */
[----:B0-----:R-:W-:Y:S02]  /*0350*/  IMAD.MOV.U32 R2, RZ, RZ, RZ ;  /* 0x000000ffff027224 */ /* 0x001fe400078e00ff */
[----:B-1----:R-:W-:-:S04]  /*0360*/  IMAD.MOV R4, RZ, RZ, -R3 ;  /* 0x000000ffff047224 */ /* 0x002fc800078e0a03 */
[----:B------:R-:W-:Y:S01]  /*0370*/  IMAD R9, R4, R5, RZ ;  /* 0x0000000504097224 */ /* 0x000fe200078e02ff */
[----:B------:R-:W-:-:S03]  /*0380*/  IABS R4, R40 ;  /* 0x0000002800047213 */ /* 0x000fc60000000000 */
[----:B------:R-:W-:-:S06]  /*0390*/  IMAD.HI.U32 R3, R3, R9, R2 ;  /* 0x0000000903037227 */ /* 0x000fcc00078e0002 */
[----:B------:R-:W-:-:S05]  /*03a0*/  IMAD.HI.U32 R3, R3, R4, RZ ;  /* 0x0000000403037227 */ /* 0x000fca00078e00ff */
[----:B------:R-:W-:-:S05]  /*03b0*/  IADD3 R0, PT, PT, -R3, RZ, RZ ;  /* 0x000000ff03007210 */ /* 0x000fca0007ffe1ff */
[----:B------:R-:W-:-:S05]  /*03c0*/  IMAD R0, R5, R0, R4 ;  /* 0x0000000005007224 */ /* 0x000fca00078e0204 */
[----:B------:R-:W-:-:S13]  /*03d0*/  ISETP.GT.U32.AND P2, PT, R5, R0, PT ;  /* 0x000000000500720c */ /* 0x000fda0003f44070 */
[----:B------:R-:W-:Y:S02]  /*03e0*/  @!P2 IMAD.IADD R0, R0, 0x1, -R5 ;  /* 0x000000010000a824 */ /* 0x000fe400078e0a05 */
[----:B------:R-:W-:Y:S01]  /*03f0*/  @!P2 VIADD R3, R3, 0x1 ;  /* 0x000000010303a836 */ /* 0x000fe20000000000 */
[----:B------:R-:W-:Y:S02]  /*0400*/  ISETP.NE.AND P2, PT, R7, RZ, PT ;  /* 0x000000ff0700720c */ /* 0x000fe40003f45270 */
[----:B------:R-:W-:Y:S02]  /*0410*/  ISETP.GE.U32.AND P0, PT, R0, R5, PT ;  /* 0x000000050000720c */ /* 0x000fe40003f06070 */
[----:B------:R-:W-:Y:S01]  /*0420*/  LOP3.LUT R0, R40, R7, RZ, 0x3c, !PT ;  /* 0x0000000728007212 */ /* 0x000fe200078e3cff */
[----:B------:R-:W0:Y:S03]  /*0430*/  LDC R5, c[0x0][0x398] ;  /* 0x0000e600ff057b82 */ /* 0x000e260000000800 */
[----:B------:R-:W-:-:S07]  /*0440*/  ISETP.GE.AND P1, PT, R0, RZ, PT ;  /* 0x000000ff0000720c */ /* 0x000fce0003f26270 */
[----:B------:R-:W-:-:S05]  /*0450*/  @P0 IADD3 R3, PT, PT, R3, 0x1, RZ ;  /* 0x0000000103030810 */ /* 0x000fca0007ffe0ff */
[----:B------:R-:W-:Y:S02]  /*0460*/  IMAD.MOV.U32 R0, RZ, RZ, R3 ;  /* 0x000000ffff007224 */ /* 0x000fe400078e0003 */
[----:B------:R-:W1:Y:S03]  /*0470*/  LDC.64 R2, c[0x0][0x388] ;  /* 0x0000e200ff027b82 */ /* 0x000e660000000a00 */
[----:B------:R-:W-:Y:S02]  /*0480*/  @!P1 IADD3 R0, PT, PT, -R0, RZ, RZ ;  /* 0x000000ff00009210 */ /* 0x000fe40007ffe1ff */
[----:B------:R-:W-:Y:S02]  /*0490*/  @!P2 LOP3.LUT R0, RZ, R7, RZ, 0x33, !PT ;  /* 0x00000007ff00a212 */ /* 0x000fe400078e33ff */
[----:B0-----:R-:W-:Y:S02]  /*04a0*/  IADD3 R5, PT, PT, R5, -0x1, RZ ;  /* 0xffffffff05057810 */ /* 0x001fe40007ffe0ff */
[C---:B------:R-:W-:Y:S01]  /*04b0*/  IADD3 R28, PT, PT, -R0.reuse, RZ, RZ ;  /* 0x000000ff001c7210 */ /* 0x040fe20007ffe1ff */
[----:B------:R-:W-:-:S04]  /*04c0*/  IMAD.SHL.U32 R4, R0, 0x2, RZ ;  /* 0x0000000200047824 */ /* 0x000fc800078e00ff */
[----:B------:R-:W-:Y:S01]  /*04d0*/  IMAD R28, R7, R28, R40 ;  /* 0x0000001c071c7224 */ /* 0x000fe200078e0228 */
[C---:B------:R-:W-:Y:S02]  /*04e0*/  VIMNMX R0, PT, PT, R4.reuse, 0x1, !PT ;  /* 0x0000000104007848 */ /* 0x040fe40007fe0100 */
[C-C-:B------:R-:W-:Y:S01]  /*04f0*/  VIADDMNMX R29, R4.reuse, 0x1, R5.reuse, PT ;  /* 0x00000001041d7846 */ /* 0x140fe20003800105 */
[-CC-:B------:R-:W-:Y:S02]  /*0500*/  IMAD R30, R4, R7.reuse, R28.reuse ;  /* 0x00000007041e7224 */ /* 0x180fe400078e021c */
[----:B------:R-:W-:Y:S02]  /*0510*/  VIADD R0, R0, 0xffffffff ;  /* 0xffffffff00007836 */ /* 0x000fe40000000000 */
[-CC-:B------:R-:W-:Y:S01]  /*0520*/  IMAD R29, R29, R7.reuse, R28.reuse ;  /* 0x000000071d1d7224 */ /* 0x180fe200078e021c */
[----:B------:R-:W-:Y:S01]  /*0530*/  IADD3 R11, PT, PT, R32, R30, RZ ;  /* 0x0000001e200b7210 */ /* 0x000fe20007ffe0ff */
[----:B------:R-:W-:Y:S01]  /*0540*/  IMAD R31, R0, R7, R28 ;  /* 0x00000007001f7224 */ /* 0x000fe200078e021c */
[----:B------:R-:W-:-:S03]  /*0550*/  VIADDMNMX R0, R4, 0x2, R5, PT ;  /* 0x0000000204007846 */ /* 0x000fc60003800105 */
[----:B------:R-:W-:Y:S02]  /*0560*/  IMAD.IADD R9, R32, 0x1, R31 ;  /* 0x0000000120097824 */ /* 0x000fe400078e021f */
[----:B------:R-:W-:Y:S02]  /*0570*/  IMAD R28, R0, R7, R28 ;  /* 0x00000007001c7224 */ /* 0x000fe400078e021c */
[--C-:B-1----:R-:W-:Y:S02]  /*0580*/  IMAD.WIDE R4, R9, 0x4, R2.reuse ;  /* 0x0000000409047825 */ /* 0x102fe400078e0202 */
[----:B------:R-:W3:Y:S02]  /*0590*/  LDG.E R9, desc[UR36][R22.64+0x4] ;  /* 0x0000042416097981 */ /* 0x000ee4000c1e1900 */
[----:B------:R-:W-:Y:S01]  /*05a0*/  IMAD.WIDE R10, R11, 0x4, R2 ;  /* 0x000000040b0a7825 */ /* 0x000fe200078e0202 */
[C---:B------:R-:W-:Y:S01]  /*05b0*/  IADD3 R15, PT, PT, R32.reuse, R28, RZ ;  /* 0x0000001c200f7210 */ /* 0x040fe20007ffe0ff */
[----:B------:R-:W2:Y:S02]  /*05c0*/  LDG.E R0, desc[UR36][R4.64] ;  /* 0x0000002404007981 */ /* 0x000ea4000c1e1900 */
[----:B------:R-:W-:-:S02]  /*05d0*/  IMAD.IADD R7, R32, 0x1, R29 ;  /* 0x0000000120077824 */ /* 0x000fc400078e021d */
[----:B------:R-:W3:Y:S02]  /*05e0*/  LDG.E R11, desc[UR36][R10.64] ;  /* 0x000000240a0b7981 */ /* 0x000ee4000c1e1900 */
[----:B------:R-:W-:-:S04]  /*05f0*/  IMAD.WIDE R6, R7, 0x4, R2 ;  /* 0x0000000407067825 */ /* 0x000fc800078e0202 */
[----:B------:R-:W-:Y:S02]  /*0600*/  IMAD.WIDE R2, R15, 0x4, R2 ;  /* 0x000000040f027825 */ /* 0x000fe400078e0202 */
[----:B------:R-:W4:Y:S04]  /*0610*/  LDG.E R6, desc[UR36][R6.64] ;  /* 0x0000002406067981 */ /* 0x000f28000c1e1900 */
[----:B------:R-:W5:Y:S01]  /*0620*/  LDG.E R2, desc[UR36][R2.64] ;  /* 0x0000002402027981 */ /* 0x000f62000c1e1900 */
[----:B------:R-:W-:Y:S01]  /*0630*/  ISETP.NE.AND P3, PT, R38, 0x1, PT ;  /* 0x000000012600780c */ /* 0x000fe20003f65270 */
[----:B------:R-:W-:Y:S03]  /*0640*/  BSSY.RECONVERGENT B6, `(.L_x_2) ;  /* 0x0000015000067945 */ /* 0x000fe60003800200 */
[----:B------:R-:W-:Y:S01]  /*0650*/  P2R R27, PR, RZ, 0x8 ;  /* 0x00000008ff1b7803 */ /* 0x000fe20000000000 */
[----:B--2---:R-:W-:-:S04]  /*0660*/  FFMA R0, R0, R13, RZ ;  /* 0x0000000d00007223 */ /* 0x004fc800000000ff */
[----:B---3--:R-:W-:-:S04]  /*0670*/  FFMA R0, R11, R9, R0 ;  /* 0x000000090b007223 */ /* 0x008fc80000000000 */
[----:B----4-:R-:W-:-:S04]  /*0680*/  FFMA R0, R9, R6, R0 ;  /* 0x0000000609007223 */ /* 0x010fc80000000000 */
[----:B-----5:R-:W-:Y:S01]  /*0690*/  FFMA R16, R13, R2, R0 ;  /* 0x000000020d107223 */ /* 0x020fe20000000000 */
[----:B------:R-:W-:Y:S06]  /*06a0*/  @P3 BRA `(.L_x_3) ;  /* 0x0000000000383947 */ /* 0x000fec0003800000 */
[----:B------:R-:W0:Y:S01]  /*06b0*/  LDCU UR4, c[0x0][0x2f8] ;  /* 0x00005f00ff0477ac */ /* 0x000e220008000800 */
[----:B------:R-:W1:Y:S01]  /*06c0*/  F2F.F64.F32 R8, R16 ;  /* 0x0000001000087310 */ /* 0x000e620000201800 */
[----:B------:R-:W-:Y:S01]  /*06d0*/  MOV R2, 0x0 ;  /* 0x0000000000027802 */ /* 0x000fe20000000f00 */
[----:B------:R-:W-:Y:S01]  /*06e0*/  IMAD.MOV.U32 R7, RZ, RZ, R25 ;  /* 0x000000ffff077224 */ /* 0x000fe200078e0019 */
[----:B------:R-:W-:-:S04]  /*06f0*/  MOV R6, R26 ;  /* 0x0000001a00067202 */ /* 0x000fc80000000f00 */
[----:B------:R-:W2:Y:S01]  /*0700*/  LDC.64 R2, c[0x4][R2] ;  /* 0x0100000002027b82 */ /* 0x000ea20000000a00 */
[----:B0-----:R-:W-:Y:S01]  /*0710*/  VIADD R11, R26, -UR4 ;  /* 0x800000041a0b7c36 */ /* 0x001fe20008000000 */
[----:B------:R-:W0:Y:S04]  /*0720*/  LDCU.64 UR4, c[0x4][0x8] ;  /* 0x01000100ff0477ac */ /* 0x000e280008000a00 */
[----:B-1----:R1:W-:Y:S01]  /*0730*/  STL.64 [R11], R8 ;  /* 0x000000080b007387 */ /* 0x0023e20000100a00 */
[----:B0-----:R-:W-:Y:S01]  /*0740*/  MOV R4, UR4 ;  /* 0x0000000400047c02 */ /* 0x001fe20008000f00 */
[----:B-1----:R-:W-:-:S07]  /*0750*/  IMAD.U32 R5, RZ, RZ, UR5 ;  /* 0x00000005ff057e24 */ /* 0x002fce000f8e00ff */
[----:B------:R-:W-:-:S07]  /*0760*/  LEPC R20, `(.L_x_4) ;  /* 0x000000001014794e */ /* 0x000fce0000000000 */
[----:B--2---:R-:W-:Y:S05]  /*0770*/  CALL.ABS.NOINC R2 ;  /* 0x0000000002007343 */ /* 0x004fea0003c00000 */
.L_x_4:
[----:B------:R0:W5:Y:S02]  /*0780*/  LDG.E R9, desc[UR36][R22.64+0x4] ;  /* 0x0000042416097981 */ /* 0x000164000c1e1900 */
.L_x_3:
[----:B------:R-:W-:Y:S05]  /*0790*/  BSYNC.RECONVERGENT B6 ;  /* 0x0000000000067941 */ /* 0x000fea0003800200 */
.L_x_2:
[----:B------:R-:W1:Y:S01]  /*07a0*/  LDC.64 R2, c[0x0][0x388] ;  /* 0x0000e200ff027b82 */ /* 0x000e620000000a00 */
[C---:B------:R-:W-:Y:S01]  /*07b0*/  IADD3 R5, PT, PT, R36.reuse, R31, RZ ;  /* 0x0000001f24057210 */ /* 0x040fe20007ffe0ff */
[C---:B------:R-:W-:Y:S01]  /*07c0*/  IMAD.IADD R7, R36.reuse, 0x1, R30 ;  /* 0x0000000124077824 */ /* 0x040fe200078e021e */
[----:B------:R-:W-:Y:S01]  /*07d0*/  IADD3 R11, PT, PT, R36, R29, RZ ;  /* 0x0000001d240b7210 */ /* 0x000fe20007ffe0ff */
[----:B------:R-:W2:Y:S01]  /*07e0*/  LDG.E R24, desc[UR36][R22.64] ;  /* 0x0000002416187981 */ /* 0x000ea2000c1e1900 */
[----:B------:R-:W-:Y:S01]  /*07f0*/  ISETP.NE.AND P0, PT, R27, RZ, PT ;  /* 0x000000ff1b00720c */ /* 0x000fe20003f05270 */
[----:B-1----:R-:W-:-:S04]  /*0800*/  IMAD.WIDE R4, R5, 0x4, R2 ;  /* 0x0000000405047825 */ /* 0x002fc800078e0202 */
[--C-:B------:R-:W-:Y:S02]  /*0810*/  IMAD.WIDE R6, R7, 0x4, R2.reuse ;  /* 0x0000000407067825 */ /* 0x100fe400078e0202 */
[----:B------:R1:W3:Y:S02]  /*0820*/  LDG.E R4, desc[UR36][R4.64] ;  /* 0x0000002404047981 */ /* 0x0002e4000c1e1900 */
[----:B------:R-:W-:Y:S02]  /*0830*/  IMAD.WIDE R10, R11, 0x4, R2 ;  /* 0x000000040b0a7825 */ /* 0x000fe400078e0202 */
[----:B------:R4:W2:Y:S04]  /*0840*/  LDG.E R6, desc[UR36][R6.64] ;  /* 0x0000002406067981 */ /* 0x0008a8000c1e1900 */
[----:B------:R0:W2:Y:S01]  /*0850*/  LDG.E R10, desc[UR36][R10.64] ;  /* 0x000000240a0a7981 */ /* 0x0000a2000c1e1900 */
[----:B------:R-:W-:Y:S01]  /*0860*/  IMAD.IADD R15, R36, 0x1, R28 ;  /* 0x00000001240f7824 */ /* 0x000fe200078e021c */
[C---:B-1----:R-:W-:Y:S01]  /*0870*/  IADD3 R5, PT, PT, R37.reuse, R31, RZ ;  /* 0x0000001f25057210 */ /* 0x042fe20007ffe0ff */
[C---:B----4-:R-:W-:Y:S01]  /*0880*/  IMAD.IADD R7, R37.reuse, 0x1, R30 ;  /* 0x0000000125077824 */ /* 0x050fe200078e021e */
[----:B0-----:R-:W-:Y:S01]  /*0890*/  IADD3 R11, PT, PT, R37, R29, RZ ;  /* 0x0000001d250b7210 */ /* 0x001fe20007ffe0ff */
[----:B---3-5:R-:W-:-:S04]  /*08a0*/  FFMA R13, R9, R4, R16 ;  /* 0x00000004090d7223 */ /* 0x028fc80000000010 */
[----:B--2---:R-:W-:-:S04]  /*08b0*/  FFMA R13, R6, R24, R13 ;  /* 0x00000018060d7223 */ /* 0x004fc8000000000d */
[----:B------:R-:W-:Y:S01]  /*08c0*/  FFMA R0, R24, R10, R13 ;  /* 0x0000000a18007223 */ /* 0x000fe2000000000d */
[----:B------:R-:W-:-:S04]  /*08d0*/  IMAD.WIDE R12, R15, 0x4, R2 ;  /* 0x000000040f0c7825 */ /* 0x000fc800078e0202 */
[--C-:B------:R-:W-:Y:S02]  /*08e0*/  IMAD.WIDE R4, R5, 0x4, R2.reuse ;  /* 0x0000000405047825 */ /* 0x100fe400078e0202 */
[----:B------:R-:W2:Y:S02]  /*08f0*/  LDG.E R12, desc[UR36][R12.64] ;  /* 0x000000240c0c7981 */ /* 0x000ea4000c1e1900 */
[--C-:B------:R-:W-:Y:S02]  /*0900*/  IMAD.WIDE R6, R7, 0x4, R2.reuse ;  /* 0x0000000407067825 */ /* 0x100fe400078e0202 */
[----:B------:R-:W3:Y:S02]  /*0910*/  LDG.E R5, desc[UR36][R4.64] ;  /* 0x0000002404057981 */ /* 0x000ee4000c1e1900 */
[----:B------:R-:W-:Y:S02]  /*0920*/  IMAD.WIDE R2, R11, 0x4, R2 ;  /* 0x000000040b027825 */ /* 0x000fe400078e0202 */
[----:B------:R-:W4:Y:S04]  /*0930*/  LDG.E R6, desc[UR36][R6.64] ;  /* 0x0000002406067981 */ /* 0x000f28000c1e1900 */
[----:B------:R-:W4:Y:S01]  /*0940*/  LDG.E R2, desc[UR36][R2.64] ;  /* 0x0000002402027981 */ /* 0x000f22000c1e1900 */
[----:B------:R-:W-:Y:S01]  /*0950*/  BSSY.RECONVERGENT B6, `(.L_x_5) ;  /* 0x0000056000067945 */ /* 0x000fe20003800200 */
[----:B--2---:R-:W-:-:S04]  /*0960*/  FFMA R0, R9, R12, R0 ;  /* 0x0000000c09007223 */ /* 0x004fc80000000000 */
[----:B---3--:R-:W-:-:S04]  /*0970*/  FFMA R11, R9, R5, R0 ;  /* 0x00000005090b7223 */ /* 0x008fc80000000000 */
[----:B----4-:R-:W-:-:S04]  /*0980*/  FFMA R11, R24, R6, R11 ;  /* 0x00000006180b7223 */ /* 0x010fc8000000000b */
[----:B------:R-:W-:Y:S01]  /*0990*/  FFMA R24, R24, R2, R11 ;  /* 0x0000000218187223 */ /* 0x000fe2000000000b */
[----:B------:R-:W-:Y:S06]  /*09a0*/  @P0 BRA `(.L_x_6) ;  /* 0x0000000400400947 */ /* 0x000fec0003800000 */
[----:B------:R-:W0:Y:S01]  /*09b0*/  LDCU UR4, c[0x0][0x2f8] ;  /* 0x00005f00ff0477ac */ /* 0x000e220008000800 */
[----:B------:R-:W1:Y:S01]  /*09c0*/  F2F.F64.F32 R8, R24 ;  /* 0x0000001800087310 */ /* 0x000e620000201800 */
[----:B------:R-:W-:Y:S01]  /*09d0*/  MOV R19, 0x0 ;  /* 0x0000000000137802 */ /* 0x000fe20000000f00 */
[----:B------:R-:W-:Y:S01]  /*09e0*/  IMAD.MOV.U32 R7, RZ, RZ, R25 ;  /* 0x000000ffff077224 */ /* 0x000fe200078e0019 */
[----:B------:R-:W-:Y:S02]  /*09f0*/  MOV R6, R26 ;  /* 0x0000001a00067202 */ /* 0x000fe40000000f00 */
[----:B------:R2:W3:Y:S01]  /*0a00*/  LDC.64 R2, c[0x4][R19] ;  /* 0x0100000013027b82 */ /* 0x0004e20000000a00 */
[----:B0-----:R-:W-:Y:S01]  /*0a10*/  VIADD R18, R26, -UR4 ;  /* 0x800000041a127c36 */ /* 0x001fe20008000000 */
[----:B------:R-:W0:Y:S04]  /*0a20*/  LDCU.64 UR4, c[0x4][0x10] ;  /* 0x01000200ff0477ac */ /* 0x000e280008000a00 */
[----:B-1----:R2:W-:Y:S01]  /*0a30*/  STL.64 [R18], R8 ;  /* 0x0000000812007387 */ /* 0x0025e20000100a00 */
[----:B0-----:R-:W-:Y:S01]  /*0a40*/  MOV R4, UR4 ;  /* 0x0000000400047c02 */ /* 0x001fe20008000f00 */
[----:B--2---:R-:W-:-:S07]  /*0a50*/  IMAD.U32 R5, RZ, RZ, UR5 ;  /* 0x00000005ff057e24 */ /* 0x004fce000f8e00ff */
[----:B------:R-:W-:-:S07]  /*0a60*/  LEPC R20, `(.L_x_7) ;  /* 0x000000001014794e */ /* 0x000fce0000000000 */
[----:B---3--:R-:W-:Y:S05]  /*0a70*/  CALL.ABS.NOINC R2 ;  /* 0x0000000002007343 */ /* 0x008fea0003c00000 */
.L_x_7:
[----:B------:R-:W0:Y:S01]  /*0a80*/  LDC.64 R16, c[0x0][0x388] ;  /* 0x0000e200ff107b82 */ /* 0x000e220000000a00 */
[----:B------:R-:W-:Y:S01]  /*0a90*/  IADD3 R3, PT, PT, R37, R28, RZ ;  /* 0x0000001c25037210 */ /* 0x000fe20007ffe0ff */
[----:B------:R-:W1:Y:S04]  /*0aa0*/  LDCU.64 UR4, c[0x4][0x18] ;  /* 0x01000300ff0477ac */ /* 0x000e680008000a00 */
[----:B0-----:R-:W-:-:S05]  /*0ab0*/  IMAD.WIDE R16, R3, 0x4, R16 ;  /* 0x0000000403107825 */ /* 0x001fca00078e0210 */
[----:B------:R-:W2:Y:S01]  /*0ac0*/  LDG.E R8, desc[UR36][R16.64] ;  /* 0x0000002410087981 */ /* 0x000ea2000c1e1900 */
[----:B------:R0:W3:Y:S01]  /*0ad0*/  LDC.64 R2, c[0x4][R19] ;  /* 0x0100000013027b82 */ /* 0x0000e20000000a00 */
[----:B-1----:R-:W-:Y:S01]  /*0ae0*/  IMAD.U32 R4, RZ, RZ, UR4 ;  /* 0x00000004ff047e24 */ /* 0x002fe2000f8e00ff */
[----:B------:R-:W-:Y:S01]  /*0af0*/  MOV R5, UR5 ;  /* 0x0000000500057c02 */ /* 0x000fe20008000f00 */
[----:B------:R-:W-:Y:S01]  /*0b00*/  IMAD.MOV.U32 R6, RZ, RZ, R26 ;  /* 0x000000ffff067224 */ /* 0x000fe200078e001a */
[----:B------:R-:W-:Y:S01]  /*0b10*/  MOV R7, R25 ;  /* 0x0000001900077202 */ /* 0x000fe20000000f00 */
[----:B--2---:R-:W1:Y:S02]  /*0b20*/  F2F.F64.F32 R8, R8 ;  /* 0x0000000800087310 */ /* 0x004e640000201800 */
[----:B-1-3--:R0:W-:Y:S04]  /*0b30*/  STL.64 [R18], R8 ;  /* 0x0000000812007387 */ /* 0x00a1e80000100a00 */
[----:B------:R-:W-:-:S07]  /*0b40*/  LEPC R20, `(.L_x_8) ;  /* 0x000000001014794e */ /* 0x000fce0000000000 */
[----:B0-----:R-:W-:Y:S05]  /*0b50*/  CALL.ABS.NOINC R2 ;  /* 0x0000000002007343 */ /* 0x001fea0003c00000 */
.L_x_8:
[----:B------:R-:W0:Y:S01]  /*0b60*/  LDC.64 R8, c[0x0][0x3a8] ;  /* 0x0000ea00ff087b82 */ /* 0x000e220000000a00 */
[----:B------:R-:W1:Y:S01]  /*0b70*/  LDCU.64 UR4, c[0x4][0x20] ;  /* 0x01000400ff0477ac */ /* 0x000e620008000a00 */
[----:B0-----:R-:W2:Y:S06]  /*0b80*/  LDG.E R8, desc[UR36][R8.64+0x4] ;  /* 0x0000042408087981 */ /* 0x001eac000c1e1900 */
        /* <DEDUP_REMOVED lines=9> */
.L_x_9:
[----:B------:R-:W2:Y:S01]  /*0c20*/  LDG.E R3, desc[UR36][R16.64] ;  /* 0x0000002410037981 */ /* 0x000ea2000c1e1900 */
[----:B------:R-:W0:Y:S01]  /*0c30*/  LDCU.64 UR4, c[0x4][0x28] ;  /* 0x01000500ff0477ac */ /* 0x000e220008000a00 */
[----:B------:R-:W-:Y:S01]  /*0c40*/  IMAD.MOV.U32 R6, RZ, RZ, R26 ;  /* 0x000000ffff067224 */ /* 0x000fe200078e001a */
[----:B------:R-:W-:Y:S01]  /*0c50*/  MOV R7, R25 ;  /* 0x0000001900077202 */ /* 0x000fe20000000f00 */
[----:B0-----:R-:W-:Y:S01]  /*0c60*/  IMAD.U32 R4, RZ, RZ, UR4 ;  /* 0x00000004ff047e24 */ /* 0x001fe2000f8e00ff */
[----:B------:R-:W-:Y:S01]  /*0c70*/  MOV R5, UR5 ;  /* 0x0000000500057c02 */ /* 0x000fe20008000f00 */
[----:B--2---:R-:W-:Y:S02]  /*0c80*/  FADD R8, R24, R3 ;  /* 0x0000000318087221 */ /* 0x004fe40000000000 */
[----:B------:R0:W1:Y:S04]  /*0c90*/  LDC.64 R2, c[0x4][R19] ;  /* 0x0100000013027b82 */ /* 0x0000680000000a00 */
[----:B------:R-:W2:Y:S02]  /*0ca0*/  F2F.F64.F32 R8, R8 ;  /* 0x0000000800087310 */ /* 0x000ea40000201800 */
[----:B--2---:R0:W-:Y:S02]  /*0cb0*/  STL.64 [R18], R8 ;  /* 0x0000000812007387 */ /* 0x0041e40000100a00 */
[----:B------:R-:W-:-:S07]  /*0cc0*/  LEPC R20, `(.L_x_10) ;  /* 0x000000001014794e */ /* 0x000fce0000000000 */
[----:B01----:R-:W-:Y:S05]  /*0cd0*/  CALL.ABS.NOINC R2 ;  /* 0x0000000002007343 */ /* 0x003fea0003c00000 */
.L_x_10:
[----:B------:R-:W0:Y:S01]  /*0ce0*/  LDC.64 R8, c[0x0][0x3a8] ;  /* 0x0000ea00ff087b82 */ /* 0x000e220000000a00 */
[----:B------:R-:W2:Y:S01]  /*0cf0*/  LDG.E R10, desc[UR36][R16.64] ;  /* 0x00000024100a7981 */ /* 0x000ea2000c1e1900 */
[----:B------:R-:W1:Y:S03]  /*0d00*/  LDCU.64 UR4, c[0x4][0x30] ;  /* 0x01000600ff0477ac */ /* 0x000e660008000a00 */
[----:B0-----:R-:W2:Y:S03]  /*0d10*/  LDG.E R9, desc[UR36][R8.64+0x4] ;  /* 0x0000042408097981 */ /* 0x001ea6000c1e1900 */
[----:B------:R0:W3:Y:S01]  /*0d20*/  LDC.64 R2, c[0x4][R19] ;  /* 0x0100000013027b82 */ /* 0x0000e20000000a00 */
[----:B-1----:R-:W-:Y:S01]  /*0d30*/  IMAD.U32 R4, RZ, RZ, UR4 ;  /* 0x00000004ff047e24 */ /* 0x002fe2000f8e00ff */
[----:B------:R-:W-:Y:S01]  /*0d40*/  MOV R5, UR5 ;  /* 0x0000000500057c02 */ /* 0x000fe20008000f00 */
[----:B------:R-:W-:Y:S01]  /*0d50*/  IMAD.MOV.U32 R6, RZ, RZ, R26 ;  /* 0x000000ffff067224 */ /* 0x000fe200078e001a */
[----:B------:R-:W-:Y:S01]  /*0d60*/  MOV R7, R25 ;  /* 0x0000001900077202 */ /* 0x000fe20000000f00 */
[----:B--2---:R-:W-:-:S06]  /*0d70*/  FMUL R10, R10, R9 ;  /* 0x000000090a0a7220 */ /* 0x004fcc0000400000 */
[----:B------:R-:W1:Y:S02]  /*0d80*/  F2F.F64.F32 R10, R10 ;  /* 0x0000000a000a7310 */ /* 0x000e640000201800 */
[----:B-1-3--:R0:W-:Y:S02]  /*0d90*/  STL.64 [R18], R10 ;  /* 0x0000000a12007387 */ /* 0x00a1e40000100a00 */
[----:B------:R-:W-:-:S07]  /*0da0*/  LEPC R20, `(.L_x_11) ;  /* 0x000000001014794e */ /* 0x000fce0000000000 */
[----:B0-----:R-:W-:Y:S05]  /*0db0*/  CALL.ABS.NOINC R2 ;  /* 0x0000000002007343 */ /* 0x001fea0003c00000 */
.L_x_11:
        /* <DEDUP_REMOVED lines=9> */
[----:B--2---:R-:W-:-:S06]  /*0e50*/  FFMA R10, R17, R8, R24 ;  /* 0x00000008110a7223 */ /* 0x004fcc0000000018 */
[----:B------:R-:W1:Y:S02]  /*0e60*/  F2F.F64.F32 R10, R10 ;  /* 0x0000000a000a7310 */ /* 0x000e640000201800 */
[----:B-1-3--:R0:W-:Y:S02]  /*0e70*/  STL.64 [R18], R10 ;  /* 0x0000000a12007387 */ /* 0x00a1e40000100a00 */
[----:B------:R-:W-:-:S07]  /*0e80*/  LEPC R20, `(.L_x_12) ;  /* 0x000000001014794e */ /* 0x000fce0000000000 */
[----:B0-----:R-:W-:Y:S05]  /*0e90*/  CALL.ABS.NOINC R2 ;  /* 0x0000000002007343 */ /* 0x001fea0003c00000 */
.L_x_12:
[----:B------:R0:W5:Y:S02]  /*0ea0*/  LDG.E R9, desc[UR36][R22.64+0x4] ;  /* 0x0000042416097981 */ /* 0x000164000c1e1900 */
.L_x_6:
[----:B------:R-:W-:Y:S05]  /*0eb0*/  BSYNC.RECONVERGENT B6 ;  /* 0x0000000000067941 */ /* 0x000fea0003800200 */
.L_x_5:
[----:B------:R-:W1:Y:S01]  /*0ec0*/  LDC.64 R2, c[0x0][0x388] ;  /* 0x0000e200ff027b82 */ /* 0x000e620000000a00 */
[----:B------:R-:W-:Y:S01]  /*0ed0*/  IMAD.IADD R5, R37, 0x1, R28 ;  /* 0x0000000125057824 */ /* 0x000fe200078e021c */
[----:B------:R-:W-:-:S03]  /*0ee0*/  ISETP.NE.AND P0, PT, R27, RZ, PT ;  /* 0x000000ff1b00720c */ /* 0x000fc60003f05270 */
[----:B-1----:R-:W-:-:S06]  /*0ef0*/  IMAD.WIDE R2, R5, 0x4, R2 ;  /* 0x0000000405027825 */ /* 0x002fcc00078e0202 */
[----:B------:R-:W2:Y:S01]  /*0f00*/  LDG.E R2, desc[UR36][R2.64] ;  /* 0x0000002402027981 */ /* 0x000ea2000c1e1900 */
[----:B------:R-:W-:Y:S01]  /*0f10*/  BSSY.RECONVERGENT B6, `(.L_x_13) ;  /* 0x000000f000067945 */ /* 0x000fe20003800200 */
[----:B--2--5:R-:W-:-:S03]  /*0f20*/  FFMA R24, R9, R2, R24 ;  /* 0x0000000209187223 */ /* 0x024fc60000000018 */
[----:B------:R-:W-:Y:S05]  /*0f30*/  @P0 BRA `(.L_x_14) ;  /* 0x0000000000300947 */ /* 0x000fea0003800000 */
[----:B------:R-:W1:Y:S01]  /*0f40*/  F2F.F64.F32 R8, R24 ;  /* 0x0000001800087310 */ /* 0x000e620000201800 */
[----:B------:R-:W-:Y:S01]  /*0f50*/  MOV R2, 0x0 ;  /* 0x0000000000027802 */ /* 0x000fe20000000f00 */
[----:B------:R-:W2:Y:S01]  /*0f60*/  LDCU.64 UR4, c[0x4][0x8] ;  /* 0x01000100ff0477ac */ /* 0x000ea20008000a00 */
[----:B------:R-:W-:Y:S01]  /*0f70*/  MOV R6, R26 ;  /* 0x0000001a00067202 */ /* 0x000fe20000000f00 */
[----:B------:R-:W-:-:S03]  /*0f80*/  IMAD.MOV.U32 R7, RZ, RZ, R25 ;  /* 0x000000ffff077224 */ /* 0x000fc600078e0019 */
[----:B------:R-:W3:Y:S01]  /*0f90*/  LDC.64 R2, c[0x4][R2] ;  /* 0x0100000002027b82 */ /* 0x000ee20000000a00 */
[----:B-1----:R1:W-:Y:S01]  /*0fa0*/  STL.64 [R1], R8 ;  /* 0x0000000801007387 */ /* 0x0023e20000100a00 */
[----:B--2---:R-:W-:Y:S01]  /*0fb0*/  MOV R4, UR4 ;  /* 0x0000000400047c02 */ /* 0x004fe20008000f00 */
[----:B------:R-:W-:-:S07]  /*0fc0*/  IMAD.U32 R5, RZ, RZ, UR5 ;  /* 0x00000005ff057e24 */ /* 0x000fce000f8e00ff */
[----:B------:R-:W-:-:S07]  /*0fd0*/  LEPC R20, `(.L_x_15) ;  /* 0x000000001014794e */ /* 0x000fce0000000000 */
[----:B01-3--:R-:W-:Y:S05]  /*0fe0*/  CALL.ABS.NOINC R2 ;  /* 0x0000000002007343 */ /* 0x00bfea0003c00000 */
.L_x_15:
[----:B------:R1:W5:Y:S02]  /*0ff0*/  LDG.E R9, desc[UR36][R22.64+0x4] ;  /* 0x0000042416097981 */ /* 0x000364000c1e1900 */
.L_x_14:
[----:B------:R-:W-:Y:S05]  /*1000*/  BSYNC.RECONVERGENT B6 ;  /* 0x0000000000067941 */ /* 0x000fea0003800200 */
.L_x_13:
[----:B------:R-:W2:Y:S01]  /*1010*/  LDC.64 R2, c[0x0][0x388] ;  /* 0x0000e200ff027b82 */ /* 0x000ea20000000a00 */
[C---:B------:R-:W-:Y:S01]  /*1020*/  IADD3 R11, PT, PT, R35.reuse, R31, RZ ;  /* 0x0000001f230b7210 */ /* 0x040fe20007ffe0ff */
[C---:B------:R-:W-:Y:S01]  /*1030*/  IMAD.IADD R5, R35.reuse, 0x1, R30 ;  /* 0x0000000123057824 */ /* 0x040fe200078e021e */
[C---:B------:R-:W-:Y:S01]  /*1040*/  IADD3 R7, PT, PT, R35.reuse, R29, RZ ;  /* 0x0000001d23077210 */ /* 0x040fe20007ffe0ff */
[----:B------:R-:W3:Y:S01]  /*1050*/  LDG.E R15, desc[UR36][R22.64+0x8] ;  /* 0x00000824160f7981 */ /* 0x000ee2000c1e1900 */
[----:B------:R-:W-:Y:S01]  /*1060*/  IMAD.IADD R13, R35, 0x1, R28 ;  /* 0x00000001230d7824 */ /* 0x000fe200078e021c */
[----:B------:R-:W-:Y:S01]  /*1070*/  ISETP.NE.AND P0, PT, R27, RZ, PT ;  /* 0x000000ff1b00720c */ /* 0x000fe20003f05270 */
[----:B--2---:R-:W-:-:S04]  /*1080*/  IMAD.WIDE R10, R11, 0x4, R2 ;  /* 0x000000040b0a7825 */ /* 0x004fc800078e0202 */
[--C-:B------:R-:W-:Y:S02]  /*1090*/  IMAD.WIDE R4, R5, 0x4, R2.reuse ;  /* 0x0000000405047825 */ /* 0x100fe400078e0202 */
[----:B------:R-:W3:Y:S02]  /*10a0*/  LDG.E R11, desc[UR36][R10.64] ;  /* 0x000000240a0b7981 */ /* 0x000ee4000c1e1900 */
[--C-:B------:R-:W-:Y:S02]  /*10b0*/  IMAD.WIDE R6, R7, 0x4, R2.reuse ;  /* 0x0000000407067825 */ /* 0x100fe400078e0202 */
[----:B------:R-:W2:Y:S02]  /*10c0*/  LDG.E R4, desc[UR36][R4.64] ;  /* 0x0000002404047981 */ /* 0x000ea4000c1e1900 */
[----:B------:R-:W-:Y:S02]  /*10d0*/  IMAD.WIDE R12, R13, 0x4, R2 ;  /* 0x000000040d0c7825 */ /* 0x000fe400078e0202 */
[----:B------:R-:W4:Y:S04]  /*10e0*/  LDG.E R7, desc[UR36][R6.64] ;  /* 0x0000002406077981 */ /* 0x000f28000c1e1900 */
[----:B------:R-:W4:Y:S01]  /*10f0*/  LDG.E R13, desc[UR36][R12.64] ;  /* 0x000000240c0d7981 */ /* 0x000f22000c1e1900 */
[----:B------:R-:W-:Y:S01]  /*1100*/  BSSY.RECONVERGENT B6, `(.L_x_16) ;  /* 0x0000013000067945 */ /* 0x000fe20003800200 */
[----:B---3--:R-:W-:-:S04]  /*1110*/  FFMA R24, R11, R15, R24 ;  /* 0x0000000f0b187223 */ /* 0x008fc80000000018 */
[----:B--2--5:R-:W-:-:S04]  /*1120*/  FFMA R24, R9, R4, R24 ;  /* 0x0000000409187223 */ /* 0x024fc80000000018 */
[----:B----4-:R-:W-:-:S04]  /*1130*/  FFMA R2, R9, R7, R24 ;  /* 0x0000000709027223 */ /* 0x010fc80000000018 */
[----:B------:R-:W-:Y:S01]  /*1140*/  FFMA R2, R15, R13, R2 ;  /* 0x0000000d0f027223 */ /* 0x000fe20000000002 */
[----:B------:R-:W-:Y:S06]  /*1150*/  @P0 BRA `(.L_x_17) ;  /* 0x0000000000340947 */ /* 0x000fec0003800000 */
[----:B------:R-:W2:Y:S01]  /*1160*/  F2F.F64.F32 R8, R2 ;  /* 0x0000000200087310 */ /* 0x000ea20000201800 */
[----:B------:R-:W-:Y:S01]  /*1170*/  MOV R0, 0x0 ;  /* 0x0000000000007802 */ /* 0x000fe20000000f00 */
[----:B------:R-:W3:Y:S01]  /*1180*/  LDCU.64 UR4, c[0x4][0x8] ;  /* 0x01000100ff0477ac */ /* 0x000ee20008000a00 */
[----:B------:R-:W-:Y:S01]  /*1190*/  MOV R6, R26 ;  /* 0x0000001a00067202 */ /* 0x000fe20000000f00 */
[----:B------:R-:W-:Y:S01]  /*11a0*/  IMAD.MOV.U32 R7, RZ, RZ, R25 ;  /* 0x000000ffff077224 */ /* 0x000fe200078e0019 */
[----:B------:R4:W0:Y:S01]  /*11b0*/  LDC.64 R10, c[0x4][R0] ;  /* 0x01000000000a7b82 */ /* 0x0008220000000a00 */
[----:B--2---:R4:W-:Y:S01]  /*11c0*/  STL.64 [R1], R8 ;  /* 0x0000000801007387 */ /* 0x0049e20000100a00 */
[----:B---3--:R-:W-:Y:S01]  /*11d0*/  MOV R4, UR4 ;  /* 0x0000000400047c02 */ /* 0x008fe20008000f00 */
[----:B------:R-:W-:-:S07]  /*11e0*/  IMAD.U32 R5, RZ, RZ, UR5 ;  /* 0x00000005ff057e24 */ /* 0x000fce000f8e00ff */
[----:B------:R-:W-:-:S07]  /*11f0*/  LEPC R20, `(.L_x_18) ;  /* 0x000000001014794e */ /* 0x000fce0000000000 */
[----:B01--4-:R-:W-:Y:S05]  /*1200*/  CALL.ABS.NOINC R10 ;  /* 0x000000000a007343 */ /* 0x013fea0003c00000 */
.L_x_18:
[----:B------:R2:W5:Y:S04]  /*1210*/  LDG.E R15, desc[UR36][R22.64+0x8] ;  /* 0x00000824160f7981 */ /* 0x000568000c1e1900 */
[----:B------:R2:W5:Y:S02]  /*1220*/  LDG.E R9, desc[UR36][R22.64+0x4] ;  /* 0x0000042416097981 */ /* 0x000564000c1e1900 */
.L_x_17:
[----:B------:R-:W-:Y:S05]  /*1230*/  BSYNC.RECONVERGENT B6 ;  /* 0x0000000000067941 */ /* 0x000fea0003800200 */
.L_x_16:
[----:B012---:R-:W2:Y:S01]  /*1240*/  LDG.E R23, desc[UR36][R22.64] ;  /* 0x0000002416177981 */ /* 0x007ea2000c1e1900 */
[----:B-----5:R-:W-:Y:S01]  /*1250*/  FMUL R0, R9, 8 ;  /* 0x4100000009007820 */ /* 0x020fe20000400000 */
[----:B------:R-:W-:Y:S03]  /*1260*/  BSSY.RECONVERGENT B0, `(.L_x_19) ;  /* 0x000000e000007945 */ /* 0x000fe60003800200 */
[----:B------:R-:W-:-:S04]  /*1270*/  FFMA R0, R15, 4, R0 ;  /* 0x408000000f007823 */ /* 0x000fc80000000000 */
[----:B--2---:R-:W-:-:S04]  /*1280*/  FFMA R7, R23, 4, R0 ;  /* 0x4080000017077823 */ /* 0x004fc80000000000 */
[----:B------:R-:W0:Y:S08]  /*1290*/  MUFU.RCP R0, R7 ;  /* 0x0000000700007308 */ /* 0x000e300000001000 */
[----:B------:R-:W1:Y:S01]  /*12a0*/  FCHK P0, R2, R7 ;  /* 0x0000000702007302 */ /* 0x000e620000000000 */
[----:B0-----:R-:W-:-:S04]  /*12b0*/  FFMA R3, -R7, R0, 1 ;  /* 0x3f80000007037423 */ /* 0x001fc80000000100 */
[----:B------:R-:W-:-:S04]  /*12c0*/  FFMA R3, R0, R3, R0 ;  /* 0x0000000300037223 */ /* 0x000fc80000000000 */
[----:B------:R-:W-:-:S04]  /*12d0*/  FFMA R0, R2, R3, RZ ;  /* 0x0000000302007223 */ /* 0x000fc800000000ff */
[----:B------:R-:W-:-:S04]  /*12e0*/  FFMA R4, -R7, R0, R2 ;  /* 0x0000000007047223 */ /* 0x000fc80000000102 */
[----:B------:R-:W-:Y:S01]  /*12f0*/  FFMA R5, R3, R4, R0 ;  /* 0x0000000403057223 */ /* 0x000fe20000000000 */
[----:B-1----:R-:W-:Y:S06]  /*1300*/  @!P0 BRA `(.L_x_20) ;  /* 0x00000000000c8947 */ /* 0x002fec0003800000 */
[----:B------:R-:W-:-:S07]  /*1310*/  MOV R4, 0x1330 ;  /* 0x0000133000047802 */ /* 0x000fce0000000f00 */
[----:B------:R-:W-:Y:S05]  /*1320*/  CALL.REL.NOINC `($__internal_0_$__cuda_sm3x_div_rn_noftz_f32_slowpath) ;  /* 0x00000000002c7944 */ /* 0x000fea0003c00000 */
[----:B------:R-:W-:-:S07]  /*1330*/  MOV R5, R0 ;  /* 0x0000000000057202 */ /* 0x000fce0000000f00 */
.L_x_20:
[----:B------:R-:W-:Y:S05]  /*1340*/  BSYNC.RECONVERGENT B0 ;  /* 0x0000000000007941 */ /* 0x000fea0003800200 */
.L_x_19:
[----:B------:R-:W0:Y:S02]  /*1350*/  LDC.64 R2, c[0x0][0x380] ;  /* 0x0000e000ff027b82 */ /* 0x000e240000000a00 */
[----:B0-----:R-:W-:-:S05]  /*1360*/  IMAD.WIDE R2, R38, 0x4, R2 ;  /* 0x0000000426027825 */ /* 0x001fca00078e0202 */
[----:B------:R0:W-:Y:S02]  /*1370*/  STG.E desc[UR36][R2.64], R5 ;  /* 0x0000000502007986 */ /* 0x0001e4000c101924 */
.L_x_1:
[----:B------:R-:W-:Y:S05]  /*1380*/  BSYNC.RECONVERGENT B7 ;  /* 0x0000000000077941 */ /* 0x000fea0003800200 */
.L_x_0:
[----:B------:R-:W-:Y:S01]  /*1390*/  ISETP.NE.AND P0, PT, R41, RZ, PT ;  /* 0x000000ff2900720c */ /* 0x000fe20003f05270 */
[----:B------:R-:W-:Y:S01]  /*13a0*/  VIADD R38, R38, UR38 ;  /* 0x0000002626267c36 */ /* 0x000fe20008000000 */
[----:B------:R-:W-:-:S11]  /*13b0*/  IADD3 R40, PT, PT, R40, UR38, RZ ;  /* 0x0000002628287c10 */ /* 0x000fd6000fffe0ff */
[----:B------:R-:W-:Y:S05]  /*13c0*/  @P0 BRA `(.L_x_21) ;  /* 0xffffffec00a40947 */ /* 0x000fea000383ffff */
[----:B------:R-:W-:Y:S05]  /*13d0*/  EXIT ;  /* 0x000000000000794d */ /* 0x000fea0003800000 */
        .weak           $__internal_0_$__cuda_sm3x_div_rn_noftz_f32_slowpath
        .type           $__internal_0_$__cuda_sm3x_div_rn_noftz_f32_slowpath,@function
        .size           $__internal_0_$__cuda_sm3x_div_rn_noftz_f32_slowpath,(.L_x_303 - $__internal_0_$__cuda_sm3x_div_rn_noftz_f32_slowpath)
$__internal_0_$__cuda_sm3x_div_rn_noftz_f32_slowpath:
[----:B------:R-:W-:Y:S01]  /*13e0*/  SHF.R.U32.HI R3, RZ, 0x17, R7 ;  /* 0x00000017ff037819 */ /* 0x000fe20000011607 */
[----:B------:R-:W-:Y:S01]  /*13f0*/  BSSY.RECONVERGENT B1, `(.L_x_22) ;  /* 0x0000065000017945 */ /* 0x000fe20003800200 */
[--C-:B------:R-:W-:Y:S02]  /*1400*/  SHF.R.U32.HI R0, RZ, 0x17, R2.reuse ;  /* 0x00000017ff007819 */ /* 0x100fe40000011602 */
[----:B------:R-:W-:Y:S02]  /*1410*/  LOP3.LUT R10, R3, 0xff, RZ, 0xc0, !PT ;  /* 0x000000ff030a7812 */ /* 0x000fe400078ec0ff */
[----:B------:R-:W-:Y:S01]  /*1420*/  LOP3.LUT R8, R0, 0xff, RZ, 0xc0, !PT ;  /* 0x000000ff00087812 */ /* 0x000fe200078ec0ff */
[----:B------:R-:W-:Y:S01]  /*1430*/  IMAD.MOV.U32 R0, RZ, RZ, R2 ;  /* 0x000000ffff007224 */ /* 0x000fe200078e0002 */
[----:B------:R-:W-:Y:S01]  /*1440*/  MOV R5, R7 ;  /* 0x0000000700057202 */ /* 0x000fe20000000f00 */
[----:B------:R-:W-:Y:S01]  /*1450*/  VIADD R11, R10, 0xffffffff ;  /* 0xffffffff0a0b7836 */ /* 0x000fe20000000000 */
[----:B------:R-:W-:-:S04]  /*1460*/  IADD3 R9, PT, PT, R8, -0x1, RZ ;  /* 0xffffffff08097810 */ /* 0x000fc80007ffe0ff */
[----:B------:R-:W-:-:S04]  /*1470*/  ISETP.GT.U32.AND P0, PT, R11, 0xfd, PT ;  /* 0x000000fd0b00780c */ /* 0x000fc80003f04070 */
[----:B------:R-:W-:-:S13]  /*1480*/  ISETP.GT.U32.OR P0, PT, R9, 0xfd, P0 ;  /* 0x000000fd0900780c */ /* 0x000fda0000704470 */
[----:B------:R-:W-:Y:S01]  /*1490*/  @!P0 IMAD.MOV.U32 R6, RZ, RZ, RZ ;  /* 0x000000ffff068224 */ /* 0x000fe200078e00ff */
[----:B------:R-:W-:Y:S06]  /*14a0*/  @!P0 BRA `(.L_x_23) ;  /* 0x0000000000608947 */ /* 0x000fec0003800000 */
[----:B------:R-:W-:Y:S02]  /*14b0*/  FSETP.GTU.FTZ.AND P0, PT, |R2|, +INF , PT ;  /* 0x7f8000000200780b */ /* 0x000fe40003f1c200 */
[----:B------:R-:W-:Y:S02]  /*14c0*/  FSETP.GTU.FTZ.AND P1, PT, |R7|, +INF , PT ;  /* 0x7f8000000700780b */ /* 0x000fe40003f3c200 */
[----:B------:R-:W-:Y:S02]  /*14d0*/  MOV R3, R7 ;  /* 0x0000000700037202 */ /* 0x000fe40000000f00 */
[----:B------:R-:W-:-:S13]  /*14e0*/  PLOP3.LUT P0, PT, P0, P1, PT, 0xf8, 0x8f ;  /* 0x00000000008f781c */ /* 0x000fda0000703f70 */
[----:B------:R-:W-:Y:S05]  /*14f0*/  @P0 BRA `(.L_x_24) ;  /* 0x00000004004c0947 */ /* 0x000fea0003800000 */
[----:B------:R-:W-:-:S13]  /*1500*/  LOP3.LUT P0, RZ, R5, 0x7fffffff, R0, 0xc8, !PT ;  /* 0x7fffffff05ff7812 */ /* 0x000fda000780c800 */
[----:B------:R-:W-:Y:S05]  /*1510*/  @!P0 BRA `(.L_x_25) ;  /* 0x00000004003c8947 */ /* 0x000fea0003800000 */
[C---:B------:R-:W-:Y:S02]  /*1520*/  FSETP.NEU.FTZ.AND P2, PT, |R2|.reuse, +INF , PT ;  /* 0x7f8000000200780b */ /* 0x040fe40003f5d200 */
[----:B------:R-:W-:Y:S02]  /*1530*/  FSETP.NEU.FTZ.AND P1, PT, |R3|, +INF , PT ;  /* 0x7f8000000300780b */ /* 0x000fe40003f3d200 */
[----:B------:R-:W-:-:S11]  /*1540*/  FSETP.NEU.FTZ.AND P0, PT, |R2|, +INF , PT ;  /* 0x7f8000000200780b */ /* 0x000fd60003f1d200 */
[----:B------:R-:W-:Y:S05]  /*1550*/  @!P1 BRA !P2, `(.L_x_25) ;  /* 0x00000004002c9947 */ /* 0x000fea0005000000 */
[----:B------:R-:W-:-:S04]  /*1560*/  LOP3.LUT P2, RZ, R0, 0x7fffffff, RZ, 0xc0, !PT ;  /* 0x7fffffff00ff7812 */ /* 0x000fc8000784c0ff */
[----:B------:R-:W-:-:S13]  /*1570*/  PLOP3.LUT P1, PT, P1, P2, PT, 0x2f, 0xf2 ;  /* 0x0000000000f2781c */ /* 0x000fda0000f24577 */
[----:B------:R-:W-:Y:S05]  /*1580*/  @P1 BRA `(.L_x_26) ;  /* 0x0000000400181947 */ /* 0x000fea0003800000 */
[----:B------:R-:W-:-:S04]  /*1590*/  LOP3.LUT P1, RZ, R5, 0x7fffffff, RZ, 0xc0, !PT ;  /* 0x7fffffff05ff7812 */ /* 0x000fc8000782c0ff */
[----:B------:R-:W-:-:S13]  /*15a0*/  PLOP3.LUT P0, PT, P0, P1, PT, 0x2f, 0xf2 ;  /* 0x0000000000f2781c */ /* 0x000fda0000702577 */
[----:B------:R-:W-:Y:S05]  /*15b0*/  @P0 BRA `(.L_x_27) ;  /* 0x0000000400000947 */ /* 0x000fea0003800000 */
[----:B------:R-:W-:Y:S02]  /*15c0*/  ISETP.GE.AND P0, PT, R9, RZ, PT ;  /* 0x000000ff0900720c */ /* 0x000fe40003f06270 */
[----:B------:R-:W-:-:S11]  /*15d0*/  ISETP.GE.AND P1, PT, R11, RZ, PT ;  /* 0x000000ff0b00720c */ /* 0x000fd60003f26270 */
[----:B------:R-:W-:Y:S01]  /*15e0*/  @P0 IMAD.MOV.U32 R6, RZ, RZ, RZ ;  /* 0x000000ffff060224 */ /* 0x000fe200078e00ff */
[----:B------:R-:W-:Y:S01]  /*15f0*/  @!P0 MOV R6, 0xffffffc0 ;  /* 0xffffffc000068802 */ /* 0x000fe20000000f00 */
[----:B------:R-:W-:Y:S01]  /*1600*/  @!P0 FFMA R0, R2, 1.84467440737095516160e+19, RZ ;  /* 0x5f80000002008823 */ /* 0x000fe200000000ff */
[----:B------:R-:W-:-:S03]  /*1610*/  @!P1 FFMA R5, R3, 1.84467440737095516160e+19, RZ ;  /* 0x5f80000003059823 */ /* 0x000fc600000000ff */
[----:B------:R-:W-:-:S07]  /*1620*/  @!P1 VIADD R6, R6, 0x40 ;  /* 0x0000004006069836 */ /* 0x000fce0000000000 */
.L_x_23:
[----:B------:R-:W-:Y:S01]  /*1630*/  LEA R2, R10, 0xc0800000, 0x17 ;  /* 0xc08000000a027811 */ /* 0x000fe200078eb8ff */
[----:B------:R-:W-:Y:S01]  /*1640*/  VIADD R3, R8, 0xffffff81 ;  /* 0xffffff8108037836 */ /* 0x000fe20000000000 */
[----:B------:R-:W-:Y:S02]  /*1650*/  BSSY.RECONVERGENT B2, `(.L_x_28) ;  /* 0x0000035000027945 */ /* 0x000fe40003800200 */
[----:B------:R-:W-:Y:S01]  /*1660*/  IADD3 R2, PT, PT, -R2, R5, RZ ;  /* 0x0000000502027210 */ /* 0x000fe20007ffe1ff */
[C---:B------:R-:W-:Y:S01]  /*1670*/  IMAD R0, R3.reuse, -0x800000, R0 ;  /* 0xff80000003007824 */ /* 0x040fe200078e0200 */
[----:B------:R-:W-:Y:S02]  /*1680*/  IADD3 R3, PT, PT, R3, 0x7f, -R10 ;  /* 0x0000007f03037810 */ /* 0x000fe40007ffe80a */
[----:B------:R-:W0:Y:S01]  /*1690*/  MUFU.RCP R5, R2 ;  /* 0x0000000200057308 */ /* 0x000e220000001000 */
[----:B------:R-:W-:Y:S01]  /*16a0*/  FADD.FTZ R7, -R2, -RZ ;  /* 0x800000ff02077221 */ /* 0x000fe20000010100 */
[----:B------:R-:W-:-:S03]  /*16b0*/  IADD3 R3, PT, PT, R3, R6, RZ ;  /* 0x0000000603037210 */ /* 0x000fc60007ffe0ff */
[----:B0-----:R-:W-:-:S04]  /*16c0*/  FFMA R8, R5, R7, 1 ;  /* 0x3f80000005087423 */ /* 0x001fc80000000007 */
[----:B------:R-:W-:-:S04]  /*16d0*/  FFMA R12, R5, R8, R5 ;  /* 0x00000008050c7223 */ /* 0x000fc80000000005 */
[----:B------:R-:W-:-:S04]  /*16e0*/  FFMA R5, R0, R12, RZ ;  /* 0x0000000c00057223 */ /* 0x000fc800000000ff */
[----:B------:R-:W-:-:S04]  /*16f0*/  FFMA R8, R7, R5, R0 ;  /* 0x0000000507087223 */ /* 0x000fc80000000000 */
[----:B------:R-:W-:-:S04]  /*1700*/  FFMA R9, R12, R8, R5 ;  /* 0x000000080c097223 */ /* 0x000fc80000000005 */
[----:B------:R-:W-:-:S04]  /*1710*/  FFMA R8, R7, R9, R0 ;  /* 0x0000000907087223 */ /* 0x000fc80000000000 */
[----:B------:R-:W-:-:S05]  /*1720*/  FFMA R5, R12, R8, R9 ;  /* 0x000000080c057223 */ /* 0x000fca0000000009 */
[----:B------:R-:W-:-:S04]  /*1730*/  SHF.R.U32.HI R0, RZ, 0x17, R5 ;  /* 0x00000017ff007819 */ /* 0x000fc80000011605 */
[----:B------:R-:W-:-:S05]  /*1740*/  LOP3.LUT R0, R0, 0xff, RZ, 0xc0, !PT ;  /* 0x000000ff00007812 */ /* 0x000fca00078ec0ff */
[----:B------:R-:W-:-:S05]  /*1750*/  IMAD.IADD R6, R0, 0x1, R3 ;  /* 0x0000000100067824 */ /* 0x000fca00078e0203 */
[----:B------:R-:W-:-:S04]  /*1760*/  IADD3 R0, PT, PT, R6, -0x1, RZ ;  /* 0xffffffff06007810 */ /* 0x000fc80007ffe0ff */
[----:B------:R-:W-:-:S13]  /*1770*/  ISETP.GE.U32.AND P0, PT, R0, 0xfe, PT ;  /* 0x000000fe0000780c */ /* 0x000fda0003f06070 */
[----:B------:R-:W-:Y:S05]  /*1780*/  @!P0 BRA `(.L_x_29) ;  /* 0x0000000000808947 */ /* 0x000fea0003800000 */
[----:B------:R-:W-:-:S13]  /*1790*/  ISETP.GT.AND P0, PT, R6, 0xfe, PT ;  /* 0x000000fe0600780c */ /* 0x000fda0003f04270 */
[----:B------:R-:W-:Y:S05]  /*17a0*/  @P0 BRA `(.L_x_30) ;  /* 0x00000000006c0947 */ /* 0x000fea0003800000 */
[----:B------:R-:W-:-:S13]  /*17b0*/  ISETP.GE.AND P0, PT, R6, 0x1, PT ;  /* 0x000000010600780c */ /* 0x000fda0003f06270 */
[----:B------:R-:W-:Y:S05]  /*17c0*/  @P0 BRA `(.L_x_31) ;  /* 0x0000000000740947 */ /* 0x000fea0003800000 */
[----:B------:R-:W-:Y:S02]  /*17d0*/  ISETP.GE.AND P0, PT, R6, -0x18, PT ;  /* 0xffffffe80600780c */ /* 0x000fe40003f06270 */
[----:B------:R-:W-:-:S11]  /*17e0*/  LOP3.LUT R5, R5, 0x80000000, RZ, 0xc0, !PT ;  /* 0x8000000005057812 */ /* 0x000fd600078ec0ff */
[----:B------:R-:W-:Y:S05]  /*17f0*/  @!P0 BRA `(.L_x_31) ;  /* 0x0000000000688947 */ /* 0x000fea0003800000 */
[-CC-:B------:R-:W-:Y:S01]  /*1800*/  FFMA.RZ R0, R12, R8.reuse, R9.reuse ;  /* 0x000000080c007223 */ /* 0x180fe2000000c009 */
[----:B------:R-:W-:Y:S02]  /*1810*/  VIADD R7, R6, 0x20 ;  /* 0x0000002006077836 */ /* 0x000fe40000000000 */
[-CC-:B------:R-:W-:Y:S01]  /*1820*/  FFMA.RM R3, R12, R8.reuse, R9.reuse ;  /* 0x000000080c037223 */ /* 0x180fe20000004009 */
[----:B------:R-:W-:Y:S02]  /*1830*/  ISETP.NE.AND P2, PT, R6, RZ, PT ;  /* 0x000000ff0600720c */ /* 0x000fe40003f45270 */
[----:B------:R-:W-:Y:S01]  /*1840*/  LOP3.LUT R2, R0, 0x7fffff, RZ, 0xc0, !PT ;  /* 0x007fffff00027812 */ /* 0x000fe200078ec0ff */
[----:B------:R-:W-:Y:S01]  /*1850*/  FFMA.RP R0, R12, R8, R9 ;  /* 0x000000080c007223 */ /* 0x000fe20000008009 */
[----:B------:R-:W-:Y:S02]  /*1860*/  ISETP.NE.AND P1, PT, R6, RZ, PT ;  /* 0x000000ff0600720c */ /* 0x000fe40003f25270 */
[----:B------:R-:W-:-:S02]  /*1870*/  LOP3.LUT R2, R2, 0x800000, RZ, 0xfc, !PT ;  /* 0x0080000002027812 */ /* 0x000fc400078efcff */
[----:B------:R-:W-:Y:S02]  /*1880*/  IADD3 R6, PT, PT, -R6, RZ, RZ ;  /* 0x000000ff06067210 */ /* 0x000fe40007ffe1ff */
[----:B------:R-:W-:Y:S02]  /*1890*/  SHF.L.U32 R7, R2, R7, RZ ;  /* 0x0000000702077219 */ /* 0x000fe400000006ff */
[----:B------:R-:W-:Y:S02]  /*18a0*/  FSETP.NEU.FTZ.AND P0, PT, R0, R3, PT ;  /* 0x000000030000720b */ /* 0x000fe40003f1d000 */
[----:B------:R-:W-:Y:S02]  /*18b0*/  SEL R3, R6, RZ, P2 ;  /* 0x000000ff06037207 */ /* 0x000fe40001000000 */
[----:B------:R-:W-:Y:S02]  /*18c0*/  ISETP.NE.AND P1, PT, R7, RZ, P1 ;  /* 0x000000ff0700720c */ /* 0x000fe40000f25270 */
[----:B------:R-:W-:-:S02]  /*18d0*/  SHF.R.U32.HI R3, RZ, R3, R2 ;  /* 0x00000003ff037219 */ /* 0x000fc40000011602 */
[----:B------:R-:W-:Y:S02]  /*18e0*/  PLOP3.LUT P0, PT, P0, P1, PT, 0xf8, 0x8f ;  /* 0x00000000008f781c */ /* 0x000fe40000703f70 */
[----:B------:R-:W-:Y:S02]  /*18f0*/  SHF.R.U32.HI R7, RZ, 0x1, R3 ;  /* 0x00000001ff077819 */ /* 0x000fe40000011603 */
[----:B------:R-:W-:-:S04]  /*1900*/  SEL R0, RZ, 0x1, !P0 ;  /* 0x00000001ff007807 */ /* 0x000fc80004000000 */
[----:B------:R-:W-:-:S04]  /*1910*/  LOP3.LUT R0, R0, 0x1, R7, 0xf8, !PT ;  /* 0x0000000100007812 */ /* 0x000fc800078ef807 */
[----:B------:R-:W-:-:S05]  /*1920*/  LOP3.LUT R0, R0, R3, RZ, 0xc0, !PT ;  /* 0x0000000300007212 */ /* 0x000fca00078ec0ff */
[----:B------:R-:W-:-:S05]  /*1930*/  IMAD.IADD R0, R7, 0x1, R0 ;  /* 0x0000000107007824 */ /* 0x000fca00078e0200 */
[----:B------:R-:W-:Y:S01]  /*1940*/  LOP3.LUT R5, R0, R5, RZ, 0xfc, !PT ;  /* 0x0000000500057212 */ /* 0x000fe200078efcff */
[----:B------:R-:W-:Y:S06]  /*1950*/  BRA `(.L_x_31) ;  /* 0x0000000000107947 */ /* 0x000fec0003800000 */
.L_x_30:
[----:B------:R-:W-:-:S04]  /*1960*/  LOP3.LUT R5, R5, 0x80000000, RZ, 0xc0, !PT ;  /* 0x8000000005057812 */ /* 0x000fc800078ec0ff */
[----:B------:R-:W-:Y:S01]  /*1970*/  LOP3.LUT R5, R5, 0x7f800000, RZ, 0xfc, !PT ;  /* 0x7f80000005057812 */ /* 0x000fe200078efcff */
[----:B------:R-:W-:Y:S06]  /*1980*/  BRA `(.L_x_31) ;  /* 0x0000000000047947 */ /* 0x000fec0003800000 */
.L_x_29:
[----:B------:R-:W-:-:S07]  /*1990*/  LEA R5, R3, R5, 0x17 ;  /* 0x0000000503057211 */ /* 0x000fce00078eb8ff */
.L_x_31:
[----:B------:R-:W-:Y:S05]  /*19a0*/  BSYNC.RECONVERGENT B2 ;  /* 0x0000000000027941 */ /* 0x000fea0003800200 */
.L_x_28:
[----:B------:R-:W-:Y:S05]  /*19b0*/  BRA `(.L_x_32) ;  /* 0x0000000000207947 */ /* 0x000fea0003800000 */
.L_x_27:
[----:B------:R-:W-:-:S04]  /*19c0*/  LOP3.LUT R5, R5, 0x80000000, R0, 0x48, !PT ;  /* 0x8000000005057812 */ /* 0x000fc800078e4800 */
[----:B------:R-:W-:Y:S01]  /*19d0*/  LOP3.LUT R5, R5, 0x7f800000, RZ, 0xfc, !PT ;  /* 0x7f80000005057812 */ /* 0x000fe200078efcff */
[----:B------:R-:W-:Y:S06]  /*19e0*/  BRA `(.L_x_32) ;  /* 0x0000000000147947 */ /* 0x000fec0003800000 */
.L_x_26:
[----:B------:R-:W-:Y:S01]  /*19f0*/  LOP3.LUT R5, R5, 0x80000000, R0, 0x48, !PT ;  /* 0x8000000005057812 */ /* 0x000fe200078e4800 */
[----:B------:R-:W-:Y:S06]  /*1a00*/  BRA `(.L_x_32) ;  /* 0x00000000000c7947 */ /* 0x000fec0003800000 */
.L_x_25:
[----:B------:R-:W0:Y:S01]  /*1a10*/  MUFU.RSQ R5, -QNAN ;  /* 0xffc0000000057908 */ /* 0x000e220000001400 */
[----:B------:R-:W-:Y:S05]  /*1a20*/  BRA `(.L_x_32) ;  /* 0x0000000000047947 */ /* 0x000fea0003800000 */
.L_x_24:
[----:B------:R-:W-:-:S07]  /*1a30*/  FADD.FTZ R5, R2, R3 ;  /* 0x0000000302057221 */ /* 0x000fce0000010000 */
.L_x_32:
[----:B------:R-:W-:Y:S05]  /*1a40*/  BSYNC.RECONVERGENT B1 ;  /* 0x0000000000017941 */ /* 0x000fea0003800200 */
.L_x_22:
[----:B0-----:R-:W-:Y:S02]  /*1a50*/  IMAD.MOV.U32 R0, RZ, RZ, R5 ;  /* 0x000000ffff007224 */ /* 0x001fe400078e0005 */
[----:B------:R-:W-:-:S04]  /*1a60*/  HFMA2 R5, -RZ, RZ, 0, 0 ;  /* 0x00000000ff057431 */ /* 0x000fc800000001ff */
[----:B------:R-:W-:Y:S05]  /*1a70*/  RET.REL.NODEC R4 `(_Z21kernel_halfsize_guassPfS_iiiiiPKf) ;  /* 0xffffffe404607950 */ /* 0x000fea0003c3ffff */
.L_x_33:
[----:B------:R-:W-:-:S00]  /*1a80*/  BRA `(.L_x_33) ;  /* 0xfffffffc00fc7947 */ /* 0x000fc0000383ffff */
[----:B------:R-:W-:-:S00]  /*1a90*/  NOP ;  /* 0x0000000000007918 */ /* 0x000fc00000000000 */
        /* <DEDUP_REMOVED lines=14> */
.L_x_303:


//--------------------- .text._Z23kernel_halfsizebyshare1PfS_iiiii --------------------------
	.section	.text._Z23kernel_halfsizebyshare1PfS_iiiii,"ax",@progbits
	.align	128
        .global         _Z23kernel_halfsizebyshare1PfS_iiiii
        .type           _Z23kernel_halfsizebyshare1PfS_iiiii,@function
        .size           _Z23kernel_halfsizebyshare1PfS_iiiii,(.L_x_305 - _Z23kernel_halfsizebyshare1PfS_iiiii)
        .other          _Z23kernel_halfsizebyshare1PfS_iiiii,@"STO_CUDA_ENTRY STV_DEFAULT"
_Z23kernel_halfsizebyshare1PfS_iiiii:
.text._Z23kernel_halfsizebyshare1PfS_iiiii:
[----:B------:R-:W-:Y:S01]  /*0000*/  LDC R1, c[0x0][0x37c] ;  /* 0x0000df00ff017b82 */ /* 0x000fe20000000800 */
[----:B------:R-:W0:Y:S01]  /*0010*/  S2R R0, SR_TID.Y ;  /* 0x0000000000007919 */ /* 0x000e220000002200 */
[----:B------:R-:W1:Y:S06]  /*0020*/  LDCU UR14, c[0x0][0x360] ;  /* 0x00006c00ff0e77ac */ /* 0x000e6c0008000800 */
[----:B------:R-:W2:Y:S01]  /*0030*/  S2UR UR6, SR_CTAID.Y ;  /* 0x00000000000679c3 */ /* 0x000ea20000002600 */
[----:B------:R-:W3:Y:S01]  /*0040*/  S2R R2, SR_TID.X ;  /* 0x0000000000027919 */ /* 0x000ee20000002100 */
[----:B------:R-:W4:Y:S01]  /*0050*/  LDCU UR9, c[0x0][0x3a0] ;  /* 0x00007400ff0977ac */ /* 0x000f220008000800 */
[----:B------:R-:W0:Y:S05]  /*0060*/  LDCU.64 UR10, c[0x0][0x358] ;  /* 0x00006b00ff0a77ac */ /* 0x000e2a0008000a00 */
[----:B------:R-:W2:Y:S08]  /*0070*/  LDC R5, c[0x0][0x364] ;  /* 0x0000d900ff057b82 */ /* 0x000eb00000000800 */
[----:B------:R-:W5:Y:S01]  /*0080*/  S2UR UR15, SR_CTAID.X ;  /* 0x00000000000f79c3 */ /* 0x000f620000002500 */
[----:B-1----:R-:W-:-:S02]  /*0090*/  USHF.L.U32 UR4, UR14, 0x1, URZ ;  /* 0x000000010e047899 */ /* 0x002fc400080006ff */
[----:B----4-:R-:W-:Y:S02]  /*00a0*/  UISETP.GE.AND UP0, UPT, UR9, 0x1, UPT ;  /* 0x000000010900788c */ /* 0x010fe4000bf06270 */
[----:B------:R-:W-:Y:S02]  /*00b0*/  UIMAD UR5, UR4, UR9, URZ ;  /* 0x00000009040572a4 */ /* 0x000fe4000f8e02ff */
[----:B------:R-:W-:Y:S01]  /*00c0*/  USHF.L.U32 UR13, UR9, 0x1, URZ ;  /* 0x00000001090d7899 */ /* 0x000fe200080006ff */
[----:B--2---:R-:W-:-:S05]  /*00d0*/  IMAD R4, R5, UR6, RZ ;  /* 0x0000000605047c24 */ /* 0x004fca000f8e02ff */
[----:B0-----:R-:W-:Y:S01]  /*00e0*/  IADD3 R3, PT, PT, R4, R0, RZ ;  /* 0x0000000004037210 */ /* 0x001fe20007ffe0ff */
[----:B-----5:R-:W-:Y:S01]  /*00f0*/  UIMAD UR12, UR5, UR15, URZ ;  /* 0x0000000f050c72a4 */ /* 0x020fe2000f8e02ff */
[----:B---3--:R-:W-:Y:S11]  /*0100*/  BRA.U !UP0, `(.L_x_34) ;  /* 0x0000001108a07547 */ /* 0x008ff6000b800000 */
[----:B------:R-:W0:Y:S01]  /*0110*/  LDCU.64 UR6, c[0x0][0x398] ;  /* 0x00007300ff0677ac */ /* 0x000e220008000a00 */
[----:B------:R-:W-:Y:S01]  /*0120*/  IADD3 R4, PT, PT, R4, R3, RZ ;  /* 0x0000000304047210 */ /* 0x000fe20007ffe0ff */
[----:B------:R-:W-:Y:S01]  /*0130*/  HFMA2 R11, -RZ, RZ, 0, 0 ;  /* 0x00000000ff0b7431 */ /* 0x000fe200000001ff */
[----:B------:R-:W-:Y:S02]  /*0140*/  UISETP.LT.AND UP0, UPT, UR13, 0x1, UPT ;  /* 0x000000010d00788c */ /* 0x000fe4000bf01270 */
[----:B------:R-:W-:Y:S02]  /*0150*/  USHF.L.U32 UR4, UR14, 0x2, URZ ;  /* 0x000000020e047899 */ /* 0x000fe400080006ff */
[----:B------:R-:W-:Y:S02]  /*0160*/  USEL UR8, UR13, 0x1, !UP0 ;  /* 0x000000010d087887 */ /* 0x000fe4000c000000 */
[----:B------:R-:W-:Y:S02]  /*0170*/  UIMAD UR4, UR4, UR9, URZ ;  /* 0x00000009040472a4 */ /* 0x000fe4000f8e02ff */
[----:B------:R-:W-:-:S02]  /*0180*/  UISETP.NE.AND UP0, UPT, UR8, 0x1, UPT ;  /* 0x000000010800788c */ /* 0x000fc4000bf05270 */
[----:B0-----:R-:W-:Y:S02]  /*0190*/  UIADD3 UR7, UPT, UPT, UR7, -0x1, URZ ;  /* 0xffffffff07077890 */ /* 0x001fe4000fffe0ff */
[----:B------:R-:W-:-:S04]  /*01a0*/  UIMAD UR6, UR9, UR6, URZ ;  /* 0x00000006090672a4 */ /* 0x000fc8000f8e02ff */
[C---:B------:R-:W-:Y:S01]  /*01b0*/  VIMNMX.U32 R6, PT, PT, R4.reuse, UR7, PT ;  /* 0x0000000704067c48 */ /* 0x040fe2000bfe0000 */
[----:B------:R-:W-:Y:S01]  /*01c0*/  UIADD3 UR16, UPT, UPT, UR6, -UR9, URZ ;  /* 0x8000000906107290 */ /* 0x000fe2000fffe0ff */
[----:B------:R-:W-:Y:S01]  /*01d0*/  VIADDMNMX.U32 R7, R4, R5, UR7, PT ;  /* 0x0000000704077e46 */ /* 0x000fe2000b800005 */
[----:B------:R-:W-:Y:S02]  /*01e0*/  IMAD R4, R5, UR4, RZ ;  /* 0x0000000405047c24 */ /* 0x000fe4000f8e02ff */
[----:B------:R-:W-:Y:S02]  /*01f0*/  IMAD R5, R0, UR4, RZ ;  /* 0x0000000400057c24 */ /* 0x000fe4000f8e02ff */
[----:B------:R-:W-:Y:S02]  /*0200*/  IMAD R6, R6, UR6, RZ ;  /* 0x0000000606067c24 */ /* 0x000fe4000f8e02ff */
[----:B------:R-:W-:Y:S01]  /*0210*/  IMAD R7, R7, UR6, RZ ;  /* 0x0000000607077c24 */ /* 0x000fe2000f8e02ff */
[----:B------:R-:W-:Y:S06]  /*0220*/  BRA.U !UP0, `(.L_x_35) ;  /* 0x0000000908f47547 */ /* 0x000fec000b800000 */
[----:B------:R-:W-:Y:S01]  /*0230*/  MOV R8, UR9 ;  /* 0x0000000900087c02 */ /* 0x000fe20008000f00 */
[----:B------:R-:W0:Y:S01]  /*0240*/  LDC R17, c[0x0][0x360] ;  /* 0x0000d800ff117b82 */ /* 0x000e220000000800 */
[----:B------:R-:W-:Y:S01]  /*0250*/  ULEA UR4, UR15, 0x2, 0x2 ;  /* 0x000000020f047891 */ /* 0x000fe2000f8e10ff */
[----:B------:R-:W-:Y:S01]  /*0260*/  MOV R15, UR12 ;  /* 0x0000000c000f7c02 */ /* 0x000fe20008000f00 */
[----:B------:R-:W-:Y:S01]  /*0270*/  UIMAD UR6, UR15, UR9, URZ ;  /* 0x000000090f0672a4 */ /* 0x000fe2000f8e02ff */
[----:B------:R-:W-:Y:S01]  /*0280*/  IABS R8, R8 ;  /* 0x0000000800087213 */ /* 0x000fe20000000000 */
[----:B------:R-:W-:Y:S01]  /*0290*/  UIMAD UR4, UR4, UR9, URZ ;  /* 0x00000009040472a4 */ /* 0x000fe2000f8e02ff */
[----:B------:R-:W-:Y:S01]  /*02a0*/  VIADD R14, R2, UR5 ;  /* 0x00000005020e7c36 */ /* 0x000fe20008000000 */
[----:B------:R-:W-:Y:S01]  /*02b0*/  UIMAD UR6, UR6, UR14, URZ ;  /* 0x0000000e060672a4 */ /* 0x000fe2000f8e02ff */
[----:B------:R-:W1:Y:S01]  /*02c0*/  I2F.RP R9, R8 ;  /* 0x0000000800097306 */ /* 0x000e620000209400 */
[----:B------:R-:W-:Y:S01]  /*02d0*/  UIMAD UR17, UR13, UR14, UR14 ;  /* 0x0000000e0d1172a4 */ /* 0x000fe2000f8e020e */
[----:B------:R-:W-:Y:S01]  /*02e0*/  LEA R15, R15, R2, 0x1 ;  /* 0x000000020f0f7211 */ /* 0x000fe200078e08ff */
[----:B------:R-:W-:-:S02]  /*02f0*/  UIMAD UR9, UR4, UR14, UR14 ;  /* 0x0000000e040972a4 */ /* 0x000fc4000f8e020e */
[----:B------:R-:W-:Y:S02]  /*0300*/  ULEA UR6, UR6, UR14, 0x2 ;  /* 0x0000000e06067291 */ /* 0x000fe4000f8e10ff */
[----:B------:R-:W-:Y:S01]  /*0310*/  ULOP3.LUT UR8, UR8, 0x7ffffffe, URZ, 0xc0, !UPT ;  /* 0x7ffffffe08087892 */ /* 0x000fe2000f8ec0ff */
[C---:B------:R-:W-:Y:S01]  /*0320*/  IADD3 R23, PT, PT, R2.reuse, UR17, RZ ;  /* 0x0000001102177c10 */ /* 0x040fe2000fffe0ff */
[----:B------:R-:W2:Y:S02]  /*0330*/  LDCU UR7, c[0x0][0x3a0] ;  /* 0x00007400ff0777ac */ /* 0x000ea40008000800 */
[----:B------:R-:W-:Y:S01]  /*0340*/  VIADD R22, R2, UR6 ;  /* 0x0000000602167c36 */ /* 0x000fe20008000000 */
[----:B------:R-:W-:Y:S01]  /*0350*/  UIADD3 UR8, UPT, UPT, -UR8, URZ, URZ ;  /* 0x000000ff08087290 */ /* 0x000fe2000fffe1ff */
[----:B-1----:R-:W1:Y:S01]  /*0360*/  MUFU.RCP R9, R9 ;  /* 0x0000000900097308 */ /* 0x002e620000001000 */
[----:B0-----:R-:W-:Y:S02]  /*0370*/  IMAD R12, R17, UR4, R2 ;  /* 0x00000004110c7c24 */ /* 0x001fe4000f8e0202 */
[----:B-1----:R-:W-:-:S05]  /*0380*/  VIADD R10, R9, 0xffffffe ;  /* 0x0ffffffe090a7836 */ /* 0x002fca0000000000 */
[----:B------:R0:W1:Y:S02]  /*0390*/  F2I.FTZ.U32.TRUNC.NTZ R11, R10 ;  /* 0x0000000a000b7305 */ /* 0x000064000021f000 */
[----:B0-----:R-:W-:Y:S02]  /*03a0*/  MOV R10, RZ ;  /* 0x000000ff000a7202 */ /* 0x001fe40000000f00 */
[----:B-1----:R-:W-:-:S05]  /*03b0*/  IADD3 R13, PT, PT, RZ, -R11, RZ ;  /* 0x8000000bff0d7210 */ /* 0x002fca0007ffe0ff */
[----:B------:R-:W-:-:S04]  /*03c0*/  IMAD R13, R13, R8, RZ ;  /* 0x000000080d0d7224 */ /* 0x000fc800078e02ff */
[----:B------:R-:W-:Y:S01]  /*03d0*/  IMAD.HI.U32 R9, R11, R13, R10 ;  /* 0x0000000d0b097227 */ /* 0x000fe200078e000a */
[C---:B------:R-:W-:Y:S02]  /*03e0*/  IADD3 R13, PT, PT, R2.reuse, UR14, RZ ;  /* 0x0000000e020d7c10 */ /* 0x040fe4000fffe0ff */
[----:B------:R-:W-:Y:S02]  /*03f0*/  MOV R11, R2 ;  /* 0x00000002000b7202 */ /* 0x000fe40000000f00 */
[----:B--2---:R-:W-:-:S07]  /*0400*/  IADD3 R10, PT, PT, R2, UR9, RZ ;  /* 0x00000009020a7c10 */ /* 0x004fce000fffe0ff */
.L_x_36:
[----:B------:R-:W-:Y:S01]  /*0410*/  UMOV UR9, UR7 ;  /* 0x0000000700097c82 */ /* 0x000fe20008000000 */
[----:B------:R-:W-:Y:S02]  /*0420*/  IABS R26, R13 ;  /* 0x0000000d001a7213 */ /* 0x000fe40000000000 */
[----:B0-----:R-:W-:Y:S02]  /*0430*/  MOV R16, UR9 ;  /* 0x0000000900107c02 */ /* 0x001fe40008000f00 */
[----:B------:R-:W-:Y:S02]  /*0440*/  IABS R28, R23 ;  /* 0x00000017001c7213 */ /* 0x000fe40000000000 */
[----:B------:R-:W-:Y:S02]  /*0450*/  IABS R21, R16 ;  /* 0x0000001000157213 */ /* 0x000fe40000000000 */
[----:B------:R-:W-:Y:S02]  /*0460*/  IABS R16, R11 ;  /* 0x0000000b00107213 */ /* 0x000fe40000000000 */
[----:B------:R-:W0:Y:S01]  /*0470*/  I2F.RP R18, R21 ;  /* 0x0000001500127306 */ /* 0x000e220000209400 */
[----:B------:R-:W-:-:S02]  /*0480*/  LOP3.LUT R32, RZ, UR9, RZ, 0x33, !PT ;  /* 0x00000009ff207c12 */ /* 0x000fc4000f8e33ff */
[----:B------:R-:W-:-:S05]  /*0490*/  IMAD.HI.U32 R24, R9, R16, RZ ;  /* 0x0000001009187227 */ /* 0x000fca00078e00ff */
[----:B------:R-:W-:-:S05]  /*04a0*/  IADD3 R25, PT, PT, -R24, RZ, RZ ;  /* 0x000000ff18197210 */ /* 0x000fca0007ffe1ff */
[----:B------:R-:W-:Y:S01]  /*04b0*/  IMAD R25, R21, R25, R16 ;  /* 0x0000001915197224 */ /* 0x000fe200078e0210 */
[----:B0-----:R-:W0:Y:S04]  /*04c0*/  MUFU.RCP R18, R18 ;  /* 0x0000001200127308 */ /* 0x001e280000001000 */
[----:B------:R-:W-:-:S13]  /*04d0*/  ISETP.GT.U32.AND P1, PT, R8, R25, PT ;  /* 0x000000190800720c */ /* 0x000fda0003f24070 */
[----:B------:R-:W-:Y:S01]  /*04e0*/  @!P1 IADD3 R25, PT, PT, R25, -R21, RZ ;  /* 0x8000001519199210 */ /* 0x000fe20007ffe0ff */
[----:B------:R-:W-:Y:S01]  /*04f0*/  @!P1 VIADD R24, R24, 0x1 ;  /* 0x0000000118189836 */ /* 0x000fe20000000000 */
[----:B0-----:R-:W-:Y:S02]  /*0500*/  IADD3 R17, PT, PT, R18, 0xffffffe, RZ ;  /* 0x0ffffffe12117810 */ /* 0x001fe40007ffe0ff */
[----:B------:R-:W-:Y:S02]  /*0510*/  IABS R18, R14 ;  /* 0x0000000e00127213 */ /* 0x000fe40000000000 */
[----:B------:R-:W-:Y:S02]  /*0520*/  ISETP.GE.U32.AND P0, PT, R25, R8, PT ;  /* 0x000000081900720c */ /* 0x000fe40003f06070 */
[----:B------:R-:W0:Y:S01]  /*0530*/  F2I.FTZ.U32.TRUNC.NTZ R17, R17 ;  /* 0x0000001100117305 */ /* 0x000e22000021f000 */
[----:B------:R-:W-:-:S04]  /*0540*/  LOP3.LUT R8, R11, UR9, RZ, 0x3c, !PT ;  /* 0x000000090b087c12 */ /* 0x000fc8000f8e3cff */
[----:B------:R-:W-:Y:S02]  /*0550*/  ISETP.GE.AND P2, PT, R8, RZ, PT ;  /* 0x000000ff0800720c */ /* 0x000fe40003f46270 */
[----:B------:R-:W-:-:S04]  /*0560*/  MOV R8, R21 ;  /* 0x0000001500087202 */ /* 0x000fc80000000f00 */
[----:B------:R-:W-:Y:S02]  /*0570*/  @P0 IADD3 R24, PT, PT, R24, 0x1, RZ ;  /* 0x0000000118180810 */ /* 0x000fe40007ffe0ff */
[----:B------:R-:W-:Y:S02]  /*0580*/  ISETP.NE.AND P0, PT, RZ, UR9, PT ;  /* 0x00000009ff007c0c */ /* 0x000fe4000bf05270 */
[----:B0-----:R-:W-:-:S03]  /*0590*/  IADD3 R16, PT, PT, RZ, -R17, RZ ;  /* 0x80000011ff107210 */ /* 0x001fc60007ffe0ff */
[----:B------:R-:W-:Y:S02]  /*05a0*/  @!P2 IADD3 R24, PT, PT, -R24, RZ, RZ ;  /* 0x000000ff1818a210 */ /* 0x000fe40007ffe1ff */
[----:B------:R-:W-:Y:S02]  /*05b0*/  IMAD R9, R16, R21, RZ ;  /* 0x0000001510097224 */ /* 0x000fe400078e02ff */
[----:B------:R-:W-:Y:S01]  /*05c0*/  IMAD.MOV.U32 R16, RZ, RZ, RZ ;  /* 0x000000ffff107224 */ /* 0x000fe200078e00ff */
[----:B------:R-:W-:-:S03]  /*05d0*/  SEL R24, R32, R24, !P0 ;  /* 0x0000001820187207 */ /* 0x000fc60004000000 */
[----:B------:R-:W-:Y:S01]  /*05e0*/  IMAD.HI.U32 R9, R17, R9, R16 ;  /* 0x0000000911097227 */ /* 0x000fe200078e0010 */
[----:B------:R-:W-:-:S05]  /*05f0*/  MOV R16, R18 ;  /* 0x0000001200107202 */ /* 0x000fca0000000f00 */
[----:B------:R-:W-:-:S04]  /*0600*/  IMAD.HI.U32 R18, R9, R26, RZ ;  /* 0x0000001a09127227 */ /* 0x000fc800078e00ff */
[----:B------:R-:W-:Y:S01]  /*0610*/  IMAD.HI.U32 R19, R9, R16, RZ ;  /* 0x0000001009137227 */ /* 0x000fe200078e00ff */
[----:B------:R-:W-:-:S03]  /*0620*/  IADD3 R25, PT, PT, -R18, RZ, RZ ;  /* 0x000000ff12197210 */ /* 0x000fc60007ffe1ff */
[----:B------:R-:W-:Y:S01]  /*0630*/  IMAD.HI.U32 R20, R9, R28, RZ ;  /* 0x0000001c09147227 */ /* 0x000fe200078e00ff */
[----:B------:R-:W-:-:S03]  /*0640*/  IADD3 R17, PT, PT, -R19, RZ, RZ ;  /* 0x000000ff13117210 */ /* 0x000fc60007ffe1ff */
[C---:B------:R-:W-:Y:S01]  /*0650*/  IMAD R25, R21.reuse, R25, R26 ;  /* 0x0000001915197224 */ /* 0x040fe200078e021a */
[----:B------:R-:W-:Y:S01]  /*0660*/  IADD3 R27, PT, PT, -R20, RZ, RZ ;  /* 0x000000ff141b7210 */ /* 0x000fe20007ffe1ff */
[C---:B------:R-:W-:Y:S01]  /*0670*/  IMAD R17, R21.reuse, R17, R16 ;  /* 0x0000001115117224 */ /* 0x040fe200078e0210 */
[----:B------:R-:W-:Y:S02]  /*0680*/  LOP3.LUT R16, R14, UR9, RZ, 0x3c, !PT ;  /* 0x000000090e107c12 */ /* 0x000fe4000f8e3cff */
[C---:B------:R-:W-:Y:S01]  /*0690*/  ISETP.GT.U32.AND P6, PT, R8.reuse, R25, PT ;  /* 0x000000190800720c */ /* 0x040fe20003fc4070 */
[----:B------:R-:W-:Y:S01]  /*06a0*/  IMAD R27, R21, R27, R28 ;  /* 0x0000001b151b7224 */ /* 0x000fe200078e021c */
[C---:B------:R-:W-:Y:S02]  /*06b0*/  ISETP.GT.U32.AND P3, PT, R8.reuse, R17, PT ;  /* 0x000000110800720c */ /* 0x040fe40003f64070 */
[----:B------:R-:W-:Y:S02]  /*06c0*/  LOP3.LUT R26, R13, UR9, RZ, 0x3c, !PT ;  /* 0x000000090d1a7c12 */ /* 0x000fe4000f8e3cff */
[----:B------:R-:W-:-:S02]  /*06d0*/  ISETP.GT.U32.AND P1, PT, R8, R27, PT ;  /* 0x0000001b0800720c */ /* 0x000fc40003f24070 */
[----:B------:R-:W-:Y:S02]  /*06e0*/  ISETP.GE.AND P2, PT, R16, RZ, PT ;  /* 0x000000ff1000720c */ /* 0x000fe40003f46270 */
[----:B------:R-:W-:Y:S02]  /*06f0*/  ISETP.GE.AND P4, PT, R26, RZ, PT ;  /* 0x000000ff1a00720c */ /* 0x000fe40003f86270 */
[C---:B------:R-:W-:Y:S01]  /*0700*/  LEA.HI R16, R24.reuse, R24, RZ, 0x1 ;  /* 0x0000001818107211 */ /* 0x040fe200078f08ff */
[----:B------:R-:W-:Y:S01]  /*0710*/  @!P6 IMAD.IADD R25, R25, 0x1, -R21 ;  /* 0x000000011919e824 */ /* 0x000fe200078e0a15 */
[----:B------:R-:W-:Y:S01]  /*0720*/  IADD3 R26, PT, PT, -R24, RZ, RZ ;  /* 0x000000ff181a7210 */ /* 0x000fe20007ffe1ff */
[----:B------:R-:W-:Y:S01]  /*0730*/  @!P6 VIADD R18, R18, 0x1 ;  /* 0x000000011212e836 */ /* 0x000fe20000000000 */
[----:B------:R-:W-:Y:S02]  /*0740*/  @!P3 IADD3 R17, PT, PT, R17, -R21, RZ ;  /* 0x800000151111b210 */ /* 0x000fe40007ffe0ff */
[-C--:B------:R-:W-:Y:S01]  /*0750*/  ISETP.GE.U32.AND P5, PT, R25, R8.reuse, PT ;  /* 0x000000081900720c */ /* 0x080fe20003fa6070 */
[----:B------:R-:W-:Y:S01]  /*0760*/  IMAD R25, R26, UR9, R11 ;  /* 0x000000091a197c24 */ /* 0x000fe2000f8e020b */
[----:B------:R-:W-:Y:S01]  /*0770*/  @!P3 IADD3 R19, PT, PT, R19, 0x1, RZ ;  /* 0x000000011313b810 */ /* 0x000fe20007ffe0ff */
[----:B------:R-:W-:Y:S01]  /*0780*/  @!P1 VIADD R20, R20, 0x1 ;  /* 0x0000000114149836 */ /* 0x000fe20000000000 */
[----:B------:R-:W-:-:S02]  /*0790*/  ISETP.GE.U32.AND P3, PT, R17, R8, PT ;  /* 0x000000081100720c */ /* 0x000fc40003f66070 */
[----:B------:R-:W-:Y:S02]  /*07a0*/  LOP3.LUT R17, R16, 0xfffffffe, RZ, 0xc0, !PT ;  /* 0xfffffffe10117812 */ /* 0x000fe400078ec0ff */
[----:B------:R-:W-:Y:S02]  /*07b0*/  @!P1 IADD3 R27, PT, PT, R27, -R21, RZ ;  /* 0x800000151b1b9210 */ /* 0x000fe40007ffe0ff */
[----:B------:R-:W-:Y:S02]  /*07c0*/  IADD3 R21, PT, PT, R24, -R17, RZ ;  /* 0x8000001118157210 */ /* 0x000fe40007ffe0ff */
[----:B------:R-:W-:Y:S01]  /*07d0*/  SHF.R.U32.HI R24, RZ, 0x1, R24 ;  /* 0x00000001ff187819 */ /* 0x000fe20000011618 */
[----:B------:R-:W0:Y:S01]  /*07e0*/  LDC.64 R16, c[0x0][0x388] ;  /* 0x0000e200ff107b82 */ /* 0x000e220000000a00 */
[----:B------:R-:W-:Y:S01]  /*07f0*/  @P5 IADD3 R18, PT, PT, R18, 0x1, RZ ;  /* 0x0000000112125810 */ /* 0x000fe20007ffe0ff */
[----:B------:R-:W-:Y:S01]  /*0800*/  IMAD R26, R21, UR5, RZ ;  /* 0x00000005151a7c24 */ /* 0x000fe2000f8e02ff */
[----:B------:R-:W-:Y:S01]  /*0810*/  ISETP.GE.U32.AND P6, PT, R27, R8, PT ;  /* 0x000000081b00720c */ /* 0x000fe20003fc6070 */
[----:B------:R-:W-:Y:S01]  /*0820*/  IMAD R24, R24, UR9, R25 ;  /* 0x0000000918187c24 */ /* 0x000fe2000f8e0219 */
[----:B------:R-:W-:-:S02]  /*0830*/  @!P4 IADD3 R18, PT, PT, -R18, RZ, RZ ;  /* 0x000000ff1212c210 */ /* 0x000fc40007ffe1ff */
[----:B------:R-:W-:Y:S02]  /*0840*/  LOP3.LUT R27, R23, UR9, RZ, 0x3c, !PT ;  /* 0x00000009171b7c12 */ /* 0x000fe4000f8e3cff */
[----:B------:R-:W-:Y:S02]  /*0850*/  SEL R29, R32, R18, !P0 ;  /* 0x00000012201d7207 */ /* 0x000fe40004000000 */
[----:B------:R-:W-:Y:S02]  /*0860*/  ISETP.GE.AND P5, PT, R27, RZ, PT ;  /* 0x000000ff1b00720c */ /* 0x000fe40003fa6270 */
[----:B------:R-:W-:Y:S02]  /*0870*/  IADD3 R34, PT, PT, R25, R26, RZ ;  /* 0x0000001a19227210 */ /* 0x000fe40007ffe0ff */
[----:B------:R-:W-:Y:S02]  /*0880*/  IADD3 R27, PT, PT, R5, R24, R26 ;  /* 0x00000018051b7210 */ /* 0x000fe40007ffe01a */
[----:B------:R-:W-:-:S02]  /*0890*/  IADD3 R26, PT, PT, -R29, RZ, RZ ;  /* 0x000000ff1d1a7210 */ /* 0x000fc40007ffe1ff */
[----:B------:R-:W-:Y:S02]  /*08a0*/  IADD3 R21, PT, PT, R25, UR16, RZ ;  /* 0x0000001019157c10 */ /* 0x000fe4000fffe0ff */
[----:B------:R-:W-:Y:S01]  /*08b0*/  @P3 IADD3 R19, PT, PT, R19, 0x1, RZ ;  /* 0x0000000113133810 */ /* 0x000fe20007ffe0ff */
[----:B------:R-:W-:Y:S01]  /*08c0*/  IMAD R33, R26, UR9, R13 ;  /* 0x000000091a217c24 */ /* 0x000fe2000f8e020d */
[----:B------:R-:W-:Y:S02]  /*08d0*/  VIMNMX R24, PT, PT, R21, R15, PT ;  /* 0x0000000f15187248 */ /* 0x000fe40003fe0100 */
[----:B------:R-:W-:Y:S02]  /*08e0*/  @P6 IADD3 R20, PT, PT, R20, 0x1, RZ ;  /* 0x0000000114146810 */ /* 0x000fe40007ffe0ff */
[----:B------:R-:W-:Y:S01]  /*08f0*/  IADD3 R35, PT, PT, R33, UR16, RZ ;  /* 0x0000001021237c10 */ /* 0x000fe2000fffe0ff */
[----:B------:R-:W-:Y:S01]  /*0900*/  IMAD.IADD R37, R7, 0x1, R24 ;  /* 0x0000000107257824 */ /* 0x000fe200078e0218 */
[----:B------:R-:W-:-:S02]  /*0910*/  @!P2 IADD3 R19, PT, PT, -R19, RZ, RZ ;  /* 0x000000ff1313a210 */ /* 0x000fc40007ffe1ff */
[----:B------:R-:W-:Y:S01]  /*0920*/  VIMNMX R18, PT, PT, R21, R12, PT ;  /* 0x0000000c15127248 */ /* 0x000fe20003fe0100 */
[----:B------:R-:W-:Y:S01]  /*0930*/  IMAD.IADD R21, R6, 0x1, R24 ;  /* 0x0000000106157824 */ /* 0x000fe200078e0218 */
[----:B------:R-:W-:Y:S02]  /*0940*/  @!P5 IADD3 R20, PT, PT, -R20, RZ, RZ ;  /* 0x000000ff1414d210 */ /* 0x000fe40007ffe1ff */
[----:B------:R-:W-:Y:S02]  /*0950*/  VIMNMX R25, PT, PT, R35, R22, PT ;  /* 0x0000001623197248 */ /* 0x000fe40003fe0100 */
[C---:B------:R-:W-:Y:S02]  /*0960*/  SEL R26, R32.reuse, R19, !P0 ;  /* 0x00000013201a7207 */ /* 0x040fe40004000000 */
[----:B------:R-:W-:Y:S01]  /*0970*/  SEL R32, R32, R20, !P0 ;  /* 0x0000001420207207 */ /* 0x000fe20004000000 */
[----:B0-----:R-:W-:Y:S01]  /*0980*/  IMAD.WIDE R20, R21, 0x4, R16 ;  /* 0x0000000415147825 */ /* 0x001fe200078e0210 */
[----:B------:R-:W-:-:S02]  /*0990*/  IADD3 R19, PT, PT, R7, R18, RZ ;  /* 0x0000001207137210 */ /* 0x000fc40007ffe0ff */
[CC--:B------:R-:W-:Y:S02]  /*09a0*/  IADD3 R24, PT, PT, R6.reuse, R25.reuse, RZ ;  /* 0x0000001906187210 */ /* 0x0c0fe40007ffe0ff */
[----:B------:R-:W-:Y:S01]  /*09b0*/  IADD3 R31, PT, PT, R6, R18, RZ ;  /* 0x00000012061f7210 */ /* 0x000fe20007ffe0ff */
[----:B------:R0:W2:Y:S01]  /*09c0*/  LDG.E R28, desc[UR10][R20.64] ;  /* 0x0000000a141c7981 */ /* 0x0000a2000c1e1900 */
[----:B------:R-:W-:Y:S01]  /*09d0*/  IMAD.WIDE R18, R19, 0x4, R16 ;  /* 0x0000000413127825 */ /* 0x000fe200078e0210 */
[----:B------:R-:W-:-:S03]  /*09e0*/  IADD3 R25, PT, PT, R7, R25, RZ ;  /* 0x0000001907197210 */ /* 0x000fc60007ffe0ff */
[--C-:B------:R-:W-:Y:S02]  /*09f0*/  IMAD.WIDE R30, R31, 0x4, R16.reuse ;  /* 0x000000041f1e7825 */ /* 0x100fe400078e0210 */
[----:B------:R1:W3:Y:S02]  /*0a00*/  LDG.E R18, desc[UR10][R18.64] ;  /* 0x0000000a12127981 */ /* 0x0002e4000c1e1900 */
[--C-:B0-----:R-:W-:Y:S01]  /*0a10*/  IMAD.WIDE R20, R24, 0x4, R16.reuse ;  /* 0x0000000418147825 */ /* 0x101fe200078e0210 */
[----:B------:R-:W-:Y:S01]  /*0a20*/  VIMNMX R24, PT, PT, R35, R10, PT ;  /* 0x0000000a23187248 */ /* 0x000fe20003fe0100 */
[----:B------:R-:W4:Y:S02]  /*0a30*/  LDG.E R31, desc[UR10][R30.64] ;  /* 0x0000000a1e1f7981 */ /* 0x000f24000c1e1900 */
[----:B------:R-:W-:Y:S01]  /*0a40*/  IMAD.WIDE R36, R37, 0x4, R16 ;  /* 0x0000000425247825 */ /* 0x000fe200078e0210 */
[----:B------:R-:W-:Y:S01]  /*0a50*/  IADD3 R35, PT, PT, R6, R24, RZ ;  /* 0x0000001806237210 */ /* 0x000fe20007ffe0ff */
[----:B------:R-:W5:Y:S02]  /*0a60*/  LDG.E R20, desc[UR10][R20.64] ;  /* 0x0000000a14147981 */ /* 0x000f64000c1e1900 */
[----:B-1----:R-:W-:-:S02]  /*0a70*/  IMAD.IADD R19, R7, 0x1, R24 ;  /* 0x0000000107137824 */ /* 0x002fc400078e0218 */
[--C-:B------:R-:W-:Y:S01]  /*0a80*/  IMAD.WIDE R24, R25, 0x4, R16.reuse ;  /* 0x0000000419187825 */ /* 0x100fe200078e0210 */
[----:B------:R0:W3:Y:S05]  /*0a90*/  LDG.E R30, desc[UR10][R36.64] ;  /* 0x0000000a241e7981 */ /* 0x0000ea000c1e1900 */
[----:B------:R-:W5:Y:S01]  /*0aa0*/  LDG.E R24, desc[UR10][R24.64] ;  /* 0x0000000a18187981 */ /* 0x000f62000c1e1900 */
[----:B0-----:R-:W-:-:S04]  /*0ab0*/  IMAD.WIDE R36, R35, 0x4, R16 ;  /* 0x0000000423247825 */ /* 0x001fc800078e0210 */
[----:B------:R-:W-:Y:S01]  /*0ac0*/  IMAD.WIDE R16, R19, 0x4, R16 ;  /* 0x0000000413107825 */ /* 0x000fe200078e0210 */
[----:B------:R0:W5:Y:S05]  /*0ad0*/  LDG.E R35, desc[UR10][R36.64] ;  /* 0x0000000a24237981 */ /* 0x00016a000c1e1900 */
[----:B------:R1:W5:Y:S01]  /*0ae0*/  LDG.E R16, desc[UR10][R16.64] ;  /* 0x0000000a10107981 */ /* 0x000362000c1e1900 */
[----:B------:R-:W-:Y:S01]  /*0af0*/  SHF.R.U32.HI R19, RZ, 0x1, R26 ;  /* 0x00000001ff137819 */ /* 0x000fe2000001161a */
[----:B------:R-:W1:Y:S04]  /*0b00*/  S2UR UR6, SR_CgaCtaId ;  /* 0x00000000000679c3 */ /* 0x000e680000008800 */
[----:B------:R-:W-:Y:S01]  /*0b10*/  IMAD R34, R19, UR9, R34 ;  /* 0x0000000913227c24 */ /* 0x000fe2000f8e0222 */
[----:B------:R-:W-:-:S04]  /*0b20*/  LEA.HI R19, R29, R29, RZ, 0x1 ;  /* 0x0000001d1d137211 */ /* 0x000fc800078f08ff */
[----:B------:R-:W-:-:S04]  /*0b30*/  LOP3.LUT R26, R19, 0xfffffffe, RZ, 0xc0, !PT ;  /* 0xfffffffe131a7812 */ /* 0x000fc800078ec0ff */
[----:B------:R-:W-:Y:S02]  /*0b40*/  IADD3 R26, PT, PT, R29, -R26, RZ ;  /* 0x8000001a1d1a7210 */ /* 0x000fe40007ffe0ff */
[----:B0-----:R-:W-:-:S03]  /*0b50*/  SHF.R.U32.HI R36, RZ, 0x1, R29 ;  /* 0x00000001ff247819 */ /* 0x001fc6000001161d */
[----:B------:R-:W-:Y:S01]  /*0b60*/  IMAD R26, R26, UR5, RZ ;  /* 0x000000051a1a7c24 */ /* 0x000fe2000f8e02ff */
[----:B------:R-:W-:Y:S01]  /*0b70*/  UMOV UR4, 0x400 ;  /* 0x0000040000047882 */ /* 0x000fe20000000000 */
[----:B------:R-:W-:Y:S01]  /*0b80*/  IMAD R21, R36, UR9, R33 ;  /* 0x0000000924157c24 */ /* 0x000fe2000f8e0221 */
[----:B------:R-:W-:Y:S02]  /*0b90*/  SHF.R.U32.HI R32, RZ, 0x1, R32 ;  /* 0x00000001ff207819 */ /* 0x000fe40000011620 */
[----:B------:R-:W-:Y:S01]  /*0ba0*/  IADD3 R33, PT, PT, R33, R26, RZ ;  /* 0x0000001a21217210 */ /* 0x000fe20007ffe0ff */
[----:B-1----:R-:W-:Y:S01]  /*0bb0*/  ULEA UR4, UR6, UR4, 0x18 ;  /* 0x0000000406047291 */ /* 0x002fe2000f8ec0ff */
[----:B------:R-:W-:-:S03]  /*0bc0*/  IADD3 R34, PT, PT, R5, R34, RZ ;  /* 0x0000002205227210 */ /* 0x000fc60007ffe0ff */
[----:B------:R-:W-:Y:S01]  /*0bd0*/  IMAD R32, R32, UR9, R33 ;  /* 0x0000000920207c24 */ /* 0x000fe2000f8e0221 */
[----:B------:R-:W-:Y:S02]  /*0be0*/  IADD3 R21, PT, PT, R5, R21, R26 ;  /* 0x0000001505157210 */ /* 0x000fe40007ffe01a */
[----:B------:R-:W-:Y:S02]  /*0bf0*/  LEA R27, R27, UR4, 0x2 ;  /* 0x000000041b1b7c11 */ /* 0x000fe4000f8e10ff */
[----:B------:R-:W-:Y:S02]  /*0c00*/  LEA R34, R34, UR4, 0x2 ;  /* 0x0000000422227c11 */ /* 0x000fe4000f8e10ff */
[----:B------:R-:W-:Y:S01]  /*0c10*/  IADD3 R32, PT, PT, R5, R32, RZ ;  /* 0x0000002005207210 */ /* 0x000fe20007ffe0ff */
[C---:B------:R-:W-:Y:S01]  /*0c20*/  IMAD R17, R4.reuse, 0x4, R27 ;  /* 0x0000000404117824 */ /* 0x040fe200078e021b */
[----:B------:R-:W-:Y:S02]  /*0c30*/  LEA R21, R21, UR4, 0x2 ;  /* 0x0000000415157c11 */ /* 0x000fe4000f8e10ff */
[----:B------:R-:W-:-:S02]  /*0c40*/  LEA R19, R4, R34, 0x2 ;  /* 0x0000002204137211 */ /* 0x000fc400078e10ff */
[----:B------:R-:W-:Y:S02]  /*0c50*/  LEA R32, R32, UR4, 0x2 ;  /* 0x0000000420207c11 */ /* 0x000fe4000f8e10ff */
[C---:B------:R-:W-:Y:S02]  /*0c60*/  LEA R25, R4.reuse, R21, 0x2 ;  /* 0x0000001504197211 */ /* 0x040fe400078e10ff */
[----:B------:R-:W-:Y:S01]  /*0c70*/  LEA R29, R4, R32, 0x2 ;  /* 0x00000020041d7211 */ /* 0x000fe200078e10ff */
[----:B------:R-:W-:-:S04]  /*0c80*/  UIADD3 UR8, UPT, UPT, UR8, 0x2, URZ ;  /* 0x0000000208087890 */ /* 0x000fc8000fffe0ff */
[----:B------:R-:W-:Y:S02]  /*0c90*/  UISETP.NE.AND UP0, UPT, UR8, URZ, UPT ;  /* 0x000000ff0800728c */ /* 0x000fe4000bf05270 */
[----:B------:R-:W-:-:S06]  /*0ca0*/  USHF.L.U32 UR4, UR14, 0x1, URZ ;  /* 0x000000010e047899 */ /* 0x000fcc00080006ff */
[----:B------:R-:W-:Y:S01]  /*0cb0*/  IADD3 R23, PT, PT, R23, UR4, RZ ;  /* 0x0000000417177c10 */ /* 0x000fe2000fffe0ff */
[----:B------:R-:W-:Y:S01]  /*0cc0*/  VIADD R14, R14, UR4 ;  /* 0x000000040e0e7c36 */ /* 0x000fe20008000000 */
[----:B------:R-:W-:Y:S01]  /*0cd0*/  IADD3 R11, PT, PT, R11, UR4, RZ ;  /* 0x000000040b0b7c10 */ /* 0x000fe2000fffe0ff */
[----:B------:R-:W-:Y:S01]  /*0ce0*/  VIADD R22, R22, UR4 ;  /* 0x0000000416167c36 */ /* 0x000fe20008000000 */
[----:B------:R-:W-:Y:S02]  /*0cf0*/  IADD3 R12, PT, PT, R12, UR4, RZ ;  /* 0x000000040c0c7c10 */ /* 0x000fe4000fffe0ff */
[----:B------:R-:W-:Y:S02]  /*0d00*/  IADD3 R15, PT, PT, R15, UR4, RZ ;  /* 0x000000040f0f7c10 */ /* 0x000fe4000fffe0ff */
[----:B------:R-:W-:Y:S02]  /*0d10*/  IADD3 R13, PT, PT, R13, UR4, RZ ;  /* 0x000000040d0d7c10 */ /* 0x000fe4000fffe0ff */
[----:B------:R-:W-:Y:S01]  /*0d20*/  IADD3 R10, PT, PT, R10, UR4, RZ ;  /* 0x000000040a0a7c10 */ /* 0x000fe2000fffe0ff */
[----:B--2---:R0:W-:Y:S04]  /*0d30*/  STS [R27], R28 ;  /* 0x0000001c1b007388 */ /* 0x0041e80000000800 */
[----:B----4-:R0:W-:Y:S04]  /*0d40*/  STS [R34], R31 ;  /* 0x0000001f22007388 */ /* 0x0101e80000000800 */
[----:B---3--:R0:W-:Y:S04]  /*0d50*/  STS [R17], R30 ;  /* 0x0000001e11007388 */ /* 0x0081e80000000800 */
[----:B------:R0:W-:Y:S04]  /*0d60*/  STS [R19], R18 ;  /* 0x0000001213007388 */ /* 0x0001e80000000800 */
[----:B-----5:R0:W-:Y:S04]  /*0d70*/  STS [R21], R20 ;  /* 0x0000001415007388 */ /* 0x0201e80000000800 */
[----:B------:R0:W-:Y:S04]  /*0d80*/  STS [R32], R35 ;  /* 0x0000002320007388 */ /* 0x0001e80000000800 */
[----:B------:R0:W-:Y:S04]  /*0d90*/  STS [R25], R24 ;  /* 0x0000001819007388 */ /* 0x0001e80000000800 */
[----:B------:R0:W-:Y:S01]  /*0da0*/  STS [R29], R16 ;  /* 0x000000101d007388 */ /* 0x0001e20000000800 */
[----:B------:R-:W-:Y:S05]  /*0db0*/  BRA.U UP0, `(.L_x_36) ;  /* 0xfffffff500947547 */ /* 0x000fea000b83ffff */
[----:B------:R-:W-:-:S04]  /*0dc0*/  UISETP.LT.AND UP0, UPT, UR13, 0x1, UPT ;  /* 0x000000010d00788c */ /* 0x000fc8000bf01270 */
[----:B------:R-:W-:-:S04]  /*0dd0*/  USEL UR4, UR13, 0x1, !UP0 ;  /* 0x000000010d047887 */ /* 0x000fc8000c000000 */
[----:B------:R-:W-:-:S06]  /*0de0*/  ULOP3.LUT UR4, UR4, 0x7ffffffe, URZ, 0xc0, !UPT ;  /* 0x7ffffffe04047892 */ /* 0x000fcc000f8ec0ff */
[----:B------:R-:W-:-:S07]  /*0df0*/  MOV R11, UR4 ;  /* 0x00000004000b7c02 */ /* 0x000fce0008000f00 */
.L_x_35:
[----:B------:R-:W-:-:S04]  /*0e00*/  UISETP.LT.AND UP0, UPT, UR13, 0x1, UPT ;  /* 0x000000010d00788c */ /* 0x000fc8000bf01270 */
[----:B------:R-:W-:-:S04]  /*0e10*/  USEL UR4, UR13, 0x1, !UP0 ;  /* 0x000000010d047887 */ /* 0x000fc8000c000000 */
[----:B------:R-:W-:-:S04]  /*0e20*/  ULOP3.LUT UR4, UR4, 0x1, URZ, 0xc0, !UPT ;  /* 0x0000000104047892 */ /* 0x000fc8000f8ec0ff */
[----:B------:R-:W-:-:S09]  /*0e30*/  UISETP.NE.U32.AND UP0, UPT, UR4, 0x1, UPT ;  /* 0x000000010400788c */ /* 0x000fd2000bf05070 */
[----:B------:R-:W-:Y:S05]  /*0e40*/  BRA.U UP0, `(.L_x_34) ;  /* 0x0000000500507547 */ /* 0x000fea000b800000 */
[----:B------:R-:W-:Y:S01]  /*0e50*/  MOV R8, UR9 ;  /* 0x0000000900087c02 */ /* 0x000fe20008000f00 */
[----:B------:R-:W-:Y:S01]  /*0e60*/  IMAD R14, R11, UR14, R2 ;  /* 0x0000000e0b0e7c24 */ /* 0x000fe2000f8e0202 */
[----:B------:R-:W-:Y:S01]  /*0e70*/  ISETP.NE.AND P3, PT, RZ, UR9, PT ;  /* 0x00000009ff007c0c */ /* 0x000fe2000bf65270 */
[----:B------:R-:W-:Y:S01]  /*0e80*/  UIMAD UR4, UR5, UR15, URZ ;  /* 0x0000000f050472a4 */ /* 0x000fe2000f8e02ff */
[----:B------:R-:W-:Y:S01]  /*0e90*/  IABS R10, R8 ;  /* 0x00000008000a7213 */ /* 0x000fe20000000000 */
[----:B------:R-:W-:Y:S01]  /*0ea0*/  HFMA2 R8, -RZ, RZ, 0, 0 ;  /* 0x00000000ff087431 */ /* 0x000fe200000001ff */
[----:B------:R-:W-:Y:S02]  /*0eb0*/  IABS R11, R14 ;  /* 0x0000000e000b7213 */ /* 0x000fe40000000000 */
[----:B------:R-:W1:Y:S01]  /*0ec0*/  I2F.RP R12, R10 ;  /* 0x0000000a000c7306 */ /* 0x000e620000209400 */
[----:B0-----:R-:W-:-:S04]  /*0ed0*/  MOV R17, UR4 ;  /* 0x0000000400117c02 */ /* 0x001fc80008000f00 */
[----:B------:R-:W-:-:S03]  /*0ee0*/  LEA R17, R17, R14, 0x1 ;  /* 0x0000000e11117211 */ /* 0x000fc600078e08ff */
[----:B-1----:R-:W0:Y:S02]  /*0ef0*/  MUFU.RCP R12, R12 ;  /* 0x0000000c000c7308 */ /* 0x002e240000001000 */
[----:B0-----:R-:W-:Y:S02]  /*0f00*/  IADD3 R13, PT, PT, R12, 0xffffffe, RZ ;  /* 0x0ffffffe0c0d7810 */ /* 0x001fe40007ffe0ff */
[----:B------:R-:W-:-:S04]  /*0f10*/  LOP3.LUT R12, RZ, UR9, RZ, 0x33, !PT ;  /* 0x00000009ff0c7c12 */ /* 0x000fc8000f8e33ff */
[----:B------:R-:W0:Y:S02]  /*0f20*/  F2I.FTZ.U32.TRUNC.NTZ R9, R13 ;  /* 0x0000000d00097305 */ /* 0x000e24000021f000 */
[----:B0-----:R-:W-:-:S05]  /*0f30*/  IADD3 R15, PT, PT, RZ, -R9, RZ ;  /* 0x80000009ff0f7210 */ /* 0x001fca0007ffe0ff */
[----:B------:R-:W-:-:S04]  /*0f40*/  IMAD R15, R15, R10, RZ ;  /* 0x0000000a0f0f7224 */ /* 0x000fc800078e02ff */
[----:B------:R-:W-:-:S04]  /*0f50*/  IMAD.HI.U32 R15, R9, R15, R8 ;  /* 0x0000000f090f7227 */ /* 0x000fc800078e0008 */
[----:B------:R-:W-:-:S04]  /*0f60*/  IMAD.MOV.U32 R9, RZ, RZ, R11 ;  /* 0x000000ffff097224 */ /* 0x000fc800078e000b */
[----:B------:R-:W-:-:S05]  /*0f70*/  IMAD.HI.U32 R8, R15, R9, RZ ;  /* 0x000000090f087227 */ /* 0x000fca00078e00ff */
[----:B------:R-:W-:-:S05]  /*0f80*/  IADD3 R11, PT, PT, -R8, RZ, RZ ;  /* 0x000000ff080b7210 */ /* 0x000fca0007ffe1ff */
[----:B------:R-:W-:-:S05]  /*0f90*/  IMAD R9, R10, R11, R9 ;  /* 0x0000000b0a097224 */ /* 0x000fca00078e0209 */
[----:B------:R-:W-:-:S13]  /*0fa0*/  ISETP.GT.U32.AND P1, PT, R10, R9, PT ;  /* 0x000000090a00720c */ /* 0x000fda0003f24070 */
[-C--:B------:R-:W-:Y:S02]  /*0fb0*/  @!P1 IADD3 R9, PT, PT, R9, -R10.reuse, RZ ;  /* 0x8000000a09099210 */ /* 0x080fe40007ffe0ff */
[----:B------:R-:W-:Y:S02]  /*0fc0*/  @!P1 IADD3 R8, PT, PT, R8, 0x1, RZ ;  /* 0x0000000108089810 */ /* 0x000fe40007ffe0ff */
[----:B------:R-:W-:Y:S02]  /*0fd0*/  ISETP.GE.U32.AND P0, PT, R9, R10, PT ;  /* 0x0000000a0900720c */ /* 0x000fe40003f06070 */
[----:B------:R-:W-:-:S04]  /*0fe0*/  LOP3.LUT R9, R14, UR9, RZ, 0x3c, !PT ;  /* 0x000000090e097c12 */ /* 0x000fc8000f8e3cff */
[----:B------:R-:W-:-:S07]  /*0ff0*/  ISETP.GE.AND P2, PT, R9, RZ, PT ;  /* 0x000000ff0900720c */ /* 0x000fce0003f46270 */
[----:B------:R-:W-:-:S06]  /*1000*/  @P0 IADD3 R8, PT, PT, R8, 0x1, RZ ;  /* 0x0000000108080810 */ /* 0x000fcc0007ffe0ff */
[----:B------:R-:W-:-:S04]  /*1010*/  @!P2 IADD3 R8, PT, PT, -R8, RZ, RZ ;  /* 0x000000ff0808a210 */ /* 0x000fc80007ffe1ff */
[----:B------:R-:W-:Y:S02]  /*1020*/  SEL R13, R12, R8, !P3 ;  /* 0x000000080c0d7207 */ /* 0x000fe40005800000 */
[----:B------:R-:W0:Y:S03]  /*1030*/  LDC.64 R8, c[0x0][0x388] ;  /* 0x0000e200ff087b82 */ /* 0x000e260000000a00 */
[----:B------:R-:W-:-:S04]  /*1040*/  IMAD.MOV R11, RZ, RZ, -R13 ;  /* 0x000000ffff0b7224 */ /* 0x000fc800078e0a0d */
[----:B------:R-:W-:-:S05]  /*1050*/  IMAD R11, R11, UR9, R14 ;  /* 0x000000090b0b7c24 */ /* 0x000fca000f8e020e */
[----:B------:R-:W-:-:S04]  /*1060*/  IADD3 R16, PT, PT, R11, UR16, RZ ;  /* 0x000000100b107c10 */ /* 0x000fc8000fffe0ff */
[----:B------:R-:W-:Y:S02]  /*1070*/  VIMNMX R21, PT, PT, R16, R17, PT ;  /* 0x0000001110157248 */ /* 0x000fe40003fe0100 */
[----:B------:R-:W-:Y:S02]  /*1080*/  VIADDMNMX R16, R17, UR5, R16, PT ;  /* 0x0000000511107c46 */ /* 0x000fe4000b800110 */
[C---:B------:R-:W-:Y:S01]  /*1090*/  IADD3 R17, PT, PT, R6.reuse, R21, RZ ;  /* 0x0000001506117210 */ /* 0x040fe20007ffe0ff */
[C---:B------:R-:W-:Y:S01]  /*10a0*/  IMAD.IADD R21, R7.reuse, 0x1, R21 ;  /* 0x0000000107157824 */ /* 0x040fe200078e0215 */
[-C--:B------:R-:W-:Y:S02]  /*10b0*/  IADD3 R19, PT, PT, R6, R16.reuse, RZ ;  /* 0x0000001006137210 */ /* 0x080fe40007ffe0ff */
[----:B------:R-:W-:Y:S01]  /*10c0*/  IADD3 R23, PT, PT, R7, R16, RZ ;  /* 0x0000001007177210 */ /* 0x000fe20007ffe0ff */
[----:B0-----:R-:W-:-:S04]  /*10d0*/  IMAD.WIDE R6, R17, 0x4, R8 ;  /* 0x0000000411067825 */ /* 0x001fc800078e0208 */
[--C-:B------:R-:W-:Y:S02]  /*10e0*/  IMAD.WIDE R16, R19, 0x4, R8.reuse ;  /* 0x0000000413107825 */ /* 0x100fe400078e0208 */
[----:B------:R0:W2:Y:S02]  /*10f0*/  LDG.E R6, desc[UR10][R6.64] ;  /* 0x0000000a06067981 */ /* 0x0000a4000c1e1900 */
[--C-:B------:R-:W-:Y:S02]  /*1100*/  IMAD.WIDE R18, R21, 0x4, R8.reuse ;  /* 0x0000000415127825 */ /* 0x100fe400078e0208 */
[----:B------:R-:W3:Y:S02]  /*1110*/  LDG.E R16, desc[UR10][R16.64] ;  /* 0x0000000a10107981 */ /* 0x000ee4000c1e1900 */
[----:B------:R-:W-:Y:S02]  /*1120*/  IMAD.WIDE R8, R23, 0x4, R8 ;  /* 0x0000000417087825 */ /* 0x000fe400078e0208 */
[----:B------:R-:W4:Y:S04]  /*1130*/  LDG.E R18, desc[UR10][R18.64] ;  /* 0x0000000a12127981 */ /* 0x000f28000c1e1900 */
[----:B------:R1:W5:Y:S01]  /*1140*/  LDG.E R8, desc[UR10][R8.64] ;  /* 0x0000000a08087981 */ /* 0x000362000c1e1900 */
[----:B------:R-:W-:-:S04]  /*1150*/  IADD3 R14, PT, PT, R14, UR5, RZ ;  /* 0x000000050e0e7c10 */ /* 0x000fc8000fffe0ff */
[----:B------:R-:W-:-:S05]  /*1160*/  IABS R21, R14 ;  /* 0x0000000e00157213 */ /* 0x000fca0000000000 */
[----:B------:R-:W-:-:S05]  /*1170*/  IMAD.HI.U32 R15, R15, R21, RZ ;  /* 0x000000150f0f7227 */ /* 0x000fca00078e00ff */
[----:B------:R-:W-:-:S05]  /*1180*/  IADD3 R20, PT, PT, -R15, RZ, RZ ;  /* 0x000000ff0f147210 */ /* 0x000fca0007ffe1ff */
[----:B------:R-:W-:-:S05]  /*1190*/  IMAD R21, R10, R20, R21 ;  /* 0x000000140a157224 */ /* 0x000fca00078e0215 */
[----:B------:R-:W-:Y:S02]  /*11a0*/  ISETP.GT.U32.AND P1, PT, R10, R21, PT ;  /* 0x000000150a00720c */ /* 0x000fe40003f24070 */
[----:B------:R-:W-:-:S11]  /*11b0*/  LOP3.LUT R14, R14, UR9, RZ, 0x3c, !PT ;  /* 0x000000090e0e7c12 */ /* 0x000fd6000f8e3cff */
[----:B------:R-:W-:-:S04]  /*11c0*/  @!P1 IADD3 R21, PT, PT, R21, -R10, RZ ;  /* 0x8000000a15159210 */ /* 0x000fc80007ffe0ff */
[----:B------:R-:W-:Y:S02]  /*11d0*/  ISETP.GE.U32.AND P0, PT, R21, R10, PT ;  /* 0x0000000a1500720c */ /* 0x000fe40003f06070 */
[----:B------:R-:W-:Y:S02]  /*11e0*/  ISETP.GE.AND P2, PT, R14, RZ, PT ;  /* 0x000000ff0e00720c */ /* 0x000fe40003f46270 */
[----:B------:R-:W-:Y:S02]  /*11f0*/  @!P1 IADD3 R15, PT, PT, R15, 0x1, RZ ;  /* 0x000000010f0f9810 */ /* 0x000fe40007ffe0ff */
[----:B0-----:R-:W-:Y:S01]  /*1200*/  LEA.HI R7, R13, R13, RZ, 0x1 ;  /* 0x0000000d0d077211 */ /* 0x001fe200078f08ff */
[----:B------:R-:W0:Y:S03]  /*1210*/  S2UR UR6, SR_CgaCtaId ;  /* 0x00000000000679c3 */ /* 0x000e260000008800 */
[----:B------:R-:W-:-:S03]  /*1220*/  LOP3.LUT R10, R7, 0xfffffffe, RZ, 0xc0, !PT ;  /* 0xfffffffe070a7812 */ /* 0x000fc600078ec0ff */
[----:B------:R-:W-:Y:S01]  /*1230*/  @P0 VIADD R15, R15, 0x1 ;  /* 0x000000010f0f0836 */ /* 0x000fe20000000000 */
[----:B------:R-:W-:-:S04]  /*1240*/  IADD3 R10, PT, PT, R13, -R10, RZ ;  /* 0x8000000a0d0a7210 */ /* 0x000fc80007ffe0ff */
[----:B------:R-:W-:Y:S01]  /*1250*/  @!P2 IADD3 R15, PT, PT, -R15, RZ, RZ ;  /* 0x000000ff0f0fa210 */ /* 0x000fe20007ffe1ff */
[----:B------:R-:W-:-:S03]  /*1260*/  IMAD R14, R10, UR5, RZ ;  /* 0x000000050a0e7c24 */ /* 0x000fc6000f8e02ff */
[----:B------:R-:W-:Y:S02]  /*1270*/  SEL R12, R12, R15, !P3 ;  /* 0x0000000f0c0c7207 */ /* 0x000fe40005800000 */
[----:B------:R-:W-:Y:S02]  /*1280*/  SHF.R.U32.HI R10, RZ, 0x1, R13 ;  /* 0x00000001ff0a7819 */ /* 0x000fe4000001160d */
[----:B------:R-:W-:Y:S02]  /*1290*/  SHF.R.U32.HI R12, RZ, 0x1, R12 ;  /* 0x00000001ff0c7819 */ /* 0x000fe4000001160c */
[----:B------:R-:W-:Y:S01]  /*12a0*/  IADD3 R7, PT, PT, R11, R14, RZ ;  /* 0x0000000e0b077210 */ /* 0x000fe20007ffe0ff */
[----:B------:R-:W-:Y:S01]  /*12b0*/  IMAD R10, R10, UR9, R11 ;  /* 0x000000090a0a7c24 */ /* 0x000fe2000f8e020b */
[----:B------:R-:W-:-:S03]  /*12c0*/  UMOV UR4, 0x400 ;  /* 0x0000040000047882 */ /* 0x000fc60000000000 */
[----:B------:R-:W-:Y:S01]  /*12d0*/  IMAD R12, R12, UR9, R7 ;  /* 0x000000090c0c7c24 */ /* 0x000fe2000f8e0207 */
[----:B0-----:R-:W-:Y:S01]  /*12e0*/  ULEA UR4, UR6, UR4, 0x18 ;  /* 0x0000000406047291 */ /* 0x001fe2000f8ec0ff */
[----:B------:R-:W-:-:S03]  /*12f0*/  IADD3 R7, PT, PT, R5, R10, R14 ;  /* 0x0000000a05077210 */ /* 0x000fc60007ffe00e */
[----:B------:R-:W-:Y:S02]  /*1300*/  IADD3 R12, PT, PT, R5, R12, RZ ;  /* 0x0000000c050c7210 */ /* 0x000fe40007ffe0ff */
[----:B------:R-:W-:Y:S02]  /*1310*/  LEA R7, R7, UR4, 0x2 ;  /* 0x0000000407077c11 */ /* 0x000fe4000f8e10ff */
[----:B------:R-:W-:Y:S02]  /*1320*/  LEA R5, R12, UR4, 0x2 ;  /* 0x000000040c057c11 */ /* 0x000fe4000f8e10ff */
[----:B-1----:R-:W-:-:S03]  /*1330*/  LEA R9, R4, R7, 0x2 ;  /* 0x0000000704097211 */ /* 0x002fc600078e10ff */
[----:B------:R-:W-:Y:S01]  /*1340*/  IMAD R11, R4, 0x4, R5 ;  /* 0x00000004040b7824 */ /* 0x000fe200078e0205 */
[----:B--2---:R1:W-:Y:S04]  /*1350*/  STS [R7], R6 ;  /* 0x0000000607007388 */ /* 0x0043e80000000800 */
[----:B---3--:R1:W-:Y:S04]  /*1360*/  STS [R5], R16 ;  /* 0x0000001005007388 */ /* 0x0083e80000000800 */
[----:B----4-:R1:W-:Y:S04]  /*1370*/  STS [R9], R18 ;  /* 0x0000001209007388 */ /* 0x0103e80000000800 */
[----:B-----5:R1:W-:Y:S02]  /*1380*/  STS [R11], R8 ;  /* 0x000000080b007388 */ /* 0x0203e40000000800 */
.L_x_34:
[----:B------:R-:W-:Y:S01]  /*1390*/  BAR.SYNC.DEFER_BLOCKING 0x0 ;  /* 0x0000000000007b1d */ /* 0x000fe20000010000 */
[----:B------:R-:W-:-:S06]  /*13a0*/  UISETP.GE.AND UP0, UPT, UR9, 0x1, UPT ;  /* 0x000000010900788c */ /* 0x000fcc000bf06270 */
[----:B------:R-:W-:-:S13]  /*13b0*/  PLOP3.LUT P0, PT, PT, PT, UP0, 0x80, 0x8 ;  /* 0x000000000008781c */ /* 0x000fda0003f0f008 */
[----:B------:R-:W-:Y:S05]  /*13c0*/  @!P0 EXIT ;  /* 0x000000000000894d */ /* 0x000fea0003800000 */
[----:B------:R-:W-:Y:S01]  /*13d0*/  UISETP.LT.AND UP0, UPT, UR13, 0x1, UPT ;  /* 0x000000010d00788c */ /* 0x000fe2000bf01270 */
[----:B------:R-:W2:Y:S03]  /*13e0*/  LDCU UR19, c[0x0][0x390] ;  /* 0x00007200ff1377ac */ /* 0x000ea60008000800 */
[----:B------:R-:W-:Y:S02]  /*13f0*/  USEL UR6, UR13, 0x1, !UP0 ;  /* 0x000000010d067887 */ /* 0x000fe4000c000000 */
[----:B------:R-:W-:Y:S02]  /*1400*/  UISETP.GE.AND UP0, UPT, UR13, 0x4, UPT ;  /* 0x000000040d00788c */ /* 0x000fe4000bf06270 */
[----:B------:R-:W-:Y:S01]  /*1410*/  ULOP3.LUT UR17, UR6, 0x3, URZ, 0xc0, !UPT ;  /* 0x0000000306117892 */ /* 0x000fe2000f8ec0ff */
[----:B------:R-:W-:Y:S01]  /*1420*/  UMOV UR4, URZ ;  /* 0x000000ff00047c82 */ /* 0x000fe20008000000 */
[----:B--2---:R-:W-:-:S05]  /*1430*/  UIMAD UR16, UR9, UR19, URZ ;  /* 0x00000013091072a4 */ /* 0x004fca000f8e02ff */
[----:B------:R-:W-:Y:S07]  /*1440*/  BRA.U !UP0, `(.L_x_37) ;  /* 0x0000002908407547 */ /* 0x000fee000b800000 */
[----:B-1----:R-:W1:Y:S01]  /*1450*/  LDC R5, c[0x0][0x360] ;  /* 0x0000d800ff057b82 */ /* 0x002e620000000800 */
[C---:B------:R-:W-:Y:S01]  /*1460*/  SHF.L.U32 R4, R0.reuse, 0x5, RZ ;  /* 0x0000000500047819 */ /* 0x040fe200000006ff */
[----:B------:R-:W-:Y:S01]  /*1470*/  IMAD R10, R0, UR9, RZ ;  /* 0x00000009000a7c24 */ /* 0x000fe2000f8e02ff */
[----:B------:R-:W-:Y:S01]  /*1480*/  MOV R26, UR9 ;  /* 0x00000009001a7c02 */ /* 0x000fe20008000f00 */
[----:B------:R-:W-:Y:S01]  /*1490*/  ULOP3.LUT UR4, UR6, 0x7ffffffc, URZ, 0xc0, !UPT ;  /* 0x7ffffffc06047892 */ /* 0x000fe2000f8ec0ff */
[----:B------:R-:W-:Y:S01]  /*14a0*/  IADD3 R6, PT, PT, R4, 0x8, RZ ;  /* 0x0000000804067810 */ /* 0x000fe20007ffe0ff */
[----:B------:R-:W-:Y:S01]  /*14b0*/  IMAD.SHL.U32 R10, R10, 0x8, RZ ;  /* 0x000000080a0a7824 */ /* 0x000fe200078e00ff */
[C---:B------:R-:W-:Y:S01]  /*14c0*/  IADD3 R7, PT, PT, R4.reuse, 0x10, RZ ;  /* 0x0000001004077810 */ /* 0x040fe20007ffe0ff */
[----:B------:R-:W2:Y:S01]  /*14d0*/  S2UR UR12, SR_CgaCtaId ;  /* 0x00000000000c79c3 */ /* 0x000ea20000008800 */
[----:B------:R-:W-:Y:S01]  /*14e0*/  IADD3 R9, PT, PT, R4, 0x18, RZ ;  /* 0x0000001804097810 */ /* 0x000fe20007ffe0ff */
[-C--:B0-----:R-:W-:Y:S01]  /*14f0*/  IMAD R16, R6, R26.reuse, 0x8 ;  /* 0x0000000806107424 */ /* 0x081fe200078e021a */
[----:B------:R-:W-:Y:S01]  /*1500*/  SHF.L.U32 R17, R2, 0x2, RZ ;  /* 0x0000000202117819 */ /* 0x000fe200000006ff */
[----:B------:R-:W-:Y:S01]  /*1510*/  UIMAD UR6, UR14, UR15, URZ ;  /* 0x0000000f0e0672a4 */ /* 0x000fe2000f8e02ff */
[C---:B------:R-:W-:Y:S01]  /*1520*/  IADD3 R13, PT, PT, R10.reuse, 0x2, RZ ;  /* 0x000000020a0d7810 */ /* 0x040fe20007ffe0ff */
[CC--:B------:R-:W-:Y:S01]  /*1530*/  IMAD R18, R7.reuse, R26.reuse, 0x8 ;  /* 0x0000000807127424 */ /* 0x0c0fe200078e021a */
[----:B------:R-:W-:Y:S01]  /*1540*/  IADD3 R15, PT, PT, R10, 0x3, RZ ;  /* 0x000000030a0f7810 */ /* 0x000fe20007ffe0ff */
[CC--:B------:R-:W-:Y:S01]  /*1550*/  IMAD R4, R6.reuse, R26.reuse, 0x4 ;  /* 0x0000000406047424 */ /* 0x0c0fe200078e021a */
[----:B------:R-:W-:Y:S01]  /*1560*/  UIMAD UR7, UR15, UR9, URZ ;  /* 0x000000090f0772a4 */ /* 0x000fe2000f8e02ff */
[-C--:B------:R-:W-:Y:S01]  /*1570*/  IMAD R22, R6, R26.reuse, 0xc ;  /* 0x0000000c06167424 */ /* 0x080fe200078e021a */
[----:B------:R-:W-:Y:S01]  /*1580*/  USHF.L.U32 UR6, UR6, 0x1, URZ ;  /* 0x0000000106067899 */ /* 0x000fe200080006ff */
[CC--:B------:R-:W-:Y:S01]  /*1590*/  IMAD R8, R7.reuse, R26.reuse, 0x4 ;  /* 0x0000000407087424 */ /* 0x0c0fe200078e021a */
[----:B------:R-:W-:Y:S01]  /*15a0*/  UIADD3 UR18, UPT, UPT, -UR4, URZ, URZ ;  /* 0x000000ff04127290 */ /* 0x000fe2000fffe1ff */
[-C--:B------:R-:W-:Y:S01]  /*15b0*/  IMAD R24, R7, R26.reuse, 0xc ;  /* 0x0000000c07187424 */ /* 0x080fe200078e021a */
[----:B------:R-:W-:Y:S01]  /*15c0*/  UIMAD UR13, UR5, UR15, URZ ;  /* 0x0000000f050d72a4 */ /* 0x000fe2000f8e02ff */
[CC--:B------:R-:W-:Y:S01]  /*15d0*/  IMAD R12, R9.reuse, R26.reuse, 0x4 ;  /* 0x00000004090c7424 */ /* 0x0c0fe200078e021a */
[----:B------:R-:W-:Y:S01]  /*15e0*/  USHF.L.U32 UR5, UR7, 0x1, URZ ;  /* 0x0000000107057899 */ /* 0x000fe200080006ff */
[CC--:B------:R-:W-:Y:S01]  /*15f0*/  IMAD R20, R9.reuse, R26.reuse, 0x8 ;  /* 0x0000000809147424 */ /* 0x0c0fe200078e021a */
[----:B------:R-:W-:Y:S01]  /*1600*/  UISETP.GE.AND UP0, UPT, UR18, URZ, UPT ;  /* 0x000000ff1200728c */ /* 0x000fe2000bf06270 */
[----:B------:R-:W-:Y:S01]  /*1610*/  IMAD R6, R16, UR14, R17 ;  /* 0x0000000e10067c24 */ /* 0x000fe2000f8e0211 */
[----:B------:R-:W-:Y:S01]  /*1620*/  UMOV UR8, 0x400 ;  /* 0x0000040000087882 */ /* 0x000fe20000000000 */
[----:B------:R-:W-:-:S02]  /*1630*/  IMAD R26, R9, R26, 0xc ;  /* 0x0000000c091a7424 */ /* 0x000fc400078e021a */
[----:B------:R-:W-:Y:S01]  /*1640*/  IMAD R16, R13, UR14, RZ ;  /* 0x0000000e0d107c24 */ /* 0x000fe2000f8e02ff */
[----:B--2---:R-:W-:Y:S01]  /*1650*/  ULEA UR7, UR12, UR8, 0x18 ;  /* 0x000000080c077291 */ /* 0x004fe2000f8ec0ff */
[----:B------:R-:W-:Y:S01]  /*1660*/  IMAD R9, R18, UR14, R17 ;  /* 0x0000000e12097c24 */ /* 0x000fe2000f8e0211 */
[----:B------:R-:W-:Y:S02]  /*1670*/  UIMAD UR8, UR5, UR14, UR14 ;  /* 0x0000000e050872a4 */ /* 0x000fe4000f8e020e */
[----:B------:R-:W-:Y:S01]  /*1680*/  IMAD R18, R15, UR14, RZ ;  /* 0x0000000e0f127c24 */ /* 0x000fe2000f8e02ff */
[-C--:B------:R-:W-:Y:S01]  /*1690*/  LEA R15, R16, R17.reuse, 0x2 ;  /* 0x00000011100f7211 */ /* 0x080fe200078e10ff */
[----:B-1----:R-:W-:Y:S01]  /*16a0*/  IMAD R14, R10, UR14, R5 ;  /* 0x0000000e0a0e7c24 */ /* 0x002fe2000f8e0205 */
[----:B------:R-:W-:Y:S01]  /*16b0*/  UIADD3 UR12, UPT, UPT, UR5, 0x2, URZ ;  /* 0x00000002050c7890 */ /* 0x000fe2000fffe0ff */
[--C-:B------:R-:W-:Y:S01]  /*16c0*/  IMAD R16, R18, 0x4, R17.reuse ;  /* 0x0000000412107824 */ /* 0x100fe200078e0211 */
[----:B------:R-:W-:Y:S01]  /*16d0*/  MOV R18, UR6 ;  /* 0x0000000600127c02 */ /* 0x000fe20008000f00 */
[--C-:B------:R-:W-:Y:S01]  /*16e0*/  IMAD R13, R26, UR14, R17.reuse ;  /* 0x0000000e1a0d7c24 */ /* 0x100fe2000f8e0211 */
[----:B------:R-:W-:Y:S01]  /*16f0*/  UIADD3 UR5, UPT, UPT, UR5, 0x3, URZ ;  /* 0x0000000305057890 */ /* 0x000fe2000fffe0ff */
[--C-:B------:R-:W-:Y:S01]  /*1700*/  IMAD R11, R12, UR14, R17.reuse ;  /* 0x0000000e0c0b7c24 */ /* 0x100fe2000f8e0211 */
[----:B------:R-:W-:Y:S01]  /*1710*/  LEA R14, R14, R17, 0x2 ;  /* 0x000000110e0e7211 */ /* 0x000fe200078e10ff */
[----:B------:R-:W-:Y:S01]  /*1720*/  IMAD R26, R3, UR16, R2 ;  /* 0x00000010031a7c24 */ /* 0x000fe2000f8e0202 */
[----:B------:R-:W-:Y:S01]  /*1730*/  IADD3 R32, PT, PT, R2, UR8, RZ ;  /* 0x0000000802207c10 */ /* 0x000fe2000fffe0ff */
[----:B------:R-:W-:-:S02]  /*1740*/  IMAD R4, R4, UR14, R17 ;  /* 0x0000000e04047c24 */ /* 0x000fc4000f8e0211 */
[--C-:B------:R-:W-:Y:S01]  /*1750*/  IMAD R7, R22, UR14, R17.reuse ;  /* 0x0000000e16077c24 */ /* 0x100fe2000f8e0211 */
[----:B------:R-:W-:Y:S01]  /*1760*/  IADD3 R36, PT, PT, R26, UR8, RZ ;  /* 0x000000081a247c10 */ /* 0x000fe2000fffe0ff */
[--C-:B------:R-:W-:Y:S02]  /*1770*/  IMAD R8, R8, UR14, R17.reuse ;  /* 0x0000000e08087c24 */ /* 0x100fe4000f8e0211 */
[--C-:B------:R-:W-:Y:S02]  /*1780*/  IMAD R10, R24, UR14, R17.reuse ;  /* 0x0000000e180a7c24 */ /* 0x100fe4000f8e0211 */
[----:B------:R-:W-:Y:S01]  /*1790*/  IMAD R12, R20, UR14, R17 ;  /* 0x0000000e140c7c24 */ /* 0x000fe2000f8e0211 */
[----:B------:R-:W-:Y:S01]  /*17a0*/  IADD3 R20, PT, PT, R2, UR13, RZ ;  /* 0x0000000d02147c10 */ /* 0x000fe2000fffe0ff */
[----:B------:R-:W-:Y:S02]  /*17b0*/  IMAD R17, R3, UR19, R18 ;  /* 0x0000001303117c24 */ /* 0x000fe4000f8e0212 */
[----:B------:R-:W-:-:S02]  /*17c0*/  IMAD R28, R5, UR12, R26 ;  /* 0x0000000c051c7c24 */ /* 0x000fc4000f8e021a */
[C---:B------:R-:W-:Y:S02]  /*17d0*/  IMAD R26, R5.reuse, UR5, R26 ;  /* 0x00000005051a7c24 */ /* 0x040fe4000f8e021a */
[C-C-:B------:R-:W-:Y:S02]  /*17e0*/  IMAD R34, R5.reuse, UR12, R2.reuse ;  /* 0x0000000c05227c24 */ /* 0x140fe4000f8e0202 */
[--C-:B------:R-:W-:Y:S02]  /*17f0*/  IMAD R30, R5, UR5, R2.reuse ;  /* 0x00000005051e7c24 */ /* 0x100fe4000f8e0202 */
[----:B------:R-:W-:Y:S01]  /*1800*/  IMAD R22, R17, UR9, R2 ;  /* 0x0000000911167c24 */ /* 0x000fe2000f8e0202 */
[----:B------:R-:W-:Y:S06]  /*1810*/  BRA.U UP0, `(.L_x_38) ;  /* 0x0000001d00f47547 */ /* 0x000fec000b800000 */
[----:B------:R-:W-:Y:S02]  /*1820*/  UIADD3 UR5, UPT, UPT, -UR18, URZ, URZ ;  /* 0x000000ff12057290 */ /* 0x000fe4000fffe1ff */
[----:B------:R-:W-:Y:S02]  /*1830*/  UPLOP3.LUT UP0, UPT, UPT, UPT, UPT, 0x80, 0x8 ;  /* 0x000000000008789c */ /* 0x000fe40003f0f070 */
[----:B------:R-:W-:-:S09]  /*1840*/  UISETP.GT.AND UP1, UPT, UR5, 0xc, UPT ;  /* 0x0000000c0500788c */ /* 0x000fd2000bf24270 */
[----:B------:R-:W-:Y:S05]  /*1850*/  BRA.U !UP1, `(.L_x_39) ;  /* 0x00000015092c7547 */ /* 0x000fea000b800000 */
[----:B------:R-:W0:Y:S01]  /*1860*/  LDCU UR5, c[0x0][0x394] ;  /* 0x00007280ff0577ac */ /* 0x000e220008000800 */
[----:B------:R-:W1:Y:S01]  /*1870*/  LDCU UR8, c[0x0][0x3a0] ;  /* 0x00007400ff0877ac */ /* 0x000e620008000800 */
[----:B------:R-:W2:Y:S01]  /*1880*/  LDCU UR6, c[0x0][0x394] ;  /* 0x00007280ff0677ac */ /* 0x000ea20008000800 */
[----:B------:R-:W-:Y:S01]  /*1890*/  UPLOP3.LUT UP0, UPT, UPT, UPT, UPT, 0x40, 0x4 ;  /* 0x000000000004789c */ /* 0x000fe20003f0e870 */
[----:B0-----:R-:W-:-:S13]  /*18a0*/  ISETP.GE.AND P0, PT, R3, UR5, PT ;  /* 0x0000000503007c0c */ /* 0x001fda000bf06270 */
.L_x_72:
[----:B------:R-:W-:Y:S01]  /*18b0*/  ISETP.GE.OR P2, PT, R20, UR16, P0 ;  /* 0x0000001014007c0c */ /* 0x000fe20008746670 */
[----:B------:R-:W-:Y:S01]  /*18c0*/  BSSY.RECONVERGENT B0, `(.L_x_40) ;  /* 0x0000022000007945 */ /* 0x000fe20003800200 */
[----:B------:R-:W-:Y:S01]  /*18d0*/  ISETP.GE.OR P3, PT, R32, UR16, P0 ;  /* 0x0000001020007c0c */ /* 0x000fe20008766670 */
[C---:B------:R-:W-:Y:S01]  /*18e0*/  IMAD R32, R5.reuse, 0x4, R32 ;  /* 0x0000000405207824 */ /* 0x040fe200078e0220 */
[----:B------:R-:W-:Y:S02]  /*18f0*/  ISETP.GE.OR P4, PT, R34, UR16, P0 ;  /* 0x0000001022007c0c */ /* 0x000fe40008786670 */
[----:B------:R-:W-:Y:S02]  /*1900*/  ISETP.GE.OR P1, PT, R30, UR16, P0 ;  /* 0x000000101e007c0c */ /* 0x000fe40008726670 */
[----:B------:R-:W-:Y:S02]  /*1910*/  LEA R24, R5, R20, 0x2 ;  /* 0x0000001405187211 */ /* 0x000fe400078e10ff */
[----:B--2---:R-:W-:-:S02]  /*1920*/  ISETP.GE.AND P0, PT, R3, UR6, PT ;  /* 0x0000000603007c0c */ /* 0x004fc4000bf06270 */
[C---:B------:R-:W-:Y:S02]  /*1930*/  LEA R34, R5.reuse, R34, 0x2 ;  /* 0x0000002205227211 */ /* 0x040fe400078e10ff */
[----:B------:R-:W-:Y:S02]  /*1940*/  ISETP.GE.OR P5, PT, R24, UR16, P0 ;  /* 0x0000001018007c0c */ /* 0x000fe400087a6670 */
[----:B------:R-:W-:Y:S02]  /*1950*/  ISETP.GE.OR P6, PT, R32, UR16, P0 ;  /* 0x0000001020007c0c */ /* 0x000fe400087c6670 */
[----:B------:R-:W-:Y:S01]  /*1960*/  LEA R30, R5, R30, 0x2 ;  /* 0x0000001e051e7211 */ /* 0x000fe200078e10ff */
[----:B01-34-:R-:W-:Y:S10]  /*1970*/  @P2 BRA `(.L_x_41) ;  /* 0x0000000000582947 */ /* 0x01bff40003800000 */
[----:B-1----:R-:W-:Y:S01]  /*1980*/  UIMAD UR5, UR14, UR8, URZ ;  /* 0x000000080e0572a4 */ /* 0x002fe2000f8e02ff */
[----:B------:R-:W-:Y:S02]  /*1990*/  SHF.L.U32 R19, R0, 0x5, RZ ;  /* 0x0000000500137819 */ /* 0x000fe400000006ff */
[----:B------:R-:W-:Y:S02]  /*19a0*/  SHF.L.U32 R18, R2, 0x2, RZ ;  /* 0x0000000202127819 */ /* 0x000fe400000006ff */
[C---:B------:R-:W-:Y:S01]  /*19b0*/  IADD3 R21, PT, PT, R19.reuse, 0x8, RZ ;  /* 0x0000000813157810 */ /* 0x040fe20007ffe0ff */
[----:B------:R-:W-:Y:S01]  /*19c0*/  IMAD R17, R0, UR5, RZ ;  /* 0x0000000500117c24 */ /* 0x000fe2000f8e02ff */
[C---:B------:R-:W-:Y:S01]  /*19d0*/  IADD3 R25, PT, PT, R19.reuse, 0x18, RZ ;  /* 0x0000001813197810 */ /* 0x040fe20007ffe0ff */
[----:B------:R-:W-:Y:S02]  /*19e0*/  VIADD R23, R19, 0x10 ;  /* 0x0000001013177836 */ /* 0x000fe40000000000 */
[--C-:B------:R-:W-:Y:S01]  /*19f0*/  IMAD R20, R21, UR5, R18.reuse ;  /* 0x0000000515147c24 */ /* 0x100fe2000f8e0212 */
[----:B------:R-:W-:Y:S01]  /*1a00*/  LEA R17, R17, R18, 0x5 ;  /* 0x0000001211117211 */ /* 0x000fe200078e28ff */
[----:B------:R-:W-:-:S02]  /*1a10*/  IMAD R23, R23, UR5, R18 ;  /* 0x0000000517177c24 */ /* 0x000fc4000f8e0212 */
[----:B------:R-:W-:Y:S02]  /*1a20*/  IMAD R25, R25, UR5, R18 ;  /* 0x0000000519197c24 */ /* 0x000fe4000f8e0212 */
[----:B------:R-:W-:Y:S01]  /*1a30*/  LDS R20, [R20+UR7] ;  /* 0x0000000714147984 */ /* 0x000fe20008000800 */
[----:B------:R-:W0:Y:S03]  /*1a40*/  LDC.64 R18, c[0x0][0x380] ;  /* 0x0000e000ff127b82 */ /* 0x000e260000000a00 */
[----:B------:R-:W1:Y:S04]  /*1a50*/  LDS R17, [R17+UR7] ;  /* 0x0000000711117984 */ /* 0x000e680008000800 */
[----:B------:R-:W2:Y:S04]  /*1a60*/  LDS R23, [R23+UR7] ;  /* 0x0000000717177984 */ /* 0x000ea80008000800 */
[----:B------:R-:W3:Y:S01]  /*1a70*/  LDS R25, [R25+UR7] ;  /* 0x0000000719197984 */ /* 0x000ee20008000800 */
[----:B0-----:R-:W-:-:S04]  /*1a80*/  IMAD.WIDE R18, R22, 0x4, R18 ;  /* 0x0000000416127825 */ /* 0x001fc800078e0212 */
[----:B-1----:R-:W-:-:S04]  /*1a90*/  FADD R21, R17, R20 ;  /* 0x0000001411157221 */ /* 0x002fc80000000000 */
[----:B--2---:R-:W-:-:S04]  /*1aa0*/  FADD R21, R21, R23 ;  /* 0x0000001715157221 */ /* 0x004fc80000000000 */
[----:B---3--:R-:W-:-:S04]  /*1ab0*/  FADD R21, R21, R25 ;  /* 0x0000001915157221 */ /* 0x008fc80000000000 */
[----:B------:R-:W-:-:S05]  /*1ac0*/  FMUL R21, R21, 0.25 ;  /* 0x3e80000015157820 */ /* 0x000fca0000400000 */
[----:B------:R0:W-:Y:S02]  /*1ad0*/  STG.E desc[UR10][R18.64], R21 ;  /* 0x0000001512007986 */ /* 0x0001e4000c10190a */
.L_x_41:
[----:B-1----:R-:W-:Y:S05]  /*1ae0*/  BSYNC.RECONVERGENT B0 ;  /* 0x0000000000007941 */ /* 0x002fea0003800200 */
.L_x_40:
[----:B------:R-:W-:Y:S01]  /*1af0*/  BSSY.RECONVERGENT B0, `(.L_x_42) ;  /* 0x000000f000007945 */ /* 0x000fe20003800200 */
[C---:B0-----:R-:W-:Y:S02]  /*1b00*/  LEA R19, R5.reuse, R36, 0x2 ;  /* 0x0000002405137211 */ /* 0x041fe400078e10ff */
[----:B------:R-:W-:Y:S01]  /*1b10*/  LEA R18, R5, R28, 0x2 ;  /* 0x0000001c05127211 */ /* 0x000fe200078e10ff */
[----:B------:R-:W-:Y:S06]  /*1b20*/  @P3 BRA `(.L_x_43) ;  /* 0x00000000002c3947 */ /* 0x000fec0003800000 */
        /* <DEDUP_REMOVED lines=11> */
.L_x_43:
[----:B------:R-:W-:Y:S05]  /*1be0*/  BSYNC.RECONVERGENT B0 ;  /* 0x0000000000007941 */ /* 0x000fea0003800200 */
.L_x_42:
[----:B------:R-:W-:Y:S04]  /*1bf0*/  BSSY.RECONVERGENT B0, `(.L_x_44) ;  /* 0x000000d000007945 */ /* 0x000fe80003800200 */
[----:B------:R-:W-:Y:S05]  /*1c00*/  @P4 BRA `(.L_x_45) ;  /* 0x00000000002c4947 */ /* 0x000fea0003800000 */
[----:B0-----:R-:W-:Y:S01]  /*1c10*/  LDS R17, [R15+UR7] ;  /* 0x000000070f117984 */ /* 0x001fe20008000800 */
        /* <DEDUP_REMOVED lines=10> */
.L_x_45:
[----:B------:R-:W-:Y:S05]  /*1cc0*/  BSYNC.RECONVERGENT B0 ;  /* 0x0000000000007941 */ /* 0x000fea0003800200 */
.L_x_44:
[----:B------:R-:W-:Y:S04]  /*1cd0*/  BSSY.RECONVERGENT B0, `(.L_x_46) ;  /* 0x000000d000007945 */ /* 0x000fe80003800200 */
[----:B------:R-:W-:Y:S05]  /*1ce0*/  @P1 BRA `(.L_x_47) ;  /* 0x00000000002c1947 */ /* 0x000fea0003800000 */
[----:B01----:R-:W-:Y:S01]  /*1cf0*/  LDS R17, [R16+UR7] ;  /* 0x0000000710117984 */ /* 0x003fe20008000800 */
        /* <DEDUP_REMOVED lines=10> */
.L_x_47:
[----:B------:R-:W-:Y:S05]  /*1da0*/  BSYNC.RECONVERGENT B0 ;  /* 0x0000000000007941 */ /* 0x000fea0003800200 */
.L_x_46:
[----:B------:R-:W-:Y:S01]  /*1db0*/  ULEA UR7, UR14, UR7, 0x4 ;  /* 0x000000070e077291 */ /* 0x000fe2000f8e20ff */
[----:B------:R-:W-:Y:S01]  /*1dc0*/  BSSY.RECONVERGENT B0, `(.L_x_48) ;  /* 0x000001b000007945 */ /* 0x000fe20003800200 */
[C---:B012---:R-:W-:Y:S01]  /*1dd0*/  LEA R17, R5.reuse, R26, 0x2 ;  /* 0x0000001a05117211 */ /* 0x047fe200078e10ff */
[C---:B------:R-:W-:Y:S01]  /*1de0*/  IMAD R22, R5.reuse, 0x4, R22 ;  /* 0x0000000405167824 */ /* 0x040fe200078e0216 */
[----:B------:R-:W-:Y:S01]  /*1df0*/  LEA R26, R5, R32, 0x2 ;  /* 0x00000020051a7211 */ /* 0x000fe200078e10ff */
[----:B------:R-:W-:Y:S07]  /*1e00*/  @P5 BRA `(.L_x_49) ;  /* 0x0000000000585947 */ /* 0x000fee0003800000 */
[----:B------:R-:W-:Y:S01]  /*1e10*/  UIMAD UR5, UR14, UR8, URZ ;  /* 0x000000080e0572a4 */ /* 0x000fe2000f8e02ff */
[----:B------:R-:W-:Y:S02]  /*1e20*/  SHF.L.U32 R23, R0, 0x5, RZ ;  /* 0x0000000500177819 */ /* 0x000fe400000006ff */
[----:B------:R-:W-:Y:S02]  /*1e30*/  SHF.L.U32 R21, R2, 0x2, RZ ;  /* 0x0000000202157819 */ /* 0x000fe400000006ff */
[C---:B------:R-:W-:Y:S01]  /*1e40*/  IADD3 R28, PT, PT, R23.reuse, 0x8, RZ ;  /* 0x00000008171c7810 */ /* 0x040fe20007ffe0ff */
[----:B------:R-:W-:Y:S01]  /*1e50*/  IMAD R20, R0, UR5, RZ ;  /* 0x0000000500147c24 */ /* 0x000fe2000f8e02ff */
[----:B------:R-:W-:-:S03]  /*1e60*/  IADD3 R32, PT, PT, R23, 0x10, RZ ;  /* 0x0000001017207810 */ /* 0x000fc60007ffe0ff */
[--C-:B------:R-:W-:Y:S02]  /*1e70*/  IMAD R28, R28, UR5, R21.reuse ;  /* 0x000000051c1c7c24 */ /* 0x100fe4000f8e0215 */
[--C-:B------:R-:W-:Y:S01]  /*1e80*/  IMAD R25, R20, 0x20, R21.reuse ;  /* 0x0000002014197824 */ /* 0x100fe200078e0215 */
[----:B------:R-:W-:Y:S01]  /*1e90*/  IADD3 R20, PT, PT, R23, 0x18, RZ ;  /* 0x0000001817147810 */ /* 0x000fe20007ffe0ff */
[--C-:B------:R-:W-:Y:S02]  /*1ea0*/  IMAD R32, R32, UR5, R21.reuse ;  /* 0x0000000520207c24 */ /* 0x100fe4000f8e0215 */
[----:B------:R-:W-:Y:S02]  /*1eb0*/  LDS R28, [R28+UR7] ;  /* 0x000000071c1c7984 */ /* 0x000fe40008000800 */
[----:B------:R-:W-:Y:S02]  /*1ec0*/  IMAD R36, R20, UR5, R21 ;  /* 0x0000000514247c24 */ /* 0x000fe4000f8e0215 */
[----:B------:R-:W0:Y:S01]  /*1ed0*/  LDS R23, [R25+UR7] ;  /* 0x0000000719177984 */ /* 0x000e220008000800 */
[----:B------:R-:W1:Y:S03]  /*1ee0*/  LDC.64 R20, c[0x0][0x380] ;  /* 0x0000e000ff147b82 */ /* 0x000e660000000a00 */
[----:B------:R-:W2:Y:S04]  /*1ef0*/  LDS R32, [R32+UR7] ;  /* 0x0000000720207984 */ /* 0x000ea80008000800 */
[----:B------:R-:W3:Y:S01]  /*1f00*/  LDS R36, [R36+UR7] ;  /* 0x0000000724247984 */ /* 0x000ee20008000800 */
[----:B-1----:R-:W-:-:S04]  /*1f10*/  IMAD.WIDE R20, R22, 0x4, R20 ;  /* 0x0000000416147825 */ /* 0x002fc800078e0214 */
[----:B0-----:R-:W-:-:S04]  /*1f20*/  FADD R23, R23, R28 ;  /* 0x0000001c17177221 */ /* 0x001fc80000000000 */
[----:B--2---:R-:W-:-:S04]  /*1f30*/  FADD R23, R23, R32 ;  /* 0x0000002017177221 */ /* 0x004fc80000000000 */
[----:B---3--:R-:W-:-:S04]  /*1f40*/  FADD R23, R23, R36 ;  /* 0x0000002417177221 */ /* 0x008fc80000000000 */
[----:B------:R-:W-:-:S05]  /*1f50*/  FMUL R23, R23, 0.25 ;  /* 0x3e80000017177820 */ /* 0x000fca0000400000 */
[----:B------:R0:W-:Y:S02]  /*1f60*/  STG.E desc[UR10][R20.64], R23 ;  /* 0x0000001714007986 */ /* 0x0001e4000c10190a */
.L_x_49:
[----:B------:R-:W-:Y:S05]  /*1f70*/  BSYNC.RECONVERGENT B0 ;  /* 0x0000000000007941 */ /* 0x000fea0003800200 */
.L_x_48:
        /* <DEDUP_REMOVED lines=13> */
.L_x_51:
[----:B------:R-:W-:Y:S05]  /*2050*/  BSYNC.RECONVERGENT B0 ;  /* 0x0000000000007941 */ /* 0x000fea0003800200 */
.L_x_50:
[----:B------:R-:W-:Y:S01]  /*2060*/  ISETP.GE.OR P5, PT, R34, UR16, P0 ;  /* 0x0000001022007c0c */ /* 0x000fe200087a6670 */
[----:B------:R-:W-:Y:S01]  /*2070*/  BSSY.RECONVERGENT B0, `(.L_x_52) ;  /* 0x000001d000007945 */ /* 0x000fe20003800200 */
[C---:B------:R-:W-:Y:S01]  /*2080*/  LEA R28, R5.reuse, R34, 0x2 ;  /* 0x00000022051c7211 */ /* 0x040fe200078e10ff */
[C---:B------:R-:W-:Y:S01]  /*2090*/  IMAD R22, R5.reuse, 0x4, R22 ;  /* 0x0000000405167824 */ /* 0x040fe200078e0216 */
[C---:B------:R-:W-:Y:S02]  /*20a0*/  LEA R24, R5.reuse, R24, 0x2 ;  /* 0x0000001805187211 */ /* 0x040fe400078e10ff */
[----:B------:R-:W-:Y:S02]  /*20b0*/  ISETP.GE.OR P6, PT, R30, UR16, P0 ;  /* 0x000000101e007c0c */ /* 0x000fe400087c6670 */
[----:B------:R-:W-:Y:S02]  /*20c0*/  LEA R30, R5, R30, 0x2 ;  /* 0x0000001e051e7211 */ /* 0x000fe400078e10ff */
[----:B------:R-:W-:-:S02]  /*20d0*/  ISETP.GE.OR P1, PT, R24, UR16, P0 ;  /* 0x0000001018007c0c */ /* 0x000fc40008726670 */
[----:B------:R-:W-:Y:S02]  /*20e0*/  ISETP.GE.OR P4, PT, R28, UR16, P0 ;  /* 0x000000101c007c0c */ /* 0x000fe40008786670 */
[C---:B------:R-:W-:Y:S02]  /*20f0*/  LEA R24, R5.reuse, R24, 0x2 ;  /* 0x0000001805187211 */ /* 0x040fe400078e10ff */
[----:B------:R-:W-:Y:S02]  /*2100*/  ISETP.GE.OR P2, PT, R26, UR16, P0 ;  /* 0x000000101a007c0c */ /* 0x000fe40008746670 */
[----:B------:R-:W-:Y:S02]  /*2110*/  ISETP.GE.OR P3, PT, R30, UR16, P0 ;  /* 0x000000101e007c0c */ /* 0x000fe40008766670 */
[----:B01----:R-:W-:Y:S02]  /*2120*/  P2R R23, PR, RZ, 0x10 ;  /* 0x00000010ff177803 */ /* 0x003fe40000000000 */
[----:B------:R-:W-:-:S02]  /*2130*/  LEA R19, R5, R19, 0x2 ;  /* 0x0000001305137211 */ /* 0x000fc400078e10ff */
[C---:B------:R-:W-:Y:S02]  /*2140*/  LEA R26, R5.reuse, R26, 0x2 ;  /* 0x0000001a051a7211 */ /* 0x040fe400078e10ff */
[C---:B------:R-:W-:Y:S02]  /*2150*/  LEA R28, R5.reuse, R28, 0x2 ;  /* 0x0000001c051c7211 */ /* 0x040fe400078e10ff */
[----:B------:R-:W-:Y:S02]  /*2160*/  LEA R30, R5, R30, 0x2 ;  /* 0x0000001e051e7211 */ /* 0x000fe400078e10ff */
[----:B------:R-:W-:Y:S01]  /*2170*/  ISETP.GE.OR P4, PT, R24, UR16, P0 ;  /* 0x0000001018007c0c */ /* 0x000fe20008786670 */
[----:B------:R-:W-:-:S12]  /*2180*/  @P5 BRA `(.L_x_53) ;  /* 0x00000000002c5947 */ /* 0x000fd80003800000 */
        /* <DEDUP_REMOVED lines=11> */
.L_x_53:
[----:B------:R-:W-:Y:S05]  /*2240*/  BSYNC.RECONVERGENT B0 ;  /* 0x0000000000007941 */ /* 0x000fea0003800200 */
.L_x_52:
[----:B------:R-:W-:Y:S01]  /*2250*/  BSSY.RECONVERGENT B0, `(.L_x_54) ;  /* 0x000000e000007945 */ /* 0x000fe20003800200 */
[----:B------:R-:W-:-:S03]  /*2260*/  ISETP.GE.OR P5, PT, R26, UR16, P0 ;  /* 0x000000101a007c0c */ /* 0x000fc600087a6670 */
[----:B------:R-:W-:Y:S10]  /*2270*/  @P6 BRA `(.L_x_55) ;  /* 0x00000000002c6947 */ /* 0x000ff40003800000 */
        /* <DEDUP_REMOVED lines=11> */
.L_x_55:
[----:B------:R-:W-:Y:S05]  /*2330*/  BSYNC.RECONVERGENT B0 ;  /* 0x0000000000007941 */ /* 0x000fea0003800200 */
.L_x_54:
[----:B------:R-:W-:Y:S01]  /*2340*/  ULEA UR7, UR14, UR7, 0x4 ;  /* 0x000000070e077291 */ /* 0x000fe2000f8e20ff */
[----:B------:R-:W-:Y:S01]  /*2350*/  BSSY.RECONVERGENT B0, `(.L_x_56) ;  /* 0x0000019000007945 */ /* 0x000fe20003800200 */
[----:B------:R-:W-:-:S03]  /*2360*/  ISETP.GE.OR P6, PT, R28, UR16, P0 ;  /* 0x000000101c007c0c */ /* 0x000fc600087c6670 */
[----:B------:R-:W-:Y:S10]  /*2370*/  @P1 BRA `(.L_x_57) ;  /* 0x0000000000581947 */ /* 0x000ff40003800000 */
[----:B------:R-:W-:Y:S01]  /*2380*/  UIMAD UR5, UR14, UR8, URZ ;  /* 0x000000080e0572a4 */ /* 0x000fe2000f8e02ff */
[----:B01----:R-:W-:Y:S01]  /*2390*/  SHF.L.U32 R25, R0, 0x5, RZ ;  /* 0x0000000500197819 */ /* 0x003fe200000006ff */
[----:B------:R-:W-:-:S03]  /*23a0*/  IMAD.SHL.U32 R21, R2, 0x4, RZ ;  /* 0x0000000402157824 */ /* 0x000fc600078e00ff */
[C---:B------:R-:W-:Y:S01]  /*23b0*/  IADD3 R32, PT, PT, R25.reuse, 0x8, RZ ;  /* 0x0000000819207810 */ /* 0x040fe20007ffe0ff */
[----:B------:R-:W-:Y:S01]  /*23c0*/  IMAD R20, R0, UR5, RZ ;  /* 0x0000000500147c24 */ /* 0x000fe2000f8e02ff */
[----:B------:R-:W-:-:S03]  /*23d0*/  IADD3 R34, PT, PT, R25, 0x10, RZ ;  /* 0x0000001019227810 */ /* 0x000fc60007ffe0ff */
[--C-:B------:R-:W-:Y:S01]  /*23e0*/  IMAD R32, R32, UR5, R21.reuse ;  /* 0x0000000520207c24 */ /* 0x100fe2000f8e0215 */
[----:B------:R-:W-:Y:S01]  /*23f0*/  LEA R27, R20, R21, 0x5 ;  /* 0x00000015141b7211 */ /* 0x000fe200078e28ff */
[----:B------:R-:W-:Y:S01]  /*2400*/  IMAD R34, R34, UR5, R21 ;  /* 0x0000000522227c24 */ /* 0x000fe2000f8e0215 */
[----:B------:R-:W-:-:S03]  /*2410*/  IADD3 R20, PT, PT, R25, 0x18, RZ ;  /* 0x0000001819147810 */ /* 0x000fc60007ffe0ff */
        /* <DEDUP_REMOVED lines=12> */
.L_x_57:
[----:B------:R-:W-:Y:S05]  /*24e0*/  BSYNC.RECONVERGENT B0 ;  /* 0x0000000000007941 */ /* 0x000fea0003800200 */
.L_x_56:
[----:B------:R-:W-:Y:S01]  /*24f0*/  BSSY.RECONVERGENT B0, `(.L_x_58) ;  /* 0x000000e000007945 */ /* 0x000fe20003800200 */
[----:B------:R-:W-:-:S03]  /*2500*/  ISETP.GE.OR P1, PT, R30, UR16, P0 ;  /* 0x000000101e007c0c */ /* 0x000fc60008726670 */
[----:B------:R-:W-:Y:S10]  /*2510*/  @P2 BRA `(.L_x_59) ;  /* 0x00000000002c2947 */ /* 0x000ff40003800000 */
[----:B012---:R-:W-:Y:S01]  /*2520*/  LDS R25, [R14+UR7] ;  /* 0x000000070e197984 */ /* 0x007fe20008000800 */
        /* <DEDUP_REMOVED lines=10> */
.L_x_59:
[----:B------:R-:W-:Y:S05]  /*25d0*/  BSYNC.RECONVERGENT B0 ;  /* 0x0000000000007941 */ /* 0x000fea0003800200 */
.L_x_58:
[----:B------:R-:W-:Y:S01]  /*25e0*/  ISETP.NE.AND P2, PT, R23, RZ, PT ;  /* 0x000000ff1700720c */ /* 0x000fe20003f45270 */
[----:B------:R-:W-:Y:S01]  /*25f0*/  BSSY.RECONVERGENT B0, `(.L_x_60) ;  /* 0x000000f000007945 */ /* 0x000fe20003800200 */
[C---:B------:R-:W-:Y:S01]  /*2600*/  LEA R36, R5.reuse, R19, 0x2 ;  /* 0x0000001305247211 */ /* 0x040fe200078e10ff */
[----:B------:R-:W-:-:S10]  /*2610*/  IMAD R27, R5, 0x4, R18 ;  /* 0x00000004051b7824 */ /* 0x000fd400078e0212 */
[----:B------:R-:W-:Y:S05]  /*2620*/  @P2 BRA `(.L_x_61) ;  /* 0x00000000002c2947 */ /* 0x000fea0003800000 */
[----:B0123--:R-:W-:Y:S01]  /*2630*/  LDS R20, [R15+UR7] ;  /* 0x000000070f147984 */ /* 0x00ffe20008000800 */
        /* <DEDUP_REMOVED lines=10> */
.L_x_61:
[----:B------:R-:W-:Y:S05]  /*26e0*/  BSYNC.RECONVERGENT B0 ;  /* 0x0000000000007941 */ /* 0x000fea0003800200 */
.L_x_60:
[----:B------:R-:W-:Y:S01]  /*26f0*/  BSSY.RECONVERGENT B0, `(.L_x_62) ;  /* 0x0000010000007945 */ /* 0x000fe20003800200 */
[C---:B0123--:R-:W-:Y:S02]  /*2700*/  LEA R20, R5.reuse, R27, 0x2 ;  /* 0x0000001b05147211 */ /* 0x04ffe400078e10ff */
[C---:B------:R-:W-:Y:S02]  /*2710*/  LEA R22, R5.reuse, R22, 0x2 ;  /* 0x0000001605167211 */ /* 0x040fe400078e10ff */
[----:B------:R-:W-:Y:S01]  /*2720*/  LEA R17, R5, R17, 0x2 ;  /* 0x0000001105117211 */ /* 0x000fe200078e10ff */
[----:B------:R-:W-:Y:S06]  /*2730*/  @P3 BRA `(.L_x_63) ;  /* 0x00000000002c3947 */ /* 0x000fec0003800000 */
[----:B----4-:R-:W-:Y:S01]  /*2740*/  LDS R21, [R16+UR7] ;  /* 0x0000000710157984 */ /* 0x010fe20008000800 */
        /* <DEDUP_REMOVED lines=10> */
.L_x_63:
[----:B------:R-:W-:Y:S05]  /*27f0*/  BSYNC.RECONVERGENT B0 ;  /* 0x0000000000007941 */ /* 0x000fea0003800200 */
.L_x_62:
[----:B------:R-:W-:Y:S01]  /*2800*/  ULEA UR7, UR14, UR7, 0x4 ;  /* 0x000000070e077291 */ /* 0x000fe2000f8e20ff */
[----:B------:R-:W-:Y:S04]  /*2810*/  BSSY.RECONVERGENT B0, `(.L_x_64) ;  /* 0x0000018000007945 */ /* 0x000fe80003800200 */
[----:B------:R-:W-:Y:S07]  /*2820*/  @P4 BRA `(.L_x_65) ;  /* 0x0000000000584947 */ /* 0x000fee0003800000 */
[----:B------:R-:W-:Y:S01]  /*2830*/  UIMAD UR5, UR14, UR8, URZ ;  /* 0x000000080e0572a4 */ /* 0x000fe2000f8e02ff */
[----:B0---4-:R-:W-:Y:S02]  /*2840*/  SHF.L.U32 R21, R0, 0x5, RZ ;  /* 0x0000000500157819 */ /* 0x011fe400000006ff */
[----:B------:R-:W-:Y:S02]  /*2850*/  SHF.L.U32 R19, R2, 0x2, RZ ;  /* 0x0000000202137819 */ /* 0x000fe400000006ff */
[C---:B------:R-:W-:Y:S01]  /*2860*/  IADD3 R34, PT, PT, R21.reuse, 0x10, RZ ;  /* 0x0000001015227810 */ /* 0x040fe20007ffe0ff */
[----:B------:R-:W-:Y:S02]  /*2870*/  IMAD R18, R0, UR5, RZ ;  /* 0x0000000500127c24 */ /* 0x000fe4000f8e02ff */
[C---:B------:R-:W-:Y:S02]  /*2880*/  VIADD R32, R21.reuse, 0x8 ;  /* 0x0000000815207836 */ /* 0x040fe40000000000 */
        /* <DEDUP_REMOVED lines=16> */
.L_x_65:
[----:B------:R-:W-:Y:S05]  /*2990*/  BSYNC.RECONVERGENT B0 ;  /* 0x0000000000007941 */ /* 0x000fea0003800200 */
.L_x_64:
[----:B------:R-:W-:Y:S04]  /*29a0*/  BSSY.RECONVERGENT B0, `(.L_x_66) ;  /* 0x000000d000007945 */ /* 0x000fe80003800200 */
[----:B------:R-:W-:Y:S05]  /*29b0*/  @P5 BRA `(.L_x_67) ;  /* 0x00000000002c5947 */ /* 0x000fea0003800000 */
[----:B01--4-:R-:W-:Y:S01]  /*29c0*/  LDS R21, [R14+UR7] ;  /* 0x000000070e157984 */ /* 0x013fe20008000800 */
        /* <DEDUP_REMOVED lines=10> */
.L_x_67:
[----:B------:R-:W-:Y:S05]  /*2a70*/  BSYNC.RECONVERGENT B0 ;  /* 0x0000000000007941 */ /* 0x000fea0003800200 */
.L_x_66:
[----:B------:R-:W-:Y:S04]  /*2a80*/  BSSY.RECONVERGENT B0, `(.L_x_68) ;  /* 0x000000d000007945 */ /* 0x000fe80003800200 */
[----:B------:R-:W-:Y:S05]  /*2a90*/  @P6 BRA `(.L_x_69) ;  /* 0x00000000002c6947 */ /* 0x000fea0003800000 */
[----:B012-4-:R-:W-:Y:S01]  /*2aa0*/  LDS R21, [R15+UR7] ;  /* 0x000000070f157984 */ /* 0x017fe20008000800 */
        /* <DEDUP_REMOVED lines=10> */
.L_x_69:
[----:B------:R-:W-:Y:S05]  /*2b50*/  BSYNC.RECONVERGENT B0 ;  /* 0x0000000000007941 */ /* 0x000fea0003800200 */
.L_x_68:
[----:B------:R-:W-:Y:S01]  /*2b60*/  BSSY.RECONVERGENT B0, `(.L_x_70) ;  /* 0x000000e000007945 */ /* 0x000fe20003800200 */
[----:B------:R-:W-:-:S03]  /*2b70*/  LEA R17, R5, R17, 0x2 ;  /* 0x0000001105117211 */ /* 0x000fc600078e10ff */
[----:B------:R-:W-:Y:S05]  /*2b80*/  @P1 BRA `(.L_x_71) ;  /* 0x00000000002c1947 */ /* 0x000fea0003800000 */
[----:B01234-:R-:W-:Y:S01]  /*2b90*/  LDS R21, [R16+UR7] ;  /* 0x0000000710157984 */ /* 0x01ffe20008000800 */
        /* <DEDUP_REMOVED lines=10> */
.L_x_71:
[----:B------:R-:W-:Y:S05]  /*2c40*/  BSYNC.RECONVERGENT B0 ;  /* 0x0000000000007941 */ /* 0x000fea0003800200 */
.L_x_70:
[----:B------:R-:W-:Y:S01]  /*2c50*/  UIADD3 UR18, UPT, UPT, UR18, 0x10, URZ ;  /* 0x0000001012127890 */ /* 0x000fe2000fffe0ff */
[C---:B------:R-:W-:Y:S01]  /*2c60*/  LEA R34, R5.reuse, R28, 0x2 ;  /* 0x0000001c05227211 */ /* 0x040fe200078e10ff */
[C---:B------:R-:W-:Y:S01]  /*2c70*/  IMAD R36, R5.reuse, 0x4, R36 ;  /* 0x0000000405247824 */ /* 0x040fe200078e0224 */
[C---:B------:R-:W-:Y:S01]  /*2c80*/  LEA R32, R5.reuse, R26, 0x2 ;  /* 0x0000001a05207211 */ /* 0x040fe200078e10ff */
[----:B------:R-:W-:Y:S01]  /*2c90*/  UISETP.GE.AND UP1, UPT, UR18, -0xc, UPT ;  /* 0xfffffff41200788c */ /* 0x000fe2000bf26270 */
[C---:B------:R-:W-:Y:S01]  /*2ca0*/  LEA R28, R5.reuse, R20, 0x2 ;  /* 0x00000014051c7211 */ /* 0x040fe200078e10ff */
[C---:B------:R-:W-:Y:S01]  /*2cb0*/  IMAD R20, R5.reuse, 0x4, R24 ;  /* 0x0000000405147824 */ /* 0x040fe200078e0218 */
[C---:B------:R-:W-:Y:S01]  /*2cc0*/  LEA R30, R5.reuse, R30, 0x2 ;  /* 0x0000001e051e7211 */ /* 0x040fe200078e10ff */
[----:B------:R-:W-:Y:S01]  /*2cd0*/  ULEA UR7, UR14, UR7, 0x4 ;  /* 0x000000070e077291 */ /* 0x000fe2000f8e20ff */
[C---:B------:R-:W-:Y:S02]  /*2ce0*/  LEA R26, R5.reuse, R17, 0x2 ;  /* 0x00000011051a7211 */ /* 0x040fe400078e10ff */
[----:B------:R-:W-:-:S02]  /*2cf0*/  LEA R22, R5, R22, 0x2 ;  /* 0x0000001605167211 */ /* 0x000fc400078e10ff */
[----:B------:R-:W-:Y:S07]  /*2d00*/  BRA.U !UP1, `(.L_x_72) ;  /* 0xffffffe909e87547 */ /* 0x000fee000b83ffff */
.L_x_39:
[----:B------:R-:W-:-:S04]  /*2d10*/  UIADD3 UR5, UPT, UPT, -UR18, URZ, URZ ;  /* 0x000000ff12057290 */ /* 0x000fc8000fffe1ff */
[----:B------:R-:W-:-:S09]  /*2d20*/  UISETP.GT.AND UP1, UPT, UR5, 0x4, UPT ;  /* 0x000000040500788c */ /* 0x000fd2000bf24270 */
[----:B------:R-:W-:Y:S05]  /*2d30*/  BRA.U !UP1, `(.L_x_73) ;  /* 0x0000000909a47547 */ /* 0x000fea000b800000 */
[----:B------:R-:W5:Y:S01]  /*2d40*/  LDCU UR5, c[0x0][0x394] ;  /* 0x00007280ff0577ac */ /* 0x000f620008000800 */
[C---:B------:R-:W-:Y:S01]  /*2d50*/  LEA R24, R5.reuse, R32, 0x2 ;  /* 0x0000002005187211 */ /* 0x040fe200078e10ff */
[----:B------:R-:W-:Y:S01]  /*2d60*/  BSSY.RECONVERGENT B0, `(.L_x_74) ;  /* 0x0000028000007945 */ /* 0x000fe20003800200 */
[----:B01234-:R-:W-:Y:S01]  /*2d70*/  LEA R18, R5, R20, 0x2 ;  /* 0x0000001405127211 */ /* 0x01ffe200078e10ff */
[----:B------:R-:W-:Y:S02]  /*2d80*/  UIADD3 UR6, UPT, UPT, UR18, 0x4, URZ ;  /* 0x0000000412067890 */ /* 0x000fe4000fffe0ff */
[----:B------:R-:W-:Y:S01]  /*2d90*/  UPLOP3.LUT UP0, UPT, UPT, UPT, UPT, 0x40, 0x4 ;  /* 0x000000000004789c */ /* 0x000fe20003f0e870 */
[----:B-----5:R-:W-:-:S04]  /*2da0*/  ISETP.GE.AND P0, PT, R3, UR5, PT ;  /* 0x0000000503007c0c */ /* 0x020fc8000bf06270 */
[----:B------:R-:W-:Y:S02]  /*2db0*/  ISETP.GE.OR P6, PT, R20, UR16, P0 ;  /* 0x0000001014007c0c */ /* 0x000fe400087c6670 */
[----:B------:R-:W-:Y:S02]  /*2dc0*/  ISETP.GE.OR P1, PT, R32, UR16, P0 ;  /* 0x0000001020007c0c */ /* 0x000fe40008726670 */
[----:B------:R-:W-:Y:S02]  /*2dd0*/  ISETP.GE.OR P5, PT, R34, UR16, P0 ;  /* 0x0000001022007c0c */ /* 0x000fe400087a6670 */
[C---:B------:R-:W-:Y:S02]  /*2de0*/  LEA R34, R5.reuse, R34, 0x2 ;  /* 0x0000002205227211 */ /* 0x040fe400078e10ff */
[----:B------:R-:W-:Y:S02]  /*2df0*/  ISETP.GE.OR P4, PT, R30, UR16, P0 ;  /* 0x000000101e007c0c */ /* 0x000fe40008786670 */
[----:B------:R-:W-:-:S02]  /*2e00*/  LEA R30, R5, R30, 0x2 ;  /* 0x0000001e051e7211 */ /* 0x000fc400078e10ff */
[----:B------:R-:W-:Y:S02]  /*2e10*/  P2R R25, PR, RZ, 0x2 ;  /* 0x00000002ff197803 */ /* 0x000fe40000000000 */
[----:B------:R-:W-:Y:S02]  /*2e20*/  ISETP.GE.OR P3, PT, R18, UR16, P0 ;  /* 0x0000001012007c0c */ /* 0x000fe40008766670 */
[----:B------:R-:W-:Y:S02]  /*2e30*/  ISETP.GE.OR P2, PT, R24, UR16, P0 ;  /* 0x0000001018007c0c */ /* 0x000fe40008746670 */
[----:B------:R-:W-:Y:S02]  /*2e40*/  ISETP.GE.OR P1, PT, R34, UR16, P0 ;  /* 0x0000001022007c0c */ /* 0x000fe40008726670 */
[----:B------:R-:W-:Y:S01]  /*2e50*/  ISETP.GE.OR P0, PT, R30, UR16, P0 ;  /* 0x000000101e007c0c */ /* 0x000fe20008706670 */
[----:B------:R-:W-:-:S12]  /*2e60*/  @P6 BRA `(.L_x_75) ;  /* 0x00000000005c6947 */ /* 0x000fd80003800000 */
[----:B------:R-:W0:Y:S01]  /*2e70*/  LDCU UR5, c[0x0][0x3a0] ;  /* 0x00007400ff0577ac */ /* 0x000e220008000800 */
[----:B------:R-:W-:Y:S01]  /*2e80*/  SHF.L.U32 R19, R0, 0x5, RZ ;  /* 0x0000000500137819 */ /* 0x000fe200000006ff */
[----:B------:R-:W-:-:S03]  /*2e90*/  IMAD.SHL.U32 R20, R2, 0x4, RZ ;  /* 0x0000000402147824 */ /* 0x000fc600078e00ff */
[C---:B------:R-:W-:Y:S02]  /*2ea0*/  IADD3 R21, PT, PT, R19.reuse, 0x8, RZ ;  /* 0x0000000813157810 */ /* 0x040fe40007ffe0ff */
[----:B------:R-:W-:Y:S01]  /*2eb0*/  IADD3 R23, PT, PT, R19, 0x10, RZ ;  /* 0x0000001013177810 */ /* 0x000fe20007ffe0ff */
[----:B0-----:R-:W-:-:S06]  /*2ec0*/  UIMAD UR5, UR14, UR5, URZ ;  /* 0x000000050e0572a4 */ /* 0x001fcc000f8e02ff */
[----:B------:R-:W-:Y:S02]  /*2ed0*/  IMAD R17, R0, UR5, RZ ;  /* 0x0000000500117c24 */ /* 0x000fe4000f8e02ff */
[--C-:B------:R-:W-:Y:S01]  /*2ee0*/  IMAD R32, R21, UR5, R20.reuse ;  /* 0x0000000515207c24 */ /* 0x100fe2000f8e0214 */
[----:B------:R-:W-:Y:S01]  /*2ef0*/  IADD3 R21, PT, PT, R19, 0x18, RZ ;  /* 0x0000001813157810 */ /* 0x000fe20007ffe0ff */
[----:B------:R-:W-:Y:S01]  /*2f00*/  IMAD R19, R23, UR5, R20 ;  /* 0x0000000517137c24 */ /* 0x000fe2000f8e0214 */
[----:B------:R-:W-:-:S03]  /*2f10*/  LEA R27, R17, R20, 0x5 ;  /* 0x00000014111b7211 */ /* 0x000fc600078e28ff */
[----:B------:R-:W-:Y:S01]  /*2f20*/  LDS R32, [R32+UR7] ;  /* 0x0000000720207984 */ /* 0x000fe20008000800 */
[----:B------:R-:W-:Y:S02]  /*2f30*/  IMAD R23, R21, UR5, R20 ;  /* 0x0000000515177c24 */ /* 0x000fe4000f8e0214 */
[----:B------:R-:W0:Y:S01]  /*2f40*/  LDC.64 R20, c[0x0][0x380] ;  /* 0x0000e000ff147b82 */ /* 0x000e220000000a00 */
        /* <DEDUP_REMOVED lines=9> */
.L_x_75:
[----:B------:R-:W-:Y:S05]  /*2fe0*/  BSYNC.RECONVERGENT B0 ;  /* 0x0000000000007941 */ /* 0x000fea0003800200 */
.L_x_74:
[----:B------:R-:W-:Y:S01]  /*2ff0*/  ISETP.NE.AND P6, PT, R25, RZ, PT ;  /* 0x000000ff1900720c */ /* 0x000fe20003fc5270 */
[----:B------:R-:W-:Y:S01]  /*3000*/  BSSY.RECONVERGENT B0, `(.L_x_76) ;  /* 0x000000f000007945 */ /* 0x000fe20003800200 */
[C---:B0-----:R-:W-:Y:S01]  /*3010*/  LEA R17, R5.reuse, R36, 0x2 ;  /* 0x0000002405117211 */ /* 0x041fe200078e10ff */
[----:B------:R-:W-:-:S10]  /*3020*/  IMAD R19, R5, 0x4, R28 ;  /* 0x0000000405137824 */ /* 0x000fd400078e021c */
[----:B------:R-:W-:Y:S05]  /*3030*/  @P6 BRA `(.L_x_77) ;  /* 0x00000000002c6947 */ /* 0x000fea0003800000 */
        /* <DEDUP_REMOVED lines=11> */
.L_x_77:
[----:B------:R-:W-:Y:S05]  /*30f0*/  BSYNC.RECONVERGENT B0 ;  /* 0x0000000000007941 */ /* 0x000fea0003800200 */
.L_x_76:
        /* <DEDUP_REMOVED lines=13> */
.L_x_79:
[----:B------:R-:W-:Y:S05]  /*31d0*/  BSYNC.RECONVERGENT B0 ;  /* 0x0000000000007941 */ /* 0x000fea0003800200 */
.L_x_78:
        /* <DEDUP_REMOVED lines=13> */
.L_x_81:
[----:B------:R-:W-:Y:S05]  /*32b0*/  BSYNC.RECONVERGENT B0 ;  /* 0x0000000000007941 */ /* 0x000fea0003800200 */
.L_x_80:
[----:B------:R-:W-:Y:S01]  /*32c0*/  UIADD3 UR18, UPT, UPT, UR6, 0x4, URZ ;  /* 0x0000000406127890 */ /* 0x000fe2000fffe0ff */
[----:B------:R-:W-:Y:S01]  /*32d0*/  BSSY.RECONVERGENT B0, `(.L_x_82) ;  /* 0x000001f000007945 */ /* 0x000fe20003800200 */
[----:B------:R-:W-:Y:S01]  /*32e0*/  ULEA UR7, UR14, UR7, 0x4 ;  /* 0x000000070e077291 */ /* 0x000fe2000f8e20ff */
[C---:B------:R-:W-:Y:S02]  /*32f0*/  LEA R26, R5.reuse, R26, 0x2 ;  /* 0x0000001a051a7211 */ /* 0x040fe400078e10ff */
[C---:B------:R-:W-:Y:S02]  /*3300*/  LEA R22, R5.reuse, R22, 0x2 ;  /* 0x0000001605167211 */ /* 0x040fe400078e10ff */
[C---:B------:R-:W-:Y:S02]  /*3310*/  LEA R32, R5.reuse, R24, 0x2 ;  /* 0x0000001805207211 */ /* 0x040fe400078e10ff */
[C---:B------:R-:W-:Y:S02]  /*3320*/  LEA R34, R5.reuse, R34, 0x2 ;  /* 0x0000002205227211 */ /* 0x040fe400078e10ff */
[----:B------:R-:W-:Y:S01]  /*3330*/  LEA R30, R5, R30, 0x2 ;  /* 0x0000001e051e7211 */ /* 0x000fe200078e10ff */
[----:B------:R-:W-:Y:S06]  /*3340*/  @P3 BRA `(.L_x_83) ;  /* 0x00000000005c3947 */ /* 0x000fec0003800000 */
[----:B------:R-:W3:Y:S01]  /*3350*/  LDCU UR5, c[0x0][0x3a0] ;  /* 0x00007400ff0577ac */ /* 0x000ee20008000800 */
[----:B012---:R-:W-:Y:S01]  /*3360*/  IMAD.SHL.U32 R23, R0, 0x20, RZ ;  /* 0x0000002000177824 */ /* 0x007fe200078e00ff */
[----:B------:R-:W-:-:S04]  /*3370*/  SHF.L.U32 R21, R2, 0x2, RZ ;  /* 0x0000000202157819 */ /* 0x000fc800000006ff */
[C---:B------:R-:W-:Y:S02]  /*3380*/  IADD3 R24, PT, PT, R23.reuse, 0x8, RZ ;  /* 0x0000000817187810 */ /* 0x040fe40007ffe0ff */
[----:B------:R-:W-:Y:S01]  /*3390*/  IADD3 R28, PT, PT, R23, 0x10, RZ ;  /* 0x00000010171c7810 */ /* 0x000fe20007ffe0ff */
[----:B---3--:R-:W-:-:S06]  /*33a0*/  UIMAD UR5, UR14, UR5, URZ ;  /* 0x000000050e0572a4 */ /* 0x008fcc000f8e02ff */
[----:B------:R-:W-:Y:S02]  /*33b0*/  IMAD R20, R0, UR5, RZ ;  /* 0x0000000500147c24 */ /* 0x000fe4000f8e02ff */
[--C-:B------:R-:W-:Y:S02]  /*33c0*/  IMAD R24, R24, UR5, R21.reuse ;  /* 0x0000000518187c24 */ /* 0x100fe4000f8e0215 */
[--C-:B------:R-:W-:Y:S01]  /*33d0*/  IMAD R28, R28, UR5, R21.reuse ;  /* 0x000000051c1c7c24 */ /* 0x100fe2000f8e0215 */
[----:B------:R-:W-:Y:S02]  /*33e0*/  LEA R25, R20, R21, 0x5 ;  /* 0x0000001514197211 */ /* 0x000fe400078e28ff */
[----:B------:R-:W-:Y:S01]  /*33f0*/  IADD3 R20, PT, PT, R23, 0x18, RZ ;  /* 0x0000001817147810 */ /* 0x000fe20007ffe0ff */
[----:B------:R-:W-:Y:S04]  /*3400*/  LDS R24, [R24+UR7] ;  /* 0x0000000718187984 */ /* 0x000fe80008000800 */
[----:B------:R-:W0:Y:S01]  /*3410*/  LDS R23, [R25+UR7] ;  /* 0x0000000719177984 */ /* 0x000e220008000800 */
[----:B------:R-:W-:-:S02]  /*3420*/  IMAD R36, R20, UR5, R21 ;  /* 0x0000000514247c24 */ /* 0x000fc4000f8e0215 */
[----:B------:R-:W1:Y:S01]  /*3430*/  LDC.64 R20, c[0x0][0x380] ;  /* 0x0000e000ff147b82 */ /* 0x000e620000000a00 */
        /* <DEDUP_REMOVED lines=8> */
.L_x_83:
[----:B------:R-:W-:Y:S05]  /*34c0*/  BSYNC.RECONVERGENT B0 ;  /* 0x0000000000007941 */ /* 0x000fea0003800200 */
.L_x_82:
[----:B------:R-:W-:Y:S04]  /*34d0*/  BSSY.RECONVERGENT B0, `(.L_x_84) ;  /* 0x000000d000007945 */ /* 0x000fe80003800200 */
        /* <DEDUP_REMOVED lines=12> */
.L_x_85:
[----:B------:R-:W-:Y:S05]  /*35a0*/  BSYNC.RECONVERGENT B0 ;  /* 0x0000000000007941 */ /* 0x000fea0003800200 */
.L_x_84:
[----:B------:R-:W-:Y:S04]  /*35b0*/  BSSY.RECONVERGENT B0, `(.L_x_86) ;  /* 0x000000d000007945 */ /* 0x000fe80003800200 */
        /* <DEDUP_REMOVED lines=12> */
.L_x_87:
[----:B------:R-:W-:Y:S05]  /*3680*/  BSYNC.RECONVERGENT B0 ;  /* 0x0000000000007941 */ /* 0x000fea0003800200 */
.L_x_86:
        /* <DEDUP_REMOVED lines=13> */
.L_x_89:
[----:B------:R-:W-:Y:S05]  /*3760*/  BSYNC.RECONVERGENT B0 ;  /* 0x0000000000007941 */ /* 0x000fea0003800200 */
.L_x_88:
[C---:B01234-:R-:W-:Y:S01]  /*3770*/  IMAD R20, R5.reuse, 0x4, R18 ;  /* 0x0000000405147824 */ /* 0x05ffe200078e0212 */
[C---:B------:R-:W-:Y:S01]  /*3780*/  LEA R22, R5.reuse, R22, 0x2 ;  /* 0x0000001605167211 */ /* 0x040fe200078e10ff */
[----:B------:R-:W-:Y:S01]  /*3790*/  ULEA UR7, UR14, UR7, 0x4 ;  /* 0x000000070e077291 */ /* 0x000fe2000f8e20ff */
[C---:B------:R-:W-:Y:S02]  /*37a0*/  LEA R36, R5.reuse, R17, 0x2 ;  /* 0x0000001105247211 */ /* 0x040fe400078e10ff */
[C---:B------:R-:W-:Y:S02]  /*37b0*/  LEA R28, R5.reuse, R19, 0x2 ;  /* 0x00000013051c7211 */ /* 0x040fe400078e10ff */
[----:B------:R-:W-:-:S07]  /*37c0*/  LEA R26, R5, R26, 0x2 ;  /* 0x0000001a051a7211 */ /* 0x000fce00078e10ff */
.L_x_73:
[----:B------:R-:W-:-:S09]  /*37d0*/  UISETP.NE.OR UP0, UPT, UR18, URZ, UP0 ;  /* 0x000000ff1200728c */ /* 0x000fd20008705670 */
[----:B------:R-:W-:Y:S05]  /*37e0*/  BRA.U !UP0, `(.L_x_37) ;  /* 0x0000000508587547 */ /* 0x000fea000b800000 */
.L_x_38:
[----:B------:R-:W5:Y:S01]  /*37f0*/  LDCU UR5, c[0x0][0x394] ;  /* 0x00007280ff0577ac */ /* 0x000f620008000800 */
[----:B------:R-:W0:Y:S01]  /*3800*/  LDCU UR6, c[0x0][0x3a0] ;  /* 0x00007400ff0677ac */ /* 0x000e220008000800 */
[----:B-----5:R-:W-:-:S13]  /*3810*/  ISETP.GE.AND P4, PT, R3, UR5, PT ;  /* 0x0000000503007c0c */ /* 0x020fda000bf86270 */
.L_x_98:
[----:B------:R-:W-:Y:S01]  /*3820*/  ISETP.GE.OR P0, PT, R20, UR16, P4 ;  /* 0x0000001014007c0c */ /* 0x000fe2000a706670 */
[----:B------:R-:W-:Y:S01]  /*3830*/  BSSY.RECONVERGENT B0, `(.L_x_90) ;  /* 0x000001b000007945 */ /* 0x000fe20003800200 */
[----:B------:R-:W-:Y:S02]  /*3840*/  ISETP.GE.OR P1, PT, R32, UR16, P4 ;  /* 0x0000001020007c0c */ /* 0x000fe4000a726670 */
[----:B------:R-:W-:Y:S02]  /*3850*/  ISETP.GE.OR P2, PT, R34, UR16, P4 ;  /* 0x0000001022007c0c */ /* 0x000fe4000a746670 */
[----:B------:R-:W-:-:S07]  /*3860*/  ISETP.GE.OR P3, PT, R30, UR16, P4 ;  /* 0x000000101e007c0c */ /* 0x000fce000a766670 */
[----:B0-----:R-:W-:Y:S06]  /*3870*/  @P0 BRA `(.L_x_91) ;  /* 0x0000000000580947 */ /* 0x001fec0003800000 */
[----:B0-----:R-:W-:Y:S01]  /*3880*/  UIMAD UR5, UR14, UR6, URZ ;  /* 0x000000060e0572a4 */ /* 0x001fe2000f8e02ff */
[----:B-1234-:R-:W-:Y:S01]  /*3890*/  SHF.L.U32 R19, R0, 0x5, RZ ;  /* 0x0000000500137819 */ /* 0x01efe200000006ff */
[----:B------:R-:W-:-:S03]  /*38a0*/  IMAD.SHL.U32 R18, R2, 0x4, RZ ;  /* 0x0000000402127824 */ /* 0x000fc600078e00ff */
[C---:B------:R-:W-:Y:S01]  /*38b0*/  IADD3 R21, PT, PT, R19.reuse, 0x8, RZ ;  /* 0x0000000813157810 */ /* 0x040fe20007ffe0ff */
[----:B------:R-:W-:Y:S01]  /*38c0*/  IMAD R17, R0, UR5, RZ ;  /* 0x0000000500117c24 */ /* 0x000fe2000f8e02ff */
[C---:B------:R-:W-:Y:S02]  /*38d0*/  IADD3 R23, PT, PT, R19.reuse, 0x10, RZ ;  /* 0x0000001013177810 */ /* 0x040fe40007ffe0ff */
[----:B------:R-:W-:Y:S01]  /*38e0*/  IADD3 R19, PT, PT, R19, 0x18, RZ ;  /* 0x0000001813137810 */ /* 0x000fe20007ffe0ff */
[--C-:B------:R-:W-:Y:S01]  /*38f0*/  IMAD R24, R21, UR5, R18.reuse ;  /* 0x0000000515187c24 */ /* 0x100fe2000f8e0212 */
[----:B------:R-:W-:Y:S01]  /*3900*/  LEA R25, R17, R18, 0x5 ;  /* 0x0000001211197211 */ /* 0x000fe200078e28ff */
[--C-:B------:R-:W-:Y:S02]  /*3910*/  IMAD R21, R23, UR5, R18.reuse ;  /* 0x0000000517157c24 */ /* 0x100fe4000f8e0212 */
        /* <DEDUP_REMOVED lines=12> */
.L_x_91:
[----:B0-----:R-:W-:Y:S05]  /*39e0*/  BSYNC.RECONVERGENT B0 ;  /* 0x0000000000007941 */ /* 0x001fea0003800200 */
.L_x_90:
[----:B------:R-:W-:Y:S04]  /*39f0*/  BSSY.RECONVERGENT B0, `(.L_x_92) ;  /* 0x000000d000007945 */ /* 0x000fe80003800200 */
[----:B------:R-:W-:Y:S05]  /*3a00*/  @P1 BRA `(.L_x_93) ;  /* 0x00000000002c1947 */ /* 0x000fea0003800000 */
[----:B------:R-:W-:Y:S01]  /*3a10*/  LDS R17, [R14+UR7] ;  /* 0x000000070e117984 */ /* 0x000fe20008000800 */
[----:B-1234-:R-:W0:Y:S03]  /*3a20*/  LDC.64 R18, c[0x0][0x380] ;  /* 0x0000e000ff127b82 */ /* 0x01ee260000000a00 */
        /* <DEDUP_REMOVED lines=9> */
.L_x_93:
[----:B------:R-:W-:Y:S05]  /*3ac0*/  BSYNC.RECONVERGENT B0 ;  /* 0x0000000000007941 */ /* 0x000fea0003800200 */
.L_x_92:
[----:B------:R-:W-:Y:S04]  /*3ad0*/  BSSY.RECONVERGENT B0, `(.L_x_94) ;  /* 0x000000d000007945 */ /* 0x000fe80003800200 */
[----:B------:R-:W-:Y:S05]  /*3ae0*/  @P2 BRA `(.L_x_95) ;  /* 0x00000000002c2947 */ /* 0x000fea0003800000 */
[----:B0-----:R-:W-:Y:S01]  /*3af0*/  LDS R17, [R15+UR7] ;  /* 0x000000070f117984 */ /* 0x001fe20008000800 */
        /* <DEDUP_REMOVED lines=10> */
.L_x_95:
[----:B------:R-:W-:Y:S05]  /*3ba0*/  BSYNC.RECONVERGENT B0 ;  /* 0x0000000000007941 */ /* 0x000fea0003800200 */
.L_x_94:
        /* <DEDUP_REMOVED lines=13> */
.L_x_97:
[----:B------:R-:W-:Y:S05]  /*3c80*/  BSYNC.RECONVERGENT B0 ;  /* 0x0000000000007941 */ /* 0x000fea0003800200 */
.L_x_96:
[----:B------:R-:W-:Y:S01]  /*3c90*/  UIADD3 UR18, UPT, UPT, UR18, 0x4, URZ ;  /* 0x0000000412127890 */ /* 0x000fe2000fffe0ff */
[C---:B------:R-:W-:Y:S01]  /*3ca0*/  LEA R32, R5.reuse, R32, 0x2 ;  /* 0x0000002005207211 */ /* 0x040fe200078e10ff */
[C---:B------:R-:W-:Y:S01]  /*3cb0*/  IMAD R36, R5.reuse, 0x4, R36 ;  /* 0x0000000405247824 */ /* 0x040fe200078e0224 */
[C---:B------:R-:W-:Y:S01]  /*3cc0*/  LEA R34, R5.reuse, R34, 0x2 ;  /* 0x0000002205227211 */ /* 0x040fe200078e10ff */
[----:B------:R-:W-:Y:S01]  /*3cd0*/  UISETP.NE.AND UP0, UPT, UR18, URZ, UPT ;  /* 0x000000ff1200728c */ /* 0x000fe2000bf05270 */
[C---:B------:R-:W-:Y:S01]  /*3ce0*/  LEA R28, R5.reuse, R28, 0x2 ;  /* 0x0000001c051c7211 */ /* 0x040fe200078e10ff */
[C---:B------:R-:W-:Y:S01]  /*3cf0*/  IMAD R20, R5.reuse, 0x4, R20 ;  /* 0x0000000405147824 */ /* 0x040fe200078e0214 */
[C---:B------:R-:W-:Y:S01]  /*3d00*/  LEA R30, R5.reuse, R30, 0x2 ;  /* 0x0000001e051e7211 */ /* 0x040fe200078e10ff */
[----:B------:R-:W-:Y:S01]  /*3d10*/  ULEA UR7, UR14, UR7, 0x4 ;  /* 0x000000070e077291 */ /* 0x000fe2000f8e20ff */
[C---:B------:R-:W-:Y:S02]  /*3d20*/  LEA R26, R5.reuse, R26, 0x2 ;  /* 0x0000001a051a7211 */ /* 0x040fe400078e10ff */
[----:B------:R-:W-:-:S02]  /*3d30*/  LEA R22, R5, R22, 0x2 ;  /* 0x0000001605167211 */ /* 0x000fc400078e10ff */
[----:B------:R-:W-:Y:S07]  /*3d40*/  BRA.U UP0, `(.L_x_98) ;  /* 0xfffffff900b47547 */ /* 0x000fee000b83ffff */
.L_x_37:
[----:B------:R-:W-:-:S13]  /*3d50*/  ISETP.NE.AND P0, PT, RZ, UR17, PT ;  /* 0x00000011ff007c0c */ /* 0x000fda000bf05270 */
[----:B------:R-:W-:Y:S05]  /*3d60*/  @!P0 EXIT ;  /* 0x000000000000894d */ /* 0x000fea0003800000 */
[----:B-1----:R-:W1:Y:S01]  /*3d70*/  LDC R7, c[0x0][0x3a0] ;  /* 0x0000e800ff077b82 */ /* 0x002e620000000800 */
[----:B------:R-:W-:Y:S01]  /*3d80*/  SHF.L.U32 R6, R0, 0x5, RZ ;  /* 0x0000000500067819 */ /* 0x000fe200000006ff */
[----:B------:R-:W-:Y:S01]  /*3d90*/  USHF.L.U32 UR7, UR4, 0x2, URZ ;  /* 0x0000000204077899 */ /* 0x000fe200080006ff */
[----:B------:R-:W-:Y:S02]  /*3da0*/  UMOV UR5, 0x400 ;  /* 0x0000040000057882 */ /* 0x000fe40000000000 */
[C---:B------:R-:W-:Y:S01]  /*3db0*/  IADD3 R10, PT, PT, R6.reuse, 0x10, RZ ;  /* 0x00000010060a7810 */ /* 0x040fe20007ffe0ff */
[----:B------:R-:W0:Y:S01]  /*3dc0*/  LDCU UR8, c[0x0][0x394] ;  /* 0x00007280ff0877ac */ /* 0x000e220008000800 */
[----:B------:R-:W-:Y:S01]  /*3dd0*/  IADD3 R12, PT, PT, R6, 0x18, RZ ;  /* 0x00000018060c7810 */ /* 0x000fe20007ffe0ff */
[----:B------:R-:W5:Y:S08]  /*3de0*/  S2UR UR6, SR_CgaCtaId ;  /* 0x00000000000679c3 */ /* 0x000f700000008800 */
[----:B------:R-:W0:Y:S01]  /*3df0*/  LDC.64 R4, c[0x0][0x380] ;  /* 0x0000e000ff047b82 */ /* 0x000e220000000a00 */
[----:B-1----:R-:W-:-:S02]  /*3e00*/  IMAD R9, R7, UR15, RZ ;  /* 0x0000000f07097c24 */ /* 0x002fc4000f8e02ff */
[-C--:B------:R-:W-:Y:S01]  /*3e10*/  IMAD R8, R0, R7.reuse, RZ ;  /* 0x0000000700087224 */ /* 0x080fe200078e02ff */
[----:B------:R-:W-:Y:S01]  /*3e20*/  IADD3 R0, PT, PT, R6, 0x8, RZ ;  /* 0x0000000806007810 */ /* 0x000fe20007ffe0ff */
[-C--:B------:R-:W-:Y:S01]  /*3e30*/  IMAD R6, R10, R7.reuse, UR7 ;  /* 0x000000070a067e24 */ /* 0x080fe2000f8e0207 */
[----:B------:R-:W-:Y:S02]  /*3e40*/  LEA R9, R9, UR4, 0x1 ;  /* 0x0000000409097c11 */ /* 0x000fe4000f8e08ff */
[----:B------:R-:W-:Y:S01]  /*3e50*/  LEA R8, R8, UR4, 0x3 ;  /* 0x0000000408087c11 */ /* 0x000fe2000f8e18ff */
[----:B-----5:R-:W-:Y:S01]  /*3e60*/  ULEA UR5, UR6, UR5, 0x18 ;  /* 0x0000000506057291 */ /* 0x020fe2000f8ec0ff */
[-C--:B------:R-:W-:Y:S01]  /*3e70*/  IMAD R0, R0, R7.reuse, UR7 ;  /* 0x0000000700007e24 */ /* 0x080fe2000f8e0207 */
[----:B------:R-:W-:Y:S01]  /*3e80*/  UIADD3 UR6, UPT, UPT, -UR17, URZ, URZ ;  /* 0x000000ff11067290 */ /* 0x000fe2000fffe1ff */
[----:B------:R-:W-:Y:S02]  /*3e90*/  IMAD R7, R12, R7, UR7 ;  /* 0x000000070c077e24 */ /* 0x000fe4000f8e0207 */
[----:B------:R-:W-:Y:S01]  /*3ea0*/  IMAD R10, R9, UR14, R2 ;  /* 0x0000000e090a7c24 */ /* 0x000fe2000f8e0202 */
[----:B------:R-:W-:Y:S01]  /*3eb0*/  LEA R2, R2, UR5, 0x2 ;  /* 0x0000000502027c11 */ /* 0x000fe2000f8e10ff */
[----:B0-234-:R-:W-:-:S02]  /*3ec0*/  IMAD R21, R8, UR14, RZ ;  /* 0x0000000e08157c24 */ /* 0x01dfc4000f8e02ff */
[----:B------:R-:W-:Y:S02]  /*3ed0*/  IMAD R15, R0, UR14, RZ ;  /* 0x0000000e000f7c24 */ /* 0x000fe4000f8e02ff */
[----:B------:R-:W-:Y:S02]  /*3ee0*/  IMAD R17, R6, UR14, RZ ;  /* 0x0000000e06117c24 */ /* 0x000fe4000f8e02ff */
[----:B------:R-:W-:Y:S02]  /*3ef0*/  IMAD R19, R7, UR14, RZ ;  /* 0x0000000e07137c24 */ /* 0x000fe4000f8e02ff */
[----:B------:R-:W-:-:S07]  /*3f00*/  IMAD R9, R3, UR16, R10 ;  /* 0x0000001003097c24 */ /* 0x000fce000f8e020a */
.L_x_101:
[----:B------:R-:W0:Y:S01]  /*3f10*/  LDC R23, c[0x0][0x360] ;  /* 0x0000d800ff177b82 */ /* 0x000e220000000800 */
[C---:B------:R-:W-:Y:S01]  /*3f20*/  ISETP.GE.AND P0, PT, R10.reuse, UR16, PT ;  /* 0x000000100a007c0c */ /* 0x040fe2000bf06270 */
[----:B------:R-:W-:Y:S01]  /*3f30*/  UIADD3 UR6, UPT, UPT, UR6, 0x1, URZ ;  /* 0x0000000106067890 */ /* 0x000fe2000fffe0ff */
[----:B------:R-:W-:Y:S01]  /*3f40*/  BSSY.RECONVERGENT B0, `(.L_x_99) ;  /* 0x0000013000007945 */ /* 0x000fe20003800200 */
[----:B------:R-:W-:Y:S02]  /*3f50*/  IADD3 R10, PT, PT, R10, UR14, RZ ;  /* 0x0000000e0a0a7c10 */ /* 0x000fe4000fffe0ff */
[----:B------:R-:W-:Y:S01]  /*3f60*/  ISETP.GE.OR P0, PT, R3, UR8, P0 ;  /* 0x0000000803007c0c */ /* 0x000fe20008706670 */
[----:B------:R-:W-:-:S12]  /*3f70*/  UISETP.NE.AND UP0, UPT, UR6, URZ, UPT ;  /* 0x000000ff0600728c */ /* 0x000fd8000bf05270 */
[----:B-1----:R-:W-:Y:S05]  /*3f80*/  @P0 BRA `(.L_x_100) ;  /* 0x0000000000380947 */ /* 0x002fea0003800000 */
[----:B------:R-:W-:Y:S01]  /*3f90*/  IMAD R0, R21, 0x4, R2 ;  /* 0x0000000415007824 */ /* 0x000fe200078e0202 */
[-C--:B------:R-:W-:Y:S02]  /*3fa0*/  IADD3 R8, PT, PT, R15, R2.reuse, RZ ;  /* 0x000000020f087210 */ /* 0x080fe40007ffe0ff */
[-C--:B------:R-:W-:Y:S02]  /*3fb0*/  IADD3 R11, PT, PT, R17, R2.reuse, RZ ;  /* 0x00000002110b7210 */ /* 0x080fe40007ffe0ff */
[----:B------:R-:W-:Y:S01]  /*3fc0*/  IADD3 R12, PT, PT, R19, R2, RZ ;  /* 0x00000002130c7210 */ /* 0x000fe20007ffe0ff */
[----:B------:R-:W-:Y:S04]  /*3fd0*/  LDS R0, [R0] ;  /* 0x0000000000007984 */ /* 0x000fe80000000800 */
[----:B------:R-:W1:Y:S04]  /*3fe0*/  LDS R7, [R8] ;  /* 0x0000000008077984 */ /* 0x000e680000000800 */
[----:B------:R-:W2:Y:S04]  /*3ff0*/  LDS R6, [R11] ;  /* 0x000000000b067984 */ /* 0x000ea80000000800 */
[----:B------:R-:W3:Y:S01]  /*4000*/  LDS R13, [R12] ;  /* 0x000000000c0d7984 */ /* 0x000ee20000000800 */
[----:B-1----:R-:W-:-:S04]  /*4010*/  FADD R7, R0, R7 ;  /* 0x0000000700077221 */ /* 0x002fc80000000000 */
[----:B--2---:R-:W-:-:S04]  /*4020*/  FADD R6, R7, R6 ;  /* 0x0000000607067221 */ /* 0x004fc80000000000 */
[----:B---3--:R-:W-:Y:S01]  /*4030*/  FADD R13, R6, R13 ;  /* 0x0000000d060d7221 */ /* 0x008fe20000000000 */
[----:B------:R-:W-:-:S04]  /*4040*/  IMAD.WIDE R6, R9, 0x4, R4 ;  /* 0x0000000409067825 */ /* 0x000fc800078e0204 */
[----:B------:R-:W-:-:S05]  /*4050*/  FMUL R13, R13, 0.25 ;  /* 0x3e8000000d0d7820 */ /* 0x000fca0000400000 */
[----:B------:R1:W-:Y:S02]  /*4060*/  STG.E desc[UR10][R6.64], R13 ;  /* 0x0000000d06007986 */ /* 0x0003e4000c10190a */
.L_x_100:
[----:B------:R-:W-:Y:S05]  /*4070*/  BSYNC.RECONVERGENT B0 ;  /* 0x0000000000007941 */ /* 0x000fea0003800200 */
.L_x_99:
[----:B0-----:R-:W-:Y:S02]  /*4080*/  LEA R2, R23, R2, 0x2 ;  /* 0x0000000217027211 */ /* 0x001fe400078e10ff */
[----:B------:R-:W-:Y:S01]  /*4090*/  IADD3 R9, PT, PT, R9, UR14, RZ ;  /* 0x0000000e09097c10 */ /* 0x000fe2000fffe0ff */
[----:B------:R-:W-:Y:S06]  /*40a0*/  BRA.U UP0, `(.L_x_101) ;  /* 0xfffffffd00987547 */ /* 0x000fec000b83ffff */
[----:B------:R-:W-:Y:S05]  /*40b0*/  EXIT ;  /* 0x000000000000794d */ /* 0x000fea0003800000 */
.L_x_102:
        /* <DEDUP_REMOVED lines=12> */
.L_x_305:


//--------------------- .text._Z22kernel_halfsizebysharePfS_iiiii --------------------------
	.section	.text._Z22kernel_halfsizebysharePfS_iiiii,"ax",@progbits
	.align	128
        .global         _Z22kernel_halfsizebysharePfS_iiiii
        .type           _Z22kernel_halfsizebysharePfS_iiiii,@function
        .size           _Z22kernel_halfsizebysharePfS_iiiii,(.L_x_306 - _Z22kernel_halfsizebysharePfS_iiiii)
        .other          _Z22kernel_halfsizebysharePfS_iiiii,@"STO_CUDA_ENTRY STV_DEFAULT"
_Z22kernel_halfsizebysharePfS_iiiii:
.text._Z22kernel_halfsizebysharePfS_iiiii:
        /* <DEDUP_REMOVED lines=8> */
[----:B------:R-:W0:Y:S01]  /*0080*/  S2UR UR7, SR_CTAID.X ;  /* 0x00000000000779c3 */ /* 0x000e220000002500 */
[----:B-1----:R-:W-:-:S02]  /*0090*/  USHF.L.U32 UR4, UR18, 0x1, URZ ;  /* 0x0000000112047899 */ /* 0x002fc400080006ff */
[----:B----4-:R-:W-:Y:S02]  /*00a0*/  UISETP.GE.AND UP0, UPT, UR8, 0x1, UPT ;  /* 0x000000010800788c */ /* 0x010fe4000bf06270 */
[----:B------:R-:W-:Y:S02]  /*00b0*/  UIMAD UR14, UR18, UR8, URZ ;  /* 0x00000008120e72a4 */ /* 0x000fe4000f8e02ff */
[----:B------:R-:W-:Y:S01]  /*00c0*/  UIMAD UR4, UR4, UR8, URZ ;  /* 0x00000008040472a4 */ /* 0x000fe2000f8e02ff */
[----:B--2---:R-:W-:-:S05]  /*00d0*/  IMAD R3, R6, UR5, RZ ;  /* 0x0000000506037c24 */ /* 0x004fca000f8e02ff */
[----:B0-----:R-:W-:Y:S01]  /*00e0*/  IADD3 R2, PT, PT, R3, R0, RZ ;  /* 0x0000000003027210 */ /* 0x001fe20007ffe0ff */
[----:B---3--:R-:W-:Y:S06]  /*00f0*/  BRA.U !UP0, `(.L_x_103) ;  /* 0x0000001108887547 */ /* 0x008fec000b800000 */
[----:B------:R-:W0:Y:S01]  /*0100*/  LDCU.64 UR10, c[0x0][0x398] ;  /* 0x00007300ff0a77ac */ /* 0x000e220008000a00 */
[----:B------:R-:W-:Y:S02]  /*0110*/  IMAD.IADD R3, R3, 0x1, R2 ;  /* 0x0000000103037824 */ /* 0x000fe400078e0202 */
[----:B------:R-:W-:Y:S01]  /*0120*/  HFMA2 R12, -RZ, RZ, 0, 0 ;  /* 0x00000000ff0c7431 */ /* 0x000fe200000001ff */
[----:B------:R-:W-:Y:S02]  /*0130*/  UISETP.NE.AND UP0, UPT, UR8, 0x1, UPT ;  /* 0x000000010800788c */ /* 0x000fe4000bf05270 */
[----:B0-----:R-:W-:Y:S02]  /*0140*/  UIADD3 UR6, UPT, UPT, UR11, -0x1, URZ ;  /* 0xffffffff0b067890 */ /* 0x001fe4000fffe0ff */
[----:B------:R-:W-:-:S04]  /*0150*/  UIMAD UR5, UR8, UR10, URZ ;  /* 0x0000000a080572a4 */ /* 0x000fc8000f8e02ff */
[C---:B------:R-:W-:Y:S01]  /*0160*/  VIMNMX.U32 R4, PT, PT, R3.reuse, UR6, PT ;  /* 0x0000000603047c48 */ /* 0x040fe2000bfe0000 */
[----:B------:R-:W-:Y:S01]  /*0170*/  UIADD3 UR11, UPT, UPT, UR5, -UR8, URZ ;  /* 0x80000008050b7290 */ /* 0x000fe2000fffe0ff */
[----:B------:R-:W-:Y:S01]  /*0180*/  VIADDMNMX.U32 R5, R3, R6, UR6, PT ;  /* 0x0000000603057e46 */ /* 0x000fe2000b800006 */
[----:B------:R-:W-:Y:S02]  /*0190*/  IMAD R3, R6, UR4, RZ ;  /* 0x0000000406037c24 */ /* 0x000fe4000f8e02ff */
[----:B------:R-:W-:Y:S02]  /*01a0*/  IMAD R4, R4, UR5, RZ ;  /* 0x0000000504047c24 */ /* 0x000fe4000f8e02ff */
[----:B------:R-:W-:Y:S01]  /*01b0*/  IMAD R5, R5, UR5, RZ ;  /* 0x0000000505057c24 */ /* 0x000fe2000f8e02ff */
[----:B------:R-:W-:Y:S06]  /*01c0*/  BRA.U !UP0, `(.L_x_104) ;  /* 0x0000000908f47547 */ /* 0x000fec000b800000 */
[----:B------:R-:W-:Y:S01]  /*01d0*/  IMAD.U32 R6, RZ, RZ, UR8 ;  /* 0x00000008ff067e24 */ /* 0x000fe2000f8e00ff */
[----:B------:R-:W-:Y:S01]  /*01e0*/  USHF.L.U32 UR5, UR7, 0x1, URZ ;  /* 0x0000000107057899 */ /* 0x000fe200080006ff */
[----:B------:R-:W-:Y:S01]  /*01f0*/  VIADD R12, R14, UR18 ;  /* 0x000000120e0c7c36 */ /* 0x000fe20008000000 */
[----:B------:R-:W-:Y:S02]  /*0200*/  UIMAD UR6, UR7, UR8, URZ ;  /* 0x00000008070672a4 */ /* 0x000fe4000f8e02ff */
[----:B------:R-:W-:Y:S01]  /*0210*/  IABS R6, R6 ;  /* 0x0000000600067213 */ /* 0x000fe20000000000 */
[----:B------:R-:W-:Y:S02]  /*0220*/  UIMAD UR10, UR14, UR7, URZ ;  /* 0x000000070e0a72a4 */ /* 0x000fe4000f8e02ff */
[----:B------:R-:W-:Y:S01]  /*0230*/  UIMAD UR17, UR14, UR5, UR14 ;  /* 0x000000050e1172a4 */ /* 0x000fe2000f8e020e */
[----:B------:R-:W0:Y:S01]  /*0240*/  I2F.RP R7, R6 ;  /* 0x0000000600077306 */ /* 0x000e220000209400 */
[----:B------:R-:W-:-:S02]  /*0250*/  UIMAD UR5, UR5, UR8, UR8 ;  /* 0x00000008050572a4 */ /* 0x000fc4000f8e0208 */
[----:B------:R-:W-:Y:S01]  /*0260*/  UIMAD UR6, UR6, UR18, URZ ;  /* 0x00000012060672a4 */ /* 0x000fe2000f8e02ff */
[----:B------:R-:W-:Y:S01]  /*0270*/  IMAD.U32 R13, RZ, RZ, UR10 ;  /* 0x0000000aff0d7e24 */ /* 0x000fe2000f8e00ff */
[----:B------:R-:W-:Y:S01]  /*0280*/  UIMAD UR16, UR18, UR8, UR18 ;  /* 0x00000008121072a4 */ /* 0x000fe2000f8e0212 */
[C---:B------:R-:W-:Y:S01]  /*0290*/  VIADD R10, R14.reuse, UR17 ;  /* 0x000000110e0a7c36 */ /* 0x040fe20008000000 */
[----:B------:R-:W-:Y:S02]  /*02a0*/  UIMAD UR5, UR5, UR18, UR18 ;  /* 0x00000012050572a4 */ /* 0x000fe4000f8e0212 */
[----:B------:R-:W-:Y:S01]  /*02b0*/  ULEA UR6, UR6, UR18, 0x1 ;  /* 0x0000001206067291 */ /* 0x000fe2000f8e08ff */
[----:B------:R-:W-:Y:S01]  /*02c0*/  LEA R13, R13, R14, 0x1 ;  /* 0x0000000e0d0d7211 */ /* 0x000fe200078e08ff */
[----:B------:R-:W-:Y:S01]  /*02d0*/  ULOP3.LUT UR15, UR8, 0x7ffffffe, URZ, 0xc0, !UPT ;  /* 0x7ffffffe080f7892 */ /* 0x000fe2000f8ec0ff */
[----:B------:R-:W-:Y:S01]  /*02e0*/  VIADD R15, R14, UR16 ;  /* 0x000000100e0f7c36 */ /* 0x000fe20008000000 */
[----:B------:R-:W1:Y:S01]  /*02f0*/  LDCU UR9, c[0x0][0x3a0] ;  /* 0x00007400ff0977ac */ /* 0x000e620008000800 */
[----:B0-----:R-:W0:Y:S01]  /*0300*/  MUFU.RCP R7, R7 ;  /* 0x0000000700077308 */ /* 0x001e220000001000 */
[----:B------:R-:W-:Y:S01]  /*0310*/  UIADD3 UR10, UPT, UPT, -UR15, URZ, URZ ;  /* 0x000000ff0f0a7290 */ /* 0x000fe2000fffe1ff */
[----:B0-----:R-:W-:-:S06]  /*0320*/  IADD3 R8, PT, PT, R7, 0xffffffe, RZ ;  /* 0x0ffffffe07087810 */ /* 0x001fcc0007ffe0ff */
[----:B------:R0:W2:Y:S02]  /*0330*/  F2I.FTZ.U32.TRUNC.NTZ R9, R8 ;  /* 0x0000000800097305 */ /* 0x0000a4000021f000 */
[----:B0-----:R-:W-:Y:S01]  /*0340*/  MOV R8, RZ ;  /* 0x000000ff00087202 */ /* 0x001fe20000000f00 */
[----:B--2---:R-:W-:-:S04]  /*0350*/  IMAD.MOV R11, RZ, RZ, -R9 ;  /* 0x000000ffff0b7224 */ /* 0x004fc800078e0a09 */
[----:B------:R-:W-:Y:S01]  /*0360*/  IMAD R7, R11, R6, RZ ;  /* 0x000000060b077224 */ /* 0x000fe200078e02ff */
[----:B------:R-:W-:-:S03]  /*0370*/  IADD3 R11, PT, PT, R14, UR14, RZ ;  /* 0x0000000e0e0b7c10 */ /* 0x000fc6000fffe0ff */
[----:B------:R-:W-:Y:S01]  /*0380*/  IMAD.HI.U32 R7, R9, R7, R8 ;  /* 0x0000000709077227 */ /* 0x000fe200078e0008 */
[----:B------:R-:W-:Y:S02]  /*0390*/  MOV R9, R14 ;  /* 0x0000000e00097202 */ /* 0x000fe40000000f00 */
[C---:B------:R-:W-:Y:S01]  /*03a0*/  IADD3 R8, PT, PT, R14.reuse, UR5, RZ ;  /* 0x000000050e087c10 */ /* 0x040fe2000fffe0ff */
[----:B-1----:R-:W-:-:S07]  /*03b0*/  VIADD R14, R14, UR6 ;  /* 0x000000060e0e7c36 */ /* 0x002fce0008000000 */
.L_x_105:
[----:B------:R-:W-:Y:S01]  /*03c0*/  UMOV UR8, UR9 ;  /* 0x0000000900087c82 */ /* 0x000fe20008000000 */
[----:B0-----:R-:W-:Y:S01]  /*03d0*/  IABS R23, R12 ;  /* 0x0000000c00177213 */ /* 0x001fe20000000000 */
[----:B------:R-:W-:Y:S01]  /*03e0*/  IMAD R31, R0, UR4, RZ ;  /* 0x00000004001f7c24 */ /* 0x000fe2000f8e02ff */
[----:B------:R-:W-:Y:S02]  /*03f0*/  MOV R16, UR8 ;  /* 0x0000000800107c02 */ /* 0x000fe40008000f00 */
[----:B------:R-:W-:Y:S02]  /*0400*/  IABS R24, R15 ;  /* 0x0000000f00187213 */ /* 0x000fe40000000000 */
[----:B------:R-:W-:Y:S02]  /*0410*/  IABS R19, R16 ;  /* 0x0000001000137213 */ /* 0x000fe40000000000 */
[----:B------:R-:W-:Y:S02]  /*0420*/  IABS R16, R9 ;  /* 0x0000000900107213 */ /* 0x000fe40000000000 */
[----:B------:R-:W0:Y:S01]  /*0430*/  I2F.RP R18, R19 ;  /* 0x0000001300127306 */ /* 0x000e220000209400 */
[----:B------:R-:W-:-:S02]  /*0440*/  LOP3.LUT R34, RZ, UR8, RZ, 0x33, !PT ;  /* 0x00000008ff227c12 */ /* 0x000fc4000f8e33ff */
[----:B------:R-:W-:Y:S01]  /*0450*/  IMAD.HI.U32 R20, R7, R16, RZ ;  /* 0x0000001007147227 */ /* 0x000fe200078e00ff */
[----:B------:R-:W-:-:S04]  /*0460*/  LOP3.LUT R28, R15, UR8, RZ, 0x3c, !PT ;  /* 0x000000080f1c7c12 */ /* 0x000fc8000f8e3cff */
[----:B------:R-:W-:Y:S02]  /*0470*/  IADD3 R21, PT, PT, -R20, RZ, RZ ;  /* 0x000000ff14157210 */ /* 0x000fe40007ffe1ff */
[----:B------:R-:W-:-:S03]  /*0480*/  ISETP.GE.AND P6, PT, R28, RZ, PT ;  /* 0x000000ff1c00720c */ /* 0x000fc60003fc6270 */
[----:B------:R-:W-:Y:S02]  /*0490*/  IMAD R21, R19, R21, R16 ;  /* 0x0000001513157224 */ /* 0x000fe400078e0210 */
[----:B------:R-:W-:Y:S01]  /*04a0*/  HFMA2 R16, -RZ, RZ, 0, 0 ;  /* 0x00000000ff107431 */ /* 0x000fe200000001ff */
[----:B0-----:R-:W0:Y:S02]  /*04b0*/  MUFU.RCP R18, R18 ;  /* 0x0000001200127308 */ /* 0x001e240000001000 */
[----:B------:R-:W-:-:S13]  /*04c0*/  ISETP.GT.U32.AND P1, PT, R6, R21, PT ;  /* 0x000000150600720c */ /* 0x000fda0003f24070 */
[-C--:B------:R-:W-:Y:S01]  /*04d0*/  @!P1 IADD3 R21, PT, PT, R21, -R19.reuse, RZ ;  /* 0x8000001315159210 */ /* 0x080fe20007ffe0ff */
[----:B0-----:R-:W-:Y:S02]  /*04e0*/  VIADD R17, R18, 0xffffffe ;  /* 0x0ffffffe12117836 */ /* 0x001fe40000000000 */
[----:B------:R-:W-:Y:S01]  /*04f0*/  @!P1 VIADD R20, R20, 0x1 ;  /* 0x0000000114149836 */ /* 0x000fe20000000000 */
[----:B------:R-:W-:Y:S02]  /*0500*/  ISETP.GE.U32.AND P0, PT, R21, R6, PT ;  /* 0x000000061500720c */ /* 0x000fe40003f06070 */
[----:B------:R-:W-:Y:S01]  /*0510*/  MOV R6, R19 ;  /* 0x0000001300067202 */ /* 0x000fe20000000f00 */
[----:B------:R-:W0:Y:S10]  /*0520*/  F2I.FTZ.U32.TRUNC.NTZ R17, R17 ;  /* 0x0000001100117305 */ /* 0x000e34000021f000 */
[----:B------:R-:W-:Y:S01]  /*0530*/  @P0 VIADD R20, R20, 0x1 ;  /* 0x0000000114140836 */ /* 0x000fe20000000000 */
[----:B------:R-:W-:Y:S01]  /*0540*/  ISETP.NE.AND P0, PT, RZ, UR8, PT ;  /* 0x00000008ff007c0c */ /* 0x000fe2000bf05270 */
[----:B0-----:R-:W-:-:S04]  /*0550*/  IMAD.MOV R22, RZ, RZ, -R17 ;  /* 0x000000ffff167224 */ /* 0x001fc800078e0a11 */
[----:B------:R-:W-:-:S04]  /*0560*/  IMAD R7, R22, R19, RZ ;  /* 0x0000001316077224 */ /* 0x000fc800078e02ff */
[----:B------:R-:W-:-:S04]  /*0570*/  IMAD.HI.U32 R7, R17, R7, R16 ;  /* 0x0000000711077227 */ /* 0x000fc800078e0010 */
[----:B------:R-:W-:Y:S01]  /*0580*/  IMAD.MOV.U32 R16, RZ, RZ, R23 ;  /* 0x000000ffff107224 */ /* 0x000fe200078e0017 */
[----:B------:R-:W-:Y:S01]  /*0590*/  LOP3.LUT R23, R12, UR8, RZ, 0x3c, !PT ;  /* 0x000000080c177c12 */ /* 0x000fe2000f8e3cff */
[----:B------:R-:W-:-:S04]  /*05a0*/  IMAD.HI.U32 R26, R7, R24, RZ ;  /* 0x00000018071a7227 */ /* 0x000fc800078e00ff */
[----:B------:R-:W-:Y:S01]  /*05b0*/  IMAD.HI.U32 R18, R7, R16, RZ ;  /* 0x0000001007127227 */ /* 0x000fe200078e00ff */
[----:B------:R-:W-:-:S03]  /*05c0*/  IADD3 R25, PT, PT, -R26, RZ, RZ ;  /* 0x000000ff1a197210 */ /* 0x000fc60007ffe1ff */
[----:B------:R-:W-:Y:S02]  /*05d0*/  IMAD.MOV R17, RZ, RZ, -R18 ;  /* 0x000000ffff117224 */ /* 0x000fe400078e0a12 */
[C---:B------:R-:W-:Y:S02]  /*05e0*/  IMAD R25, R19.reuse, R25, R24 ;  /* 0x0000001913197224 */ /* 0x040fe400078e0218 */
[----:B------:R-:W-:Y:S01]  /*05f0*/  IMAD R17, R19, R17, R16 ;  /* 0x0000001113117224 */ /* 0x000fe200078e0210 */
[----:B------:R-:W-:-:S04]  /*0600*/  LOP3.LUT R16, R9, UR8, RZ, 0x3c, !PT ;  /* 0x0000000809107c12 */ /* 0x000fc8000f8e3cff */
[----:B------:R-:W-:Y:S02]  /*0610*/  ISETP.GT.U32.AND P2, PT, R6, R17, PT ;  /* 0x000000110600720c */ /* 0x000fe40003f44070 */
[----:B------:R-:W-:Y:S02]  /*0620*/  ISETP.GE.AND P4, PT, R16, RZ, PT ;  /* 0x000000ff1000720c */ /* 0x000fe40003f86270 */
[----:B------:R-:W-:-:S05]  /*0630*/  IABS R16, R11 ;  /* 0x0000000b00107213 */ /* 0x000fca0000000000 */
[----:B------:R-:W-:-:S04]  /*0640*/  IMAD.HI.U32 R22, R7, R16, RZ ;  /* 0x0000001007167227 */ /* 0x000fc800078e00ff */
[----:B------:R-:W-:Y:S01]  /*0650*/  @!P2 IADD3 R17, PT, PT, R17, -R19, RZ ;  /* 0x800000131111a210 */ /* 0x000fe20007ffe0ff */
[----:B------:R-:W-:Y:S01]  /*0660*/  @!P2 VIADD R18, R18, 0x1 ;  /* 0x000000011212a836 */ /* 0x000fe20000000000 */
[----:B------:R-:W-:Y:S01]  /*0670*/  @!P4 IADD3 R20, PT, PT, -R20, RZ, RZ ;  /* 0x000000ff1414c210 */ /* 0x000fe20007ffe1ff */
[----:B------:R-:W-:Y:S01]  /*0680*/  IMAD.MOV R21, RZ, RZ, -R22 ;  /* 0x000000ffff157224 */ /* 0x000fe200078e0a16 */
[----:B------:R-:W-:Y:S02]  /*0690*/  ISETP.GE.U32.AND P3, PT, R17, R6, PT ;  /* 0x000000061100720c */ /* 0x000fe40003f66070 */
[----:B------:R-:W-:Y:S01]  /*06a0*/  SEL R20, R34, R20, !P0 ;  /* 0x0000001422147207 */ /* 0x000fe20004000000 */
[----:B------:R-:W-:Y:S01]  /*06b0*/  IMAD R21, R19, R21, R16 ;  /* 0x0000001513157224 */ /* 0x000fe200078e0210 */
[----:B------:R-:W-:Y:S02]  /*06c0*/  ISETP.GE.AND P4, PT, R23, RZ, PT ;  /* 0x000000ff1700720c */ /* 0x000fe40003f86270 */
[----:B------:R-:W-:-:S02]  /*06d0*/  LEA.HI R23, R20, R20, RZ, 0x1 ;  /* 0x0000001414177211 */ /* 0x000fc400078f08ff */
[----:B------:R-:W-:Y:S02]  /*06e0*/  LOP3.LUT R17, R11, UR8, RZ, 0x3c, !PT ;  /* 0x000000080b117c12 */ /* 0x000fe4000f8e3cff */
[----:B------:R-:W-:Y:S02]  /*06f0*/  LOP3.LUT R23, R23, 0xfffffffe, RZ, 0xc0, !PT ;  /* 0xfffffffe17177812 */ /* 0x000fe400078ec0ff */
[----:B------:R-:W-:Y:S02]  /*0700*/  IADD3 R24, PT, PT, -R20, RZ, RZ ;  /* 0x000000ff14187210 */ /* 0x000fe40007ffe1ff */
[----:B------:R-:W-:Y:S01]  /*0710*/  @P3 IADD3 R18, PT, PT, R18, 0x1, RZ ;  /* 0x0000000112123810 */ /* 0x000fe20007ffe0ff */
[----:B------:R-:W-:Y:S01]  /*0720*/  IMAD.IADD R23, R20, 0x1, -R23 ;  /* 0x0000000114177824 */ /* 0x000fe200078e0a17 */
[----:B------:R-:W-:Y:S01]  /*0730*/  ISETP.GE.AND P1, PT, R17, RZ, PT ;  /* 0x000000ff1100720c */ /* 0x000fe20003f26270 */
[----:B------:R-:W-:Y:S01]  /*0740*/  IMAD R27, R24, UR8, R9 ;  /* 0x00000008181b7c24 */ /* 0x000fe2000f8e0209 */
[----:B------:R-:W0:Y:S01]  /*0750*/  LDC.64 R16, c[0x0][0x388] ;  /* 0x0000e200ff107b82 */ /* 0x000e220000000a00 */
[----:B------:R-:W-:Y:S01]  /*0760*/  IMAD.MOV.U32 R33, RZ, RZ, R18 ;  /* 0x000000ffff217224 */ /* 0x000fe200078e0012 */
[----:B------:R-:W-:Y:S01]  /*0770*/  SHF.R.U32.HI R20, RZ, 0x1, R20 ;  /* 0x00000001ff147819 */ /* 0x000fe20000011614 */
[----:B------:R-:W-:Y:S01]  /*0780*/  IMAD R24, R23, UR14, RZ ;  /* 0x0000000e17187c24 */ /* 0x000fe2000f8e02ff */
[----:B------:R-:W-:Y:S01]  /*0790*/  ISETP.GT.U32.AND P3, PT, R6, R25, PT ;  /* 0x000000190600720c */ /* 0x000fe20003f64070 */
[----:B------:R-:W-:Y:S01]  /*07a0*/  VIADD R18, R27, UR11 ;  /* 0x0000000b1b127c36 */ /* 0x000fe20008000000 */
[----:B------:R-:W-:Y:S01]  /*07b0*/  @!P4 IADD3 R33, PT, PT, -R33, RZ, RZ ;  /* 0x000000ff2121c210 */ /* 0x000fe20007ffe1ff */
[----:B------:R-:W-:Y:S01]  /*07c0*/  IMAD R20, R20, UR8, R27 ;  /* 0x0000000814147c24 */ /* 0x000fe2000f8e021b */
[----:B------:R-:W-:-:S02]  /*07d0*/  ISETP.GT.U32.AND P2, PT, R6, R21, PT ;  /* 0x000000150600720c */ /* 0x000fc40003f44070 */
[----:B------:R-:W-:Y:S02]  /*07e0*/  SEL R33, R34, R33, !P0 ;  /* 0x0000002122217207 */ /* 0x000fe40004000000 */
[----:B------:R-:W-:Y:S02]  /*07f0*/  IADD3 R30, PT, PT, R27, R24, RZ ;  /* 0x000000181b1e7210 */ /* 0x000fe40007ffe0ff */
[----:B------:R-:W-:Y:S01]  /*0800*/  IADD3 R23, PT, PT, R31, R20, R24 ;  /* 0x000000141f177210 */ /* 0x000fe20007ffe018 */
[----:B------:R-:W-:Y:S01]  /*0810*/  IMAD.MOV R27, RZ, RZ, -R33 ;  /* 0x000000ffff1b7224 */ /* 0x000fe200078e0a21 */
[C---:B------:R-:W-:Y:S01]  /*0820*/  VIMNMX R24, PT, PT, R18.reuse, R13, PT ;  /* 0x0000000d12187248 */ /* 0x040fe20003fe0100 */
[----:B------:R-:W-:Y:S01]  /*0830*/  @!P3 IMAD.IADD R25, R25, 0x1, -R19 ;  /* 0x000000011919b824 */ /* 0x000fe200078e0a13 */
[----:B------:R-:W-:Y:S01]  /*0840*/  VIMNMX R18, PT, PT, R18, R10, PT ;  /* 0x0000000a12127248 */ /* 0x000fe20003fe0100 */
[----:B------:R-:W-:Y:S02]  /*0850*/  IMAD R32, R27, UR8, R12 ;  /* 0x000000081b207c24 */ /* 0x000fe4000f8e020c */
[----:B------:R-:W-:Y:S01]  /*0860*/  @!P2 IADD3 R21, PT, PT, R21, -R19, RZ ;  /* 0x800000131515a210 */ /* 0x000fe20007ffe0ff */
[----:B------:R-:W-:Y:S01]  /*0870*/  IMAD.IADD R37, R5, 0x1, R24 ;  /* 0x0000000105257824 */ /* 0x000fe200078e0218 */
[C---:B------:R-:W-:Y:S01]  /*0880*/  IADD3 R19, PT, PT, R4.reuse, R24, RZ ;  /* 0x0000001804137210 */ /* 0x040fe20007ffe0ff */
[----:B------:R-:W-:Y:S01]  /*0890*/  IMAD.IADD R29, R4, 0x1, R18 ;  /* 0x00000001041d7824 */ /* 0x000fe200078e0212 */
[----:B------:R-:W-:-:S02]  /*08a0*/  IADD3 R35, PT, PT, R32, UR11, RZ ;  /* 0x0000000b20237c10 */ /* 0x000fc4000fffe0ff */
[----:B------:R-:W-:Y:S01]  /*08b0*/  ISETP.GE.U32.AND P5, PT, R25, R6, PT ;  /* 0x000000061900720c */ /* 0x000fe20003fa6070 */
[--C-:B0-----:R-:W-:Y:S01]  /*08c0*/  IMAD.WIDE R28, R29, 0x4, R16.reuse ;  /* 0x000000041d1c7825 */ /* 0x101fe200078e0210 */
[----:B------:R-:W-:Y:S02]  /*08d0*/  VIMNMX R25, PT, PT, R35, R14, PT ;  /* 0x0000000e23197248 */ /* 0x000fe40003fe0100 */
[----:B------:R-:W-:Y:S01]  /*08e0*/  ISETP.GE.U32.AND P4, PT, R21, R6, PT ;  /* 0x000000061500720c */ /* 0x000fe20003f86070 */
[----:B------:R-:W-:Y:S01]  /*08f0*/  IMAD.WIDE R20, R19, 0x4, R16 ;  /* 0x0000000413147825 */ /* 0x000fe200078e0210 */
[----:B------:R-:W-:Y:S01]  /*0900*/  IADD3 R19, PT, PT, R5, R18, RZ ;  /* 0x0000001205137210 */ /* 0x000fe20007ffe0ff */
[----:B------:R-:W2:Y:S02]  /*0910*/  LDG.E R29, desc[UR12][R28.64] ;  /* 0x0000000c1c1d7981 */ /* 0x000ea4000c1e1900 */
[----:B------:R-:W-:Y:S02]  /*0920*/  IMAD.IADD R24, R4, 0x1, R25 ;  /* 0x0000000104187824 */ /* 0x000fe400078e0219 */
[----:B------:R0:W3:Y:S01]  /*0930*/  LDG.E R27, desc[UR12][R20.64] ;  /* 0x0000000c141b7981 */ /* 0x0000e2000c1e1900 */
[----:B------:R-:W-:-:S04]  /*0940*/  IMAD.WIDE R18, R19, 0x4, R16 ;  /* 0x0000000413127825 */ /* 0x000fc800078e0210 */
[--C-:B------:R-:W-:Y:S02]  /*0950*/  IMAD.WIDE R36, R37, 0x4, R16.reuse ;  /* 0x0000000425247825 */ /* 0x100fe400078e0210 */
[----:B------:R1:W4:Y:S02]  /*0960*/  LDG.E R18, desc[UR12][R18.64] ;  /* 0x0000000c12127981 */ /* 0x000324000c1e1900 */
[----:B0-----:R-:W-:Y:S01]  /*0970*/  IMAD.WIDE R20, R24, 0x4, R16 ;  /* 0x0000000418147825 */ /* 0x001fe200078e0210 */
[----:B------:R-:W-:Y:S01]  /*0980*/  VIMNMX R24, PT, PT, R35, R8, PT ;  /* 0x0000000823187248 */ /* 0x000fe20003fe0100 */
[----:B------:R0:W5:Y:S02]  /*0990*/  LDG.E R28, desc[UR12][R36.64] ;  /* 0x0000000c241c7981 */ /* 0x000164000c1e1900 */
[C---:B------:R-:W-:Y:S01]  /*09a0*/  IMAD.IADD R25, R5.reuse, 0x1, R25 ;  /* 0x0000000105197824 */ /* 0x040fe200078e0219 */
[-C--:B------:R-:W-:Y:S01]  /*09b0*/  IADD3 R35, PT, PT, R4, R24.reuse, RZ ;  /* 0x0000001804237210 */ /* 0x080fe20007ffe0ff */
[----:B------:R-:W4:Y:S01]  /*09c0*/  LDG.E R20, desc[UR12][R20.64] ;  /* 0x0000000c14147981 */ /* 0x000f22000c1e1900 */
[----:B-1----:R-:W-:Y:S01]  /*09d0*/  IADD3 R19, PT, PT, R5, R24, RZ ;  /* 0x0000001805137210 */ /* 0x002fe20007ffe0ff */
[----:B------:R-:W-:-:S04]  /*09e0*/  IMAD.WIDE R24, R25, 0x4, R16 ;  /* 0x0000000419187825 */ /* 0x000fc800078e0210 */
[--C-:B0-----:R-:W-:Y:S02]  /*09f0*/  IMAD.WIDE R36, R35, 0x4, R16.reuse ;  /* 0x0000000423247825 */ /* 0x101fe400078e0210 */
[----:B------:R-:W4:Y:S02]  /*0a00*/  LDG.E R24, desc[UR12][R24.64] ;  /* 0x0000000c18187981 */ /* 0x000f24000c1e1900 */
[----:B------:R-:W-:Y:S02]  /*0a10*/  IMAD.WIDE R16, R19, 0x4, R16 ;  /* 0x0000000413107825 */ /* 0x000fe400078e0210 */
[----:B------:R-:W4:Y:S04]  /*0a20*/  LDG.E R35, desc[UR12][R36.64] ;  /* 0x0000000c24237981 */ /* 0x000f28000c1e1900 */
[----:B------:R0:W4:Y:S01]  /*0a30*/  LDG.E R16, desc[UR12][R16.64] ;  /* 0x0000000c10107981 */ /* 0x000122000c1e1900 */
[----:B------:R-:W-:Y:S01]  /*0a40*/  @!P2 VIADD R22, R22, 0x1 ;  /* 0x000000011616a836 */ /* 0x000fe20000000000 */
[----:B------:R-:W-:Y:S01]  /*0a50*/  @!P3 IADD3 R26, PT, PT, R26, 0x1, RZ ;  /* 0x000000011a1ab810 */ /* 0x000fe20007ffe0ff */
[----:B------:R-:W1:Y:S02]  /*0a60*/  S2UR UR6, SR_CgaCtaId ;  /* 0x00000000000679c3 */ /* 0x000e640000008800 */
[----:B------:R-:W-:Y:S01]  /*0a70*/  @P4 VIADD R22, R22, 0x1 ;  /* 0x0000000116164836 */ /* 0x000fe20000000000 */
[----:B------:R-:W-:-:S03]  /*0a80*/  @P5 IADD3 R26, PT, PT, R26, 0x1, RZ ;  /* 0x000000011a1a5810 */ /* 0x000fc60007ffe0ff */
[----:B------:R-:W-:Y:S01]  /*0a90*/  @!P1 IMAD.MOV R22, RZ, RZ, -R22 ;  /* 0x000000ffff169224 */ /* 0x000fe200078e0a16 */
[----:B------:R-:W-:Y:S02]  /*0aa0*/  @!P6 IADD3 R26, PT, PT, -R26, RZ, RZ ;  /* 0x000000ff1a1ae210 */ /* 0x000fe40007ffe1ff */
[----:B0-----:R-:W-:Y:S02]  /*0ab0*/  LEA.HI R17, R33, R33, RZ, 0x1 ;  /* 0x0000002121117211 */ /* 0x001fe400078f08ff */
[C---:B------:R-:W-:Y:S02]  /*0ac0*/  SEL R22, R34.reuse, R22, !P0 ;  /* 0x0000001622167207 */ /* 0x040fe40004000000 */
[----:B------:R-:W-:Y:S02]  /*0ad0*/  SEL R34, R34, R26, !P0 ;  /* 0x0000001a22227207 */ /* 0x000fe40004000000 */
[----:B------:R-:W-:-:S04]  /*0ae0*/  LOP3.LUT R26, R17, 0xfffffffe, RZ, 0xc0, !PT ;  /* 0xfffffffe111a7812 */ /* 0x000fc800078ec0ff */
[----:B------:R-:W-:Y:S02]  /*0af0*/  IADD3 R17, PT, PT, R33, -R26, RZ ;  /* 0x8000001a21117210 */ /* 0x000fe40007ffe0ff */
[----:B------:R-:W-:-:S03]  /*0b00*/  SHF.R.U32.HI R19, RZ, 0x1, R22 ;  /* 0x00000001ff137819 */ /* 0x000fc60000011616 */
[----:B------:R-:W-:Y:S01]  /*0b10*/  IMAD R17, R17, UR14, RZ ;  /* 0x0000000e11117c24 */ /* 0x000fe2000f8e02ff */
[----:B------:R-:W-:Y:S01]  /*0b20*/  SHF.R.U32.HI R34, RZ, 0x1, R34 ;  /* 0x00000001ff227819 */ /* 0x000fe20000011622 */
[----:B------:R-:W-:Y:S01]  /*0b30*/  IMAD R30, R19, UR8, R30 ;  /* 0x00000008131e7c24 */ /* 0x000fe2000f8e021e */
[----:B------:R-:W-:Y:S01]  /*0b40*/  SHF.R.U32.HI R33, RZ, 0x1, R33 ;  /* 0x00000001ff217819 */ /* 0x000fe20000011621 */
[----:B------:R-:W-:Y:S01]  /*0b50*/  UMOV UR5, 0x400 ;  /* 0x0000040000057882 */ /* 0x000fe20000000000 */
[----:B------:R-:W-:Y:S01]  /*0b60*/  IMAD.IADD R19, R32, 0x1, R17 ;  /* 0x0000000120137824 */ /* 0x000fe200078e0211 */
[----:B-1----:R-:W-:Y:S02]  /*0b70*/  ULEA UR5, UR6, UR5, 0x18 ;  /* 0x0000000506057291 */ /* 0x002fe4000f8ec0ff */
[----:B------:R-:W-:Y:S02]  /*0b80*/  IMAD R32, R33, UR8, R32 ;  /* 0x0000000821207c24 */ /* 0x000fe4000f8e0220 */
[----:B------:R-:W-:Y:S01]  /*0b90*/  IMAD R34, R34, UR8, R19 ;  /* 0x0000000822227c24 */ /* 0x000fe2000f8e0213 */
[----:B------:R-:W-:-:S02]  /*0ba0*/  IADD3 R30, PT, PT, R30, R31, RZ ;  /* 0x0000001f1e1e7210 */ /* 0x000fc40007ffe0ff */
[----:B------:R-:W-:Y:S02]  /*0bb0*/  LEA R22, R23, UR5, 0x2 ;  /* 0x0000000517167c11 */ /* 0x000fe4000f8e10ff */
[C---:B------:R-:W-:Y:S02]  /*0bc0*/  IADD3 R21, PT, PT, R31.reuse, R32, R17 ;  /* 0x000000201f157210 */ /* 0x040fe40007ffe011 */
[----:B------:R-:W-:Y:S02]  /*0bd0*/  IADD3 R34, PT, PT, R31, R34, RZ ;  /* 0x000000221f227210 */ /* 0x000fe40007ffe0ff */
[----:B------:R-:W-:Y:S01]  /*0be0*/  LEA R30, R30, UR5, 0x2 ;  /* 0x000000051e1e7c11 */ /* 0x000fe2000f8e10ff */
[----:B------:R-:W-:Y:S01]  /*0bf0*/  IMAD R17, R3, 0x4, R22 ;  /* 0x0000000403117824 */ /* 0x000fe200078e0216 */
[----:B------:R-:W-:Y:S02]  /*0c00*/  LEA R21, R21, UR5, 0x2 ;  /* 0x0000000515157c11 */ /* 0x000fe4000f8e10ff */
[----:B------:R-:W-:-:S02]  /*0c10*/  LEA R34, R34, UR5, 0x2 ;  /* 0x0000000522227c11 */ /* 0x000fc4000f8e10ff */
[C---:B------:R-:W-:Y:S02]  /*0c20*/  LEA R19, R3.reuse, R30, 0x2 ;  /* 0x0000001e03137211 */ /* 0x040fe400078e10ff */
[C---:B------:R-:W-:Y:S01]  /*0c30*/  LEA R23, R3.reuse, R21, 0x2 ;  /* 0x0000001503177211 */ /* 0x040fe200078e10ff */
[----:B------:R-:W-:Y:S01]  /*0c40*/  IMAD R25, R3, 0x4, R34 ;  /* 0x0000000403197824 */ /* 0x000fe200078e0222 */
        /* <DEDUP_REMOVED lines=11> */
[----:B---3--:R0:W-:Y:S04]  /*0d00*/  STS [R22], R27 ;  /* 0x0000001b16007388 */ /* 0x0081e80000000800 */
[----:B--2---:R0:W-:Y:S04]  /*0d10*/  STS [R30], R29 ;  /* 0x0000001d1e007388 */ /* 0x0041e80000000800 */
[----:B-----5:R0:W-:Y:S04]  /*0d20*/  STS [R17], R28 ;  /* 0x0000001c11007388 */ /* 0x0201e80000000800 */
[----:B----4-:R0:W-:Y:S04]  /*0d30*/  STS [R19], R18 ;  /* 0x0000001213007388 */ /* 0x0101e80000000800 */
[----:B------:R0:W-:Y:S04]  /*0d40*/  STS [R21], R20 ;  /* 0x0000001415007388 */ /* 0x0001e80000000800 */
[----:B------:R0:W-:Y:S04]  /*0d50*/  STS [R34], R35 ;  /* 0x0000002322007388 */ /* 0x0001e80000000800 */
[----:B------:R0:W-:Y:S04]  /*0d60*/  STS [R23], R24 ;  /* 0x0000001817007388 */ /* 0x0001e80000000800 */
[----:B------:R0:W-:Y:S01]  /*0d70*/  STS [R25], R16 ;  /* 0x0000001019007388 */ /* 0x0001e20000000800 */
[----:B------:R-:W-:Y:S05]  /*0d80*/  BRA.U UP0, `(.L_x_105) ;  /* 0xfffffff5008c7547 */ /* 0x000fea000b83ffff */
[----:B------:R-:W-:-:S07]  /*0d90*/  IMAD.U32 R12, RZ, RZ, UR15 ;  /* 0x0000000fff0c7e24 */ /* 0x000fce000f8e00ff */
.L_x_104:
[----:B------:R-:W-:-:S04]  /*0da0*/  ULOP3.LUT UR5, UR8, 0x1, URZ, 0xc0, !UPT ;  /* 0x0000000108057892 */ /* 0x000fc8000f8ec0ff */
[----:B------:R-:W-:-:S09]  /*0db0*/  UISETP.NE.U32.AND UP0, UPT, UR5, 0x1, UPT ;  /* 0x000000010500788c */ /* 0x000fd2000bf05070 */
[----:B------:R-:W-:Y:S05]  /*0dc0*/  BRA.U UP0, `(.L_x_103) ;  /* 0x0000000500547547 */ /* 0x000fea000b800000 */
[----:B------:R-:W-:Y:S01]  /*0dd0*/  MOV R6, UR8 ;  /* 0x0000000800067c02 */ /* 0x000fe20008000f00 */
[----:B------:R-:W1:Y:S01]  /*0de0*/  S2R R13, SR_TID.X ;  /* 0x00000000000d7919 */ /* 0x000e620000002100 */
[----:B------:R-:W-:Y:S01]  /*0df0*/  ISETP.NE.AND P3, PT, RZ, UR8, PT ;  /* 0x00000008ff007c0c */ /* 0x000fe2000bf65270 */
[----:B------:R-:W-:Y:S01]  /*0e00*/  UIMAD UR5, UR14, UR7, URZ ;  /* 0x000000070e0572a4 */ /* 0x000fe2000f8e02ff */
[----:B------:R-:W-:Y:S02]  /*0e10*/  IABS R11, R6 ;  /* 0x00000006000b7213 */ /* 0x000fe40000000000 */
[----:B------:R-:W-:Y:S02]  /*0e20*/  LOP3.LUT R10, RZ, UR8, RZ, 0x33, !PT ;  /* 0x00000008ff0a7c12 */ /* 0x000fe4000f8e33ff */
[----:B------:R-:W2:Y:S01]  /*0e30*/  I2F.RP R8, R11 ;  /* 0x0000000b00087306 */ /* 0x000ea20000209400 */
[----:B0-----:R-:W-:-:S07]  /*0e40*/  MOV R17, UR5 ;  /* 0x0000000500117c02 */ /* 0x001fce0008000f00 */
[----:B--2---:R-:W0:Y:S01]  /*0e50*/  MUFU.RCP R8, R8 ;  /* 0x0000000800087308 */ /* 0x004e220000001000 */
[----:B-1----:R-:W-:Y:S01]  /*0e60*/  IMAD R12, R12, UR18, R13 ;  /* 0x000000120c0c7c24 */ /* 0x002fe2000f8e020d */
[----:B0-----:R-:W-:-:S04]  /*0e70*/  IADD3 R9, PT, PT, R8, 0xffffffe, RZ ;  /* 0x0ffffffe08097810 */ /* 0x001fc80007ffe0ff */
[----:B------:R-:W-:Y:S02]  /*0e80*/  IABS R8, R12 ;  /* 0x0000000c00087213 */ /* 0x000fe40000000000 */
[----:B------:R-:W0:Y:S02]  /*0e90*/  F2I.FTZ.U32.TRUNC.NTZ R7, R9 ;  /* 0x0000000900077305 */ /* 0x000e24000021f000 */
[----:B0-----:R-:W-:-:S04]  /*0ea0*/  IMAD.MOV R6, RZ, RZ, -R7 ;  /* 0x000000ffff067224 */ /* 0x001fc800078e0a07 */
[----:B------:R-:W-:Y:S02]  /*0eb0*/  IMAD R13, R6, R11, RZ ;  /* 0x0000000b060d7224 */ /* 0x000fe400078e02ff */
[----:B------:R-:W-:-:S05]  /*0ec0*/  HFMA2 R6, -RZ, RZ, 0, 0 ;  /* 0x00000000ff067431 */ /* 0x000fca00000001ff */
[----:B------:R-:W-:-:S06]  /*0ed0*/  IMAD.HI.U32 R13, R7, R13, R6 ;  /* 0x0000000d070d7227 */ /* 0x000fcc00078e0006 */
[----:B------:R-:W-:-:S05]  /*0ee0*/  IMAD.HI.U32 R6, R13, R8, RZ ;  /* 0x000000080d067227 */ /* 0x000fca00078e00ff */
[----:B------:R-:W-:-:S05]  /*0ef0*/  IADD3 R7, PT, PT, -R6, RZ, RZ ;  /* 0x000000ff06077210 */ /* 0x000fca0007ffe1ff */
[----:B------:R-:W-:Y:S01]  /*0f00*/  IMAD R8, R11, R7, R8 ;  /* 0x000000070b087224 */ /* 0x000fe200078e0208 */
[----:B------:R-:W-:-:S04]  /*0f10*/  LOP3.LUT R7, R12, UR8, RZ, 0x3c, !PT ;  /* 0x000000080c077c12 */ /* 0x000fc8000f8e3cff */
[----:B------:R-:W-:Y:S02]  /*0f20*/  ISETP.GT.U32.AND P1, PT, R11, R8, PT ;  /* 0x000000080b00720c */ /* 0x000fe40003f24070 */
[----:B------:R-:W-:-:S11]  /*0f30*/  ISETP.GE.AND P2, PT, R7, RZ, PT ;  /* 0x000000ff0700720c */ /* 0x000fd60003f46270 */
[----:B------:R-:W-:Y:S01]  /*0f40*/  @!P1 IMAD.IADD R8, R8, 0x1, -R11 ;  /* 0x0000000108089824 */ /* 0x000fe200078e0a0b */
[----:B------:R-:W-:-:S04]  /*0f50*/  @!P1 IADD3 R6, PT, PT, R6, 0x1, RZ ;  /* 0x0000000106069810 */ /* 0x000fc80007ffe0ff */
[----:B------:R-:W-:Y:S02]  /*0f60*/  ISETP.GE.U32.AND P0, PT, R8, R11, PT ;  /* 0x0000000b0800720c */ /* 0x000fe40003f06070 */
[----:B------:R-:W0:Y:S11]  /*0f70*/  LDC.64 R8, c[0x0][0x388] ;  /* 0x0000e200ff087b82 */ /* 0x000e360000000a00 */
[----:B------:R-:W-:-:S05]  /*0f80*/  @P0 IADD3 R6, PT, PT, R6, 0x1, RZ ;  /* 0x0000000106060810 */ /* 0x000fca0007ffe0ff */
[----:B------:R-:W-:-:S05]  /*0f90*/  @!P2 IMAD.MOV R6, RZ, RZ, -R6 ;  /* 0x000000ffff06a224 */ /* 0x000fca00078e0a06 */
[----:B------:R-:W-:-:S04]  /*0fa0*/  SEL R7, R10, R6, !P3 ;  /* 0x000000060a077207 */ /* 0x000fc80005800000 */
[----:B------:R-:W-:-:S05]  /*0fb0*/  IADD3 R15, PT, PT, -R7, RZ, RZ ;  /* 0x000000ff070f7210 */ /* 0x000fca0007ffe1ff */
[--C-:B------:R-:W-:Y:S02]  /*0fc0*/  IMAD R6, R15, UR8, R12.reuse ;  /* 0x000000080f067c24 */ /* 0x100fe4000f8e020c */
[----:B------:R-:W-:-:S03]  /*0fd0*/  IMAD R15, R17, 0x2, R12 ;  /* 0x00000002110f7824 */ /* 0x000fc600078e020c */
[----:B------:R-:W-:-:S04]  /*0fe0*/  IADD3 R14, PT, PT, R6, UR11, RZ ;  /* 0x0000000b060e7c10 */ /* 0x000fc8000fffe0ff */
[----:B------:R-:W-:Y:S02]  /*0ff0*/  VIMNMX R19, PT, PT, R14, R15, PT ;  /* 0x0000000f0e137248 */ /* 0x000fe40003fe0100 */
[----:B------:R-:W-:Y:S02]  /*1000*/  VIADDMNMX R14, R15, UR14, R14, PT ;  /* 0x0000000e0f0e7c46 */ /* 0x000fe4000b80010e */
[CC--:B------:R-:W-:Y:S02]  /*1010*/  IADD3 R15, PT, PT, R4.reuse, R19.reuse, RZ ;  /* 0x00000013040f7210 */ /* 0x0c0fe40007ffe0ff */
[C---:B------:R-:W-:Y:S01]  /*1020*/  IADD3 R19, PT, PT, R5.reuse, R19, RZ ;  /* 0x0000001305137210 */ /* 0x040fe20007ffe0ff */
[----:B------:R-:W-:Y:S01]  /*1030*/  IMAD.IADD R17, R4, 0x1, R14 ;  /* 0x0000000104117824 */ /* 0x000fe200078e020e */
[----:B------:R-:W-:Y:S01]  /*1040*/  IADD3 R21, PT, PT, R5, R14, RZ ;  /* 0x0000000e05157210 */ /* 0x000fe20007ffe0ff */
[----:B0-----:R-:W-:-:S04]  /*1050*/  IMAD.WIDE R14, R15, 0x4, R8 ;  /* 0x000000040f0e7825 */ /* 0x001fc800078e0208 */
[--C-:B------:R-:W-:Y:S01]  /*1060*/  IMAD.WIDE R16, R17, 0x4, R8.reuse ;  /* 0x0000000411107825 */ /* 0x100fe200078e0208 */
[----:B------:R-:W2:Y:S03]  /*1070*/  LDG.E R4, desc[UR12][R14.64] ;  /* 0x0000000c0e047981 */ /* 0x000ea6000c1e1900 */
[--C-:B------:R-:W-:Y:S01]  /*1080*/  IMAD.WIDE R18, R19, 0x4, R8.reuse ;  /* 0x0000000413127825 */ /* 0x100fe200078e0208 */
[----:B------:R-:W3:Y:S03]  /*1090*/  LDG.E R5, desc[UR12][R16.64] ;  /* 0x0000000c10057981 */ /* 0x000ee6000c1e1900 */
[----:B------:R-:W-:Y:S02]  /*10a0*/  IMAD.WIDE R20, R21, 0x4, R8 ;  /* 0x0000000415147825 */ /* 0x000fe400078e0208 */
[----:B------:R-:W4:Y:S04]  /*10b0*/  LDG.E R8, desc[UR12][R18.64] ;  /* 0x0000000c12087981 */ /* 0x000f28000c1e1900 */
[----:B------:R-:W5:Y:S01]  /*10c0*/  LDG.E R9, desc[UR12][R20.64] ;  /* 0x0000000c14097981 */ /* 0x000f62000c1e1900 */
[----:B------:R-:W-:-:S05]  /*10d0*/  VIADD R12, R12, UR14 ;  /* 0x0000000e0c0c7c36 */ /* 0x000fca0008000000 */
        /* <DEDUP_REMOVED lines=8> */
[----:B------:R-:W-:Y:S01]  /*1160*/  ISETP.GE.AND P2, PT, R12, RZ, PT ;  /* 0x000000ff0c00720c */ /* 0x000fe20003f46270 */
[----:B------:R-:W0:Y:S01]  /*1170*/  S2UR UR6, SR_CgaCtaId ;  /* 0x00000000000679c3 */ /* 0x000e220000008800 */
[----:B------:R-:W-:Y:S01]  /*1180*/  LEA.HI R11, R7, R7, RZ, 0x1 ;  /* 0x00000007070b7211 */ /* 0x000fe200078f08ff */
[----:B------:R-:W-:-:S03]  /*1190*/  @!P1 VIADD R13, R13, 0x1 ;  /* 0x000000010d0d9836 */ /* 0x000fc60000000000 */
[----:B------:R-:W-:-:S05]  /*11a0*/  LOP3.LUT R12, R11, 0xfffffffe, RZ, 0xc0, !PT ;  /* 0xfffffffe0b0c7812 */ /* 0x000fca00078ec0ff */
[----:B------:R-:W-:Y:S01]  /*11b0*/  @P0 IADD3 R13, PT, PT, R13, 0x1, RZ ;  /* 0x000000010d0d0810 */ /* 0x000fe20007ffe0ff */
[----:B------:R-:W-:Y:S01]  /*11c0*/  IMAD.IADD R12, R7, 0x1, -R12 ;  /* 0x00000001070c7824 */ /* 0x000fe200078e0a0c */
[----:B------:R-:W-:Y:S02]  /*11d0*/  SHF.R.U32.HI R7, RZ, 0x1, R7 ;  /* 0x00000001ff077819 */ /* 0x000fe40000011607 */
[----:B------:R-:W-:Y:S01]  /*11e0*/  @!P2 IADD3 R13, PT, PT, -R13, RZ, RZ ;  /* 0x000000ff0d0da210 */ /* 0x000fe20007ffe1ff */
[----:B------:R-:W-:Y:S02]  /*11f0*/  IMAD R12, R12, UR14, RZ ;  /* 0x0000000e0c0c7c24 */ /* 0x000fe4000f8e02ff */
[----:B------:R-:W-:Y:S01]  /*1200*/  IMAD R7, R7, UR8, R6 ;  /* 0x0000000807077c24 */ /* 0x000fe2000f8e0206 */
[----:B------:R-:W-:Y:S02]  /*1210*/  SEL R10, R10, R13, !P3 ;  /* 0x0000000d0a0a7207 */ /* 0x000fe40005800000 */
[----:B------:R-:W-:-:S02]  /*1220*/  IADD3 R11, PT, PT, R6, R12, RZ ;  /* 0x0000000c060b7210 */ /* 0x000fc40007ffe0ff */
[----:B------:R-:W-:Y:S02]  /*1230*/  SHF.R.U32.HI R10, RZ, 0x1, R10 ;  /* 0x00000001ff0a7819 */ /* 0x000fe4000001160a */
[----:B------:R-:W-:Y:S01]  /*1240*/  IADD3 R7, PT, PT, R12, R7, RZ ;  /* 0x000000070c077210 */ /* 0x000fe20007ffe0ff */
[----:B------:R-:W-:Y:S02]  /*1250*/  UMOV UR5, 0x400 ;  /* 0x0000040000057882 */ /* 0x000fe40000000000 */
[----:B------:R-:W-:Y:S01]  /*1260*/  IMAD R11, R10, UR8, R11 ;  /* 0x000000080a0b7c24 */ /* 0x000fe2000f8e020b */
[----:B0-----:R-:W-:Y:S01]  /*1270*/  ULEA UR5, UR6, UR5, 0x18 ;  /* 0x0000000506057291 */ /* 0x001fe2000f8ec0ff */
[C---:B------:R-:W-:Y:S02]  /*1280*/  IMAD R6, R0.reuse, UR4, R7 ;  /* 0x0000000400067c24 */ /* 0x040fe4000f8e0207 */
[----:B------:R-:W-:-:S03]  /*1290*/  IMAD R11, R0, UR4, R11 ;  /* 0x00000004000b7c24 */ /* 0x000fc6000f8e020b */
[----:B------:R-:W-:Y:S02]  /*12a0*/  LEA R6, R6, UR5, 0x2 ;  /* 0x0000000506067c11 */ /* 0x000fe4000f8e10ff */
[----:B------:R-:W-:-:S03]  /*12b0*/  LEA R10, R11, UR5, 0x2 ;  /* 0x000000050b0a7c11 */ /* 0x000fc6000f8e10ff */
[C---:B------:R-:W-:Y:S01]  /*12c0*/  IMAD R7, R3.reuse, 0x4, R6 ;  /* 0x0000000403077824 */ /* 0x040fe200078e0206 */
[----:B------:R-:W-:Y:S01]  /*12d0*/  LEA R12, R3, R10, 0x2 ;  /* 0x0000000a030c7211 */ /* 0x000fe200078e10ff */
[----:B--2---:R1:W-:Y:S04]  /*12e0*/  STS [R6], R4 ;  /* 0x0000000406007388 */ /* 0x0043e80000000800 */
[----:B---3--:R1:W-:Y:S04]  /*12f0*/  STS [R10], R5 ;  /* 0x000000050a007388 */ /* 0x0083e80000000800 */
[----:B----4-:R1:W-:Y:S04]  /*1300*/  STS [R7], R8 ;  /* 0x0000000807007388 */ /* 0x0103e80000000800 */
[----:B-----5:R1:W-:Y:S02]  /*1310*/  STS [R12], R9 ;  /* 0x000000090c007388 */ /* 0x0203e40000000800 */
.L_x_103:
[----:B------:R-:W-:Y:S01]  /*1320*/  BAR.SYNC.DEFER_BLOCKING 0x0 ;  /* 0x0000000000007b1d */ /* 0x000fe20000010000 */
[----:B------:R-:W-:-:S06]  /*1330*/  UISETP.GE.AND UP0, UPT, UR8, 0x1, UPT ;  /* 0x000000010800788c */ /* 0x000fcc000bf06270 */
[----:B------:R-:W-:-:S13]  /*1340*/  PLOP3.LUT P0, PT, PT, PT, UP0, 0x80, 0x8 ;  /* 0x000000000008781c */ /* 0x000fda0003f0f008 */
[----:B------:R-:W-:Y:S05]  /*1350*/  @!P0 EXIT ;  /* 0x000000000000894d */ /* 0x000fea0003800000 */
[----:B------:R-:W2:Y:S01]  /*1360*/  LDCU UR15, c[0x0][0x390] ;  /* 0x00007200ff0f77ac */ /* 0x000ea20008000800 */
[----:B-1----:R-:W1:Y:S01]  /*1370*/  S2R R6, SR_TID.X ;  /* 0x0000000000067919 */ /* 0x002e620000002100 */
[----:B------:R-:W-:Y:S01]  /*1380*/  IMAD R5, R0, UR4, RZ ;  /* 0x0000000400057c24 */ /* 0x000fe2000f8e02ff */
[----:B------:R-:W-:Y:S01]  /*1390*/  MOV R3, RZ ;  /* 0x000000ff00037202 */ /* 0x000fe20000000f00 */
[----:B------:R-:W-:Y:S02]  /*13a0*/  UISETP.GE.U32.AND UP0, UPT, UR8, 0x4, UPT ;  /* 0x000000040800788c */ /* 0x000fe4000bf06070 */
[----:B--2---:R-:W-:-:S06]  /*13b0*/  UIMAD UR9, UR8, UR15, URZ ;  /* 0x0000000f080972a4 */ /* 0x004fcc000f8e02ff */
[----:B------:R-:W-:Y:S01]  /*13c0*/  IMAD R4, R2, UR9, RZ ;  /* 0x0000000902047c24 */ /* 0x000fe2000f8e02ff */
[----:B------:R-:W-:Y:S06]  /*13d0*/  BRA.U !UP0, `(.L_x_106) ;  /* 0x0000000908407547 */ /* 0x000fec000b800000 */
[----:B------:R-:W2:Y:S01]  /*13e0*/  LDC R3, c[0x0][0x360] ;  /* 0x0000d800ff037b82 */ /* 0x000ea20000000800 */
[----:B0-----:R-:W0:Y:S01]  /*13f0*/  S2R R19, SR_CTAID.X ;  /* 0x0000000000137919 */ /* 0x001e220000002500 */
[C---:B------:R-:W-:Y:S01]  /*1400*/  IMAD.SHL.U32 R7, R0.reuse, 0x10, RZ ;  /* 0x0000001000077824 */ /* 0x040fe200078e00ff */
[----:B------:R-:W-:Y:S01]  /*1410*/  MOV R26, UR8 ;  /* 0x00000008001a7c02 */ /* 0x000fe20008000f00 */
[----:B------:R-:W-:Y:S01]  /*1420*/  IMAD R11, R0, UR8, RZ ;  /* 0x00000008000b7c24 */ /* 0x000fe2000f8e02ff */
[----:B------:R-:W3:Y:S01]  /*1430*/  LDCU UR16, c[0x0][0x394] ;  /* 0x00007280ff1077ac */ /* 0x000ee20008000800 */
[C---:B------:R-:W-:Y:S01]  /*1440*/  VIADD R9, R7.reuse, 0x8 ;  /* 0x0000000807097836 */ /* 0x040fe20000000000 */
[C---:B------:R-:W-:Y:S01]  /*1450*/  IADD3 R8, PT, PT, R7.reuse, 0x4, RZ ;  /* 0x0000000407087810 */ /* 0x040fe20007ffe0ff */
[----:B------:R-:W4:Y:S01]  /*1460*/  S2UR UR6, SR_CgaCtaId ;  /* 0x00000000000679c3 */ /* 0x000f220000008800 */
[----:B-1----:R-:W-:Y:S01]  /*1470*/  IMAD.SHL.U32 R17, R6, 0x4, RZ ;  /* 0x0000000406117824 */ /* 0x002fe200078e00ff */
[----:B------:R-:W-:Y:S01]  /*1480*/  IADD3 R7, PT, PT, R7, 0xc, RZ ;  /* 0x0000000c07077810 */ /* 0x000fe20007ffe0ff */
[-C--:B------:R-:W-:Y:S01]  /*1490*/  IMAD R10, R9, R26.reuse, 0x4 ;  /* 0x00000004090a7424 */ /* 0x080fe200078e021a */
[----:B------:R-:W-:Y:S01]  /*14a0*/  UIMAD UR4, UR7, UR8, URZ ;  /* 0x00000008070472a4 */ /* 0x000fe2000f8e02ff */
[CC--:B------:R-:W-:Y:S01]  /*14b0*/  IMAD R0, R8.reuse, R26.reuse, 0x4 ;  /* 0x0000000408007424 */ /* 0x0c0fe200078e021a */
[----:B------:R-:W-:Y:S01]  /*14c0*/  ULOP3.LUT UR10, UR8, 0x7ffffffc, URZ, 0xc0, !UPT ;  /* 0x7ffffffc080a7892 */ /* 0x000fe2000f8ec0ff */
[CC--:B------:R-:W-:Y:S01]  /*14d0*/  IMAD R14, R8.reuse, R26.reuse, 0x8 ;  /* 0x00000008080e7424 */ /* 0x0c0fe200078e021a */
[----:B------:R-:W-:Y:S01]  /*14e0*/  UIMAD UR7, UR4, UR18, UR18 ;  /* 0x00000012040772a4 */ /* 0x000fe2000f8e0212 */
[-C--:B------:R-:W-:Y:S01]  /*14f0*/  IMAD R22, R8, R26.reuse, 0xc ;  /* 0x0000000c08167424 */ /* 0x080fe200078e021a */
[----:B------:R-:W-:Y:S01]  /*1500*/  SHF.L.U32 R8, R11, 0x2, RZ ;  /* 0x000000020b087819 */ /* 0x000fe200000006ff */
[CC--:B------:R-:W-:Y:S01]  /*1510*/  IMAD R18, R9.reuse, R26.reuse, 0x8 ;  /* 0x0000000809127424 */ /* 0x0c0fe200078e021a */
[----:B------:R-:W-:Y:S01]  /*1520*/  UIADD3 UR11, UPT, UPT, UR4, 0x2, URZ ;  /* 0x00000002040b7890 */ /* 0x000fe2000fffe0ff */
[-C--:B------:R-:W-:Y:S01]  /*1530*/  IMAD R24, R9, R26.reuse, 0xc ;  /* 0x0000000c09187424 */ /* 0x080fe200078e021a */
[----:B------:R-:W-:Y:S01]  /*1540*/  IADD3 R13, PT, PT, R8, 0x2, RZ ;  /* 0x00000002080d7810 */ /* 0x000fe20007ffe0ff */
[--C-:B------:R-:W-:Y:S01]  /*1550*/  IMAD R9, R10, UR18, R17.reuse ;  /* 0x000000120a097c24 */ /* 0x100fe2000f8e0211 */
[----:B------:R-:W-:Y:S01]  /*1560*/  IADD3 R15, PT, PT, R8, 0x3, RZ ;  /* 0x00000003080f7810 */ /* 0x000fe20007ffe0ff */
[----:B------:R-:W-:Y:S01]  /*1570*/  IMAD R10, R18, UR18, R17 ;  /* 0x00000012120a7c24 */ /* 0x000fe2000f8e0211 */
[----:B------:R-:W-:Y:S01]  /*1580*/  UIADD3 UR4, UPT, UPT, UR4, 0x3, URZ ;  /* 0x0000000304047890 */ /* 0x000fe2000fffe0ff */
[----:B--2---:R-:W-:Y:S01]  /*1590*/  IMAD R16, R8, UR18, R3 ;  /* 0x0000001208107c24 */ /* 0x004fe2000f8e0203 */
[----:B------:R-:W-:Y:S01]  /*15a0*/  UMOV UR5, 0x400 ;  /* 0x0000040000057882 */ /* 0x000fe20000000000 */
[----:B------:R-:W-:Y:S01]  /*15b0*/  IMAD R18, R13, UR18, RZ ;  /* 0x000000120d127c24 */ /* 0x000fe2000f8e02ff */
[----:B---3--:R-:W-:Y:S01]  /*15c0*/  ISETP.GE.AND P0, PT, R2, UR16, PT ;  /* 0x0000001002007c0c */ /* 0x008fe2000bf06270 */
[--C-:B------:R-:W-:Y:S01]  /*15d0*/  IMAD R8, R22, UR18, R17.reuse ;  /* 0x0000001216087c24 */ /* 0x100fe2000f8e0211 */
[----:B----4-:R-:W-:Y:S01]  /*15e0*/  ULEA UR5, UR6, UR5, 0x18 ;  /* 0x0000000506057291 */ /* 0x010fe2000f8ec0ff */
[----:B------:R-:W-:Y:S01]  /*15f0*/  IMAD R22, R15, UR18, RZ ;  /* 0x000000120f167c24 */ /* 0x000fe2000f8e02ff */
[----:B------:R-:W1:Y:S01]  /*1600*/  LDCU UR17, c[0x0][0x3a0] ;  /* 0x00007400ff1177ac */ /* 0x000e620008000800 */
[----:B------:R-:W-:Y:S01]  /*1610*/  IMAD R15, R16, 0x4, R17 ;  /* 0x00000004100f7824 */ /* 0x000fe200078e0211 */
[----:B------:R-:W-:Y:S01]  /*1620*/  LEA R16, R18, R17, 0x2 ;  /* 0x0000001112107211 */ /* 0x000fe200078e10ff */
[CC--:B------:R-:W-:Y:S01]  /*1630*/  IMAD R12, R7.reuse, R26.reuse, 0x4 ;  /* 0x00000004070c7424 */ /* 0x0c0fe200078e021a */
[----:B------:R-:W-:Y:S01]  /*1640*/  UIADD3 UR6, UPT, UPT, -UR10, URZ, URZ ;  /* 0x000000ff0a067290 */ /* 0x000fe2000fffe1ff */
[----:B------:R-:W-:-:S02]  /*1650*/  IMAD R20, R7, R26, 0x8 ;  /* 0x0000000807147424 */ /* 0x000fc400078e021a */
[----:B------:R-:W-:Y:S02]  /*1660*/  IMAD R18, R2, UR15, RZ ;  /* 0x0000000f02127c24 */ /* 0x000fe4000f8e02ff */
[----:B------:R-:W-:Y:S02]  /*1670*/  IMAD R26, R7, R26, 0xc ;  /* 0x0000000c071a7424 */ /* 0x000fe400078e021a */
[--C-:B------:R-:W-:Y:S02]  /*1680*/  IMAD R11, R24, UR18, R17.reuse ;  /* 0x00000012180b7c24 */ /* 0x100fe4000f8e0211 */
[----:B------:R-:W-:Y:S02]  /*1690*/  IMAD.IADD R24, R4, 0x1, R6 ;  /* 0x0000000104187824 */ /* 0x000fe400078e0206 */
[----:B------:R-:W-:Y:S02]  /*16a0*/  IMAD R7, R14, UR18, R17 ;  /* 0x000000120e077c24 */ /* 0x000fe4000f8e0211 */
[----:B0-----:R-:W-:-:S02]  /*16b0*/  IMAD R21, R19, UR18, R18 ;  /* 0x0000001213157c24 */ /* 0x001fc4000f8e0212 */
[--C-:B------:R-:W-:Y:S02]  /*16c0*/  IMAD R0, R0, UR18, R17.reuse ;  /* 0x0000001200007c24 */ /* 0x100fe4000f8e0211 */
[--C-:B------:R-:W-:Y:S02]  /*16d0*/  IMAD R12, R12, UR18, R17.reuse ;  /* 0x000000120c0c7c24 */ /* 0x100fe4000f8e0211 */
[--C-:B------:R-:W-:Y:S02]  /*16e0*/  IMAD R13, R20, UR18, R17.reuse ;  /* 0x00000012140d7c24 */ /* 0x100fe4000f8e0211 */
[----:B------:R-:W-:Y:S01]  /*16f0*/  IMAD R14, R26, UR18, R17 ;  /* 0x000000121a0e7c24 */ /* 0x000fe2000f8e0211 */
[----:B------:R-:W-:Y:S01]  /*1700*/  LEA R17, R22, R17, 0x2 ;  /* 0x0000001116117211 */ /* 0x000fe200078e10ff */
[----:B------:R-:W-:Y:S01]  /*1710*/  IMAD R23, R3, UR11, R24 ;  /* 0x0000000b03177c24 */ /* 0x000fe2000f8e0218 */
[----:B------:R-:W-:Y:S01]  /*1720*/  IADD3 R22, PT, PT, R24, UR7, RZ ;  /* 0x0000000718167c10 */ /* 0x000fe2000fffe0ff */
[--C-:B------:R-:W-:Y:S01]  /*1730*/  IMAD R20, R19, UR14, R6.reuse ;  /* 0x0000000e13147c24 */ /* 0x100fe2000f8e0206 */
[----:B------:R-:W-:Y:S01]  /*1740*/  IADD3 R26, PT, PT, R6, UR7, RZ ;  /* 0x00000007061a7c10 */ /* 0x000fe2000fffe0ff */
[----:B------:R-:W-:-:S02]  /*1750*/  IMAD R21, R21, UR8, R6 ;  /* 0x0000000815157c24 */ /* 0x000fc4000f8e0206 */
[C---:B------:R-:W-:Y:S02]  /*1760*/  IMAD R24, R3.reuse, UR4, R24 ;  /* 0x0000000403187c24 */ /* 0x040fe4000f8e0218 */
[C-C-:B------:R-:W-:Y:S02]  /*1770*/  IMAD R28, R3.reuse, UR11, R6.reuse ;  /* 0x0000000b031c7c24 */ /* 0x140fe4000f8e0206 */
[----:B-1----:R-:W-:-:S07]  /*1780*/  IMAD R30, R3, UR4, R6 ;  /* 0x00000004031e7c24 */ /* 0x002fce000f8e0206 */
.L_x_115:
[----:B------:R-:W-:Y:S01]  /*1790*/  ISETP.GE.OR P1, PT, R20, UR9, P0 ;  /* 0x0000000914007c0c */ /* 0x000fe20008726670 */
[----:B------:R-:W-:Y:S01]  /*17a0*/  BSSY.RECONVERGENT B0, `(.L_x_107) ;  /* 0x000001c000007945 */ /* 0x000fe20003800200 */
[----:B------:R-:W-:Y:S02]  /*17b0*/  ISETP.GE.OR P2, PT, R26, UR9, P0 ;  /* 0x000000091a007c0c */ /* 0x000fe40008746670 */
[----:B------:R-:W-:Y:S02]  /*17c0*/  ISETP.GE.OR P3, PT, R28, UR9, P0 ;  /* 0x000000091c007c0c */ /* 0x000fe40008766670 */
[----:B------:R-:W-:-:S07]  /*17d0*/  ISETP.GE.OR P4, PT, R30, UR9, P0 ;  /* 0x000000091e007c0c */ /* 0x000fce0008786670 */
[----:B0123--:R-:W-:Y:S06]  /*17e0*/  @P1 BRA `(.L_x_108) ;  /* 0x00000000005c1947 */ /* 0x00ffec0003800000 */
[----:B------:R-:W0:Y:S01]  /*17f0*/  S2R R19, SR_TID.Y ;  /* 0x0000000000137919 */ /* 0x000e220000002200 */
[----:B------:R-:W-:Y:S01]  /*1800*/  SHF.L.U32 R31, R6, 0x2, RZ ;  /* 0x00000002061f7819 */ /* 0x000fe200000006ff */
[C---:B0-----:R-:W-:Y:S02]  /*1810*/  IMAD R18, R19.reuse, UR18, RZ ;  /* 0x0000001213127c24 */ /* 0x041fe4000f8e02ff */
[----:B------:R-:W-:Y:S02]  /*1820*/  IMAD.SHL.U32 R19, R19, 0x10, RZ ;  /* 0x0000001013137824 */ /* 0x000fe400078e00ff */
[----:B------:R-:W-:Y:S02]  /*1830*/  IMAD R18, R18, UR17, RZ ;  /* 0x0000001112127c24 */ /* 0x000fe4000f8e02ff */
[C---:B------:R-:W-:Y:S01]  /*1840*/  VIADD R34, R19.reuse, 0x8 ;  /* 0x0000000813227836 */ /* 0x040fe20000000000 */
[C---:B------:R-:W-:Y:S02]  /*1850*/  IADD3 R32, PT, PT, R19.reuse, 0x4, RZ ;  /* 0x0000000413207810 */ /* 0x040fe40007ffe0ff */
[----:B------:R-:W-:Y:S01]  /*1860*/  LEA R25, R18, R31, 0x4 ;  /* 0x0000001f12197211 */ /* 0x000fe200078e20ff */
[--C-:B------:R-:W-:Y:S01]  /*1870*/  IMAD R29, R34, UR14, R31.reuse ;  /* 0x0000000e221d7c24 */ /* 0x100fe2000f8e021f */
[----:B------:R-:W-:Y:S01]  /*1880*/  IADD3 R18, PT, PT, R19, 0xc, RZ ;  /* 0x0000000c13127810 */ /* 0x000fe20007ffe0ff */
[----:B------:R-:W-:-:S03]  /*1890*/  IMAD R27, R32, UR14, R31 ;  /* 0x0000000e201b7c24 */ /* 0x000fc6000f8e021f */
        /* <DEDUP_REMOVED lines=12> */
.L_x_108:
[----:B------:R-:W-:Y:S05]  /*1960*/  BSYNC.RECONVERGENT B0 ;  /* 0x0000000000007941 */ /* 0x000fea0003800200 */
.L_x_107:
[----:B------:R-:W-:Y:S04]  /*1970*/  BSSY.RECONVERGENT B0, `(.L_x_109) ;  /* 0x000000d000007945 */ /* 0x000fe80003800200 */
[----:B------:R-:W-:Y:S05]  /*1980*/  @P2 BRA `(.L_x_110) ;  /* 0x00000000002c2947 */ /* 0x000fea0003800000 */
[----:B------:R-:W-:Y:S01]  /*1990*/  LDS R25, [R15+UR5] ;  /* 0x000000050f197984 */ /* 0x000fe20008000800 */
[----:B0-----:R-:W0:Y:S03]  /*19a0*/  LDC.64 R18, c[0x0][0x380] ;  /* 0x0000e000ff127b82 */ /* 0x001e260000000a00 */
        /* <DEDUP_REMOVED lines=9> */
.L_x_110:
[----:B------:R-:W-:Y:S05]  /*1a40*/  BSYNC.RECONVERGENT B0 ;  /* 0x0000000000007941 */ /* 0x000fea0003800200 */
.L_x_109:
[----:B------:R-:W-:Y:S04]  /*1a50*/  BSSY.RECONVERGENT B0, `(.L_x_111) ;  /* 0x000000d000007945 */ /* 0x000fe80003800200 */
[----:B------:R-:W-:Y:S05]  /*1a60*/  @P3 BRA `(.L_x_112) ;  /* 0x00000000002c3947 */ /* 0x000fea0003800000 */
[----:B-1----:R-:W-:Y:S01]  /*1a70*/  LDS R25, [R16+UR5] ;  /* 0x0000000510197984 */ /* 0x002fe20008000800 */
        /* <DEDUP_REMOVED lines=10> */
.L_x_112:
[----:B------:R-:W-:Y:S05]  /*1b20*/  BSYNC.RECONVERGENT B0 ;  /* 0x0000000000007941 */ /* 0x000fea0003800200 */
.L_x_111:
[----:B------:R-:W-:Y:S04]  /*1b30*/  BSSY.RECONVERGENT B0, `(.L_x_113) ;  /* 0x000000d000007945 */ /* 0x000fe80003800200 */
[----:B------:R-:W-:Y:S05]  /*1b40*/  @P4 BRA `(.L_x_114) ;  /* 0x00000000002c4947 */ /* 0x000fea0003800000 */
[----:B-12---:R-:W-:Y:S01]  /*1b50*/  LDS R25, [R17+UR5] ;  /* 0x0000000511197984 */ /* 0x006fe20008000800 */
        /* <DEDUP_REMOVED lines=10> */
.L_x_114:
[----:B------:R-:W-:Y:S05]  /*1c00*/  BSYNC.RECONVERGENT B0 ;  /* 0x0000000000007941 */ /* 0x000fea0003800200 */
.L_x_113:
[----:B------:R-:W-:Y:S01]  /*1c10*/  UIADD3 UR6, UPT, UPT, UR6, 0x4, URZ ;  /* 0x0000000406067890 */ /* 0x000fe2000fffe0ff */
[C---:B------:R-:W-:Y:S01]  /*1c20*/  IMAD R26, R3.reuse, 0x4, R26 ;  /* 0x00000004031a7824 */ /* 0x040fe200078e021a */
[C---:B------:R-:W-:Y:S01]  /*1c30*/  LEA R22, R3.reuse, R22, 0x2 ;  /* 0x0000001603167211 */ /* 0x040fe200078e10ff */
[C---:B------:R-:W-:Y:S01]  /*1c40*/  IMAD R23, R3.reuse, 0x4, R23 ;  /* 0x0000000403177824 */ /* 0x040fe200078e0217 */
        /* <DEDUP_REMOVED lines=8> */
[----:B------:R-:W-:-:S07]  /*1cd0*/  MOV R3, UR10 ;  /* 0x0000000a00037c02 */ /* 0x000fce0008000f00 */
.L_x_106:
[----:B------:R-:W4:Y:S02]  /*1ce0*/  LDC R0, c[0x0][0x3a0] ;  /* 0x0000e800ff007b82 */ /* 0x000f240000000800 */
[----:B----4-:R-:W-:-:S13]  /*1cf0*/  LOP3.LUT P0, R8, R0, 0x3, RZ, 0xc0, !PT ;  /* 0x0000000300087812 */ /* 0x010fda000780c0ff */
[----:B------:R-:W-:Y:S05]  /*1d00*/  @!P0 EXIT ;  /* 0x000000000000894d */ /* 0x000fea0003800000 */
[----:B------:R-:W1:Y:S01]  /*1d10*/  S2R R7, SR_CTAID.X ;  /* 0x0000000000077919 */ /* 0x000e620000002500 */
[----:B------:R-:W-:Y:S01]  /*1d20*/  ISETP.NE.AND P0, PT, R8, 0x1, PT ;  /* 0x000000010800780c */ /* 0x000fe20003f05270 */
[----:B-1----:R-:W-:-:S12]  /*1d30*/  IMAD R7, R7, UR14, R6 ;  /* 0x0000000e07077c24 */ /* 0x002fd8000f8e0206 */
[----:B------:R-:W-:Y:S05]  /*1d40*/  @!P0 BRA `(.L_x_116) ;  /* 0x0000000000ec8947 */ /* 0x000fea0003800000 */
[----:B------:R-:W1:Y:S01]  /*1d50*/  LDCU UR6, c[0x0][0x394] ;  /* 0x00007280ff0677ac */ /* 0x000e620008000800 */
[----:B0-----:R-:W-:Y:S01]  /*1d60*/  IMAD R17, R3, UR18, RZ ;  /* 0x0000001203117c24 */ /* 0x001fe2000f8e02ff */
[----:B------:R-:W-:Y:S03]  /*1d70*/  BSSY.RECONVERGENT B0, `(.L_x_117) ;  /* 0x000001e000007945 */ /* 0x000fe60003800200 */
[----:B--23--:R-:W-:-:S05]  /*1d80*/  IMAD.IADD R19, R7, 0x1, R17 ;  /* 0x0000000107137824 */ /* 0x00cfca00078e0211 */
[C---:B------:R-:W-:Y:S02]  /*1d90*/  ISETP.GE.AND P0, PT, R19.reuse, UR9, PT ;  /* 0x0000000913007c0c */ /* 0x040fe4000bf06270 */
[----:B------:R-:W-:-:S04]  /*1da0*/  IADD3 R9, PT, PT, R19, UR18, RZ ;  /* 0x0000001213097c10 */ /* 0x000fc8000fffe0ff */
[----:B------:R-:W-:Y:S02]  /*1db0*/  ISETP.GE.AND P1, PT, R9, UR9, PT ;  /* 0x0000000909007c0c */ /* 0x000fe4000bf26270 */
[C---:B-1----:R-:W-:Y:S02]  /*1dc0*/  ISETP.GE.OR P0, PT, R2.reuse, UR6, P0 ;  /* 0x0000000602007c0c */ /* 0x042fe40008706670 */
[----:B------:R-:W-:-:S11]  /*1dd0*/  ISETP.GE.OR P1, PT, R2, UR6, P1 ;  /* 0x0000000602007c0c */ /* 0x000fd60008f26670 */
[----:B------:R-:W-:Y:S05]  /*1de0*/  @P0 BRA `(.L_x_118) ;  /* 0x0000000000580947 */ /* 0x000fea0003800000 */
[----:B------:R-:W0:Y:S01]  /*1df0*/  S2UR UR5, SR_CgaCtaId ;  /* 0x00000000000579c3 */ /* 0x000e220000008800 */
[----:B------:R-:W-:Y:S01]  /*1e00*/  IADD3 R8, PT, PT, R17, R6, RZ ;  /* 0x0000000611087210 */ /* 0x000fe20007ffe0ff */
[----:B------:R-:W-:Y:S01]  /*1e10*/  UMOV UR4, 0x400 ;  /* 0x0000040000047882 */ /* 0x000fe20000000000 */
[----:B------:R-:W-:-:S03]  /*1e20*/  MOV R11, UR14 ;  /* 0x0000000e000b7c02 */ /* 0x000fc60008000f00 */
[----:B------:R-:W-:Y:S01]  /*1e30*/  IMAD R8, R5, 0x2, R8 ;  /* 0x0000000205087824 */ /* 0x000fe200078e0208 */
[----:B0-----:R-:W-:-:S06]  /*1e40*/  ULEA UR4, UR5, UR4, 0x18 ;  /* 0x0000000405047291 */ /* 0x001fcc000f8ec0ff */
[----:B------:R-:W-:-:S04]  /*1e50*/  LEA R8, R8, UR4, 0x2 ;  /* 0x0000000408087c11 */ /* 0x000fc8000f8e10ff */
[C---:B------:R-:W-:Y:S02]  /*1e60*/  LEA R12, R11.reuse, R8, 0x2 ;  /* 0x000000080b0c7211 */ /* 0x040fe400078e10ff */
[----:B------:R-:W-:Y:S03]  /*1e70*/  LDS R8, [R8] ;  /* 0x0000000008087984 */ /* 0x000fe60000000800 */
[C---:B------:R-:W-:Y:S01]  /*1e80*/  IMAD R14, R11.reuse, 0x4, R12 ;  /* 0x000000040b0e7824 */ /* 0x040fe200078e020c */
[----:B------:R-:W0:Y:S04]  /*1e90*/  LDS R13, [R12] ;  /* 0x000000000c0d7984 */ /* 0x000e280000000800 */
[----:B------:R-:W-:-:S02]  /*1ea0*/  LEA R16, R11, R14, 0x2 ;  /* 0x0000000e0b107211 */ /* 0x000fc400078e10ff */
[----:B------:R-:W1:Y:S01]  /*1eb0*/  LDS R14, [R14] ;  /* 0x000000000e0e7984 */ /* 0x000e620000000800 */
[----:B------:R-:W2:Y:S03]  /*1ec0*/  LDC.64 R10, c[0x0][0x380] ;  /* 0x0000e000ff0a7b82 */ /* 0x000ea60000000a00 */
[----:B------:R-:W3:Y:S01]  /*1ed0*/  LDS R16, [R16] ;  /* 0x0000000010107984 */ /* 0x000ee20000000800 */
[----:B0-----:R-:W-:-:S04]  /*1ee0*/  FADD R13, R8, R13 ;  /* 0x0000000d080d7221 */ /* 0x001fc80000000000 */
[----:B-1----:R-:W-:Y:S01]  /*1ef0*/  FADD R15, R13, R14 ;  /* 0x0000000e0d0f7221 */ /* 0x002fe20000000000 */
[----:B------:R-:W-:-:S03]  /*1f00*/  IADD3 R13, PT, PT, R4, R19, RZ ;  /* 0x00000013040d7210 */ /* 0x000fc60007ffe0ff */
[----:B---3--:R-:W-:Y:S02]  /*1f10*/  FADD R15, R15, R16 ;  /* 0x000000100f0f7221 */ /* 0x008fe40000000000 */
[----:B--2---:R-:W-:-:S04]  /*1f20*/  IMAD.WIDE R10, R13, 0x4, R10 ;  /* 0x000000040d0a7825 */ /* 0x004fc800078e020a */
[----:B------:R-:W-:-:S05]  /*1f30*/  FMUL R15, R15, 0.25 ;  /* 0x3e8000000f0f7820 */ /* 0x000fca0000400000 */
[----:B------:R0:W-:Y:S02]  /*1f40*/  STG.E desc[UR12][R10.64], R15 ;  /* 0x0000000f0a007986 */ /* 0x0001e4000c10190c */
.L_x_118:
[----:B------:R-:W-:Y:S05]  /*1f50*/  BSYNC.RECONVERGENT B0 ;  /* 0x0000000000007941 */ /* 0x000fea0003800200 */
.L_x_117:
[----:B------:R-:W-:Y:S04]  /*1f60*/  BSSY.RECONVERGENT B0, `(.L_x_119) ;  /* 0x0000018000007945 */ /* 0x000fe80003800200 */
[----:B------:R-:W-:Y:S05]  /*1f70*/  @P1 BRA `(.L_x_120) ;  /* 0x0000000000581947 */ /* 0x000fea0003800000 */
[----:B------:R-:W1:Y:S01]  /*1f80*/  S2UR UR5, SR_CgaCtaId ;  /* 0x00000000000579c3 */ /* 0x000e620000008800 */
[----:B------:R-:W-:Y:S01]  /*1f90*/  IADD3 R8, PT, PT, R6, UR18, R17 ;  /* 0x0000001206087c10 */ /* 0x000fe2000fffe011 */
[----:B------:R-:W-:Y:S01]  /*1fa0*/  UMOV UR4, 0x400 ;  /* 0x0000040000047882 */ /* 0x000fe20000000000 */
[----:B0-----:R-:W-:Y:S02]  /*1fb0*/  MOV R15, UR14 ;  /* 0x0000000e000f7c02 */ /* 0x001fe40008000f00 */
[----:B------:R-:W-:Y:S01]  /*1fc0*/  IADD3 R9, PT, PT, R4, R9, RZ ;  /* 0x0000000904097210 */ /* 0x000fe20007ffe0ff */
[----:B------:R-:W-:Y:S02]  /*1fd0*/  IMAD R8, R5, 0x2, R8 ;  /* 0x0000000205087824 */ /* 0x000fe400078e0208 */
[----:B------:R-:W0:Y:S01]  /*1fe0*/  LDC.64 R10, c[0x0][0x380] ;  /* 0x0000e000ff0a7b82 */ /* 0x000e220000000a00 */
[----:B-1----:R-:W-:-:S06]  /*1ff0*/  ULEA UR4, UR5, UR4, 0x18 ;  /* 0x0000000405047291 */ /* 0x002fcc000f8ec0ff */
[----:B------:R-:W-:-:S04]  /*2000*/  LEA R8, R8, UR4, 0x2 ;  /* 0x0000000408087c11 */ /* 0x000fc8000f8e10ff */
[C---:B------:R-:W-:Y:S02]  /*2010*/  LEA R12, R15.reuse, R8, 0x2 ;  /* 0x000000080f0c7211 */ /* 0x040fe400078e10ff */
[----:B------:R-:W-:Y:S03]  /*2020*/  LDS R8, [R8] ;  /* 0x0000000008087984 */ /* 0x000fe60000000800 */
[C---:B------:R-:W-:Y:S01]  /*2030*/  IMAD R14, R15.reuse, 0x4, R12 ;  /* 0x000000040f0e7824 */ /* 0x040fe200078e020c */
[----:B------:R-:W1:Y:S04]  /*2040*/  LDS R13, [R12] ;  /* 0x000000000c0d7984 */ /* 0x000e680000000800 */
[----:B------:R-:W-:-:S02]  /*2050*/  LEA R15, R15, R14, 0x2 ;  /* 0x0000000e0f0f7211 */ /* 0x000fc400078e10ff */
[----:B------:R-:W2:Y:S04]  /*2060*/  LDS R14, [R14] ;  /* 0x000000000e0e7984 */ /* 0x000ea80000000800 */
[----:B------:R-:W3:Y:S01]  /*2070*/  LDS R16, [R15] ;  /* 0x000000000f107984 */ /* 0x000ee20000000800 */
[----:B-1----:R-:W-:Y:S01]  /*2080*/  FADD R13, R8, R13 ;  /* 0x0000000d080d7221 */ /* 0x002fe20000000000 */
[----:B0-----:R-:W-:-:S04]  /*2090*/  IMAD.WIDE R8, R9, 0x4, R10 ;  /* 0x0000000409087825 */ /* 0x001fc800078e020a */
[----:B--2---:R-:W-:-:S04]  /*20a0*/  FADD R13, R13, R14 ;  /* 0x0000000e0d0d7221 */ /* 0x004fc80000000000 */
[----:B---3--:R-:W-:-:S04]  /*20b0*/  FADD R13, R13, R16 ;  /* 0x000000100d0d7221 */ /* 0x008fc80000000000 */
[----:B------:R-:W-:-:S05]  /*20c0*/  FMUL R13, R13, 0.25 ;  /* 0x3e8000000d0d7820 */ /* 0x000fca0000400000 */
[----:B------:R1:W-:Y:S02]  /*20d0*/  STG.E desc[UR12][R8.64], R13 ;  /* 0x0000000d08007986 */ /* 0x0003e4000c10190c */
.L_x_120:
[----:B------:R-:W-:Y:S05]  /*20e0*/  BSYNC.RECONVERGENT B0 ;  /* 0x0000000000007941 */ /* 0x000fea0003800200 */
.L_x_119:
[----:B------:R-:W-:-:S07]  /*20f0*/  VIADD R3, R3, 0x2 ;  /* 0x0000000203037836 */ /* 0x000fce0000000000 */
.L_x_116:
[----:B------:R-:W-:-:S04]  /*2100*/  LOP3.LUT R0, R0, 0x1, RZ, 0xc0, !PT ;  /* 0x0000000100007812 */ /* 0x000fc800078ec0ff */
[----:B------:R-:W-:-:S13]  /*2110*/  ISETP.NE.U32.AND P0, PT, R0, 0x1, PT ;  /* 0x000000010000780c */ /* 0x000fda0003f05070 */
[----:B------:R-:W-:Y:S05]  /*2120*/  @P0 EXIT ;  /* 0x000000000000094d */ /* 0x000fea0003800000 */
[----:B------:R-:W4:Y:S01]  /*2130*/  LDCU UR4, c[0x0][0x394] ;  /* 0x00007280ff0477ac */ /* 0x000f220008000800 */
[----:B------:R-:W-:-:S05]  /*2140*/  IMAD R3, R3, UR18, RZ ;  /* 0x0000001203037c24 */ /* 0x000fca000f8e02ff */
[----:B0-----:R-:W-:-:S04]  /*2150*/  IADD3 R11, PT, PT, R7, R3, RZ ;  /* 0x00000003070b7210 */ /* 0x001fc80007ffe0ff */
[----:B------:R-:W-:-:S04]  /*2160*/  ISETP.GE.AND P0, PT, R11, UR9, PT ;  /* 0x000000090b007c0c */ /* 0x000fc8000bf06270 */
[----:B----4-:R-:W-:-:S13]  /*2170*/  ISETP.GE.OR P0, PT, R2, UR4, P0 ;  /* 0x0000000402007c0c */ /* 0x010fda0008706670 */
[----:B------:R-:W-:Y:S05]  /*2180*/  @P0 EXIT ;  /* 0x000000000000094d */ /* 0x000fea0003800000 */
[----:B------:R-:W0:Y:S01]  /*2190*/  S2UR UR5, SR_CgaCtaId ;  /* 0x00000000000579c3 */ /* 0x000e220000008800 */
[----:B------:R-:W-:Y:S01]  /*21a0*/  IADD3 R6, PT, PT, R3, R6, RZ ;  /* 0x0000000603067210 */ /* 0x000fe20007ffe0ff */
[----:B------:R-:W-:Y:S01]  /*21b0*/  UMOV UR4, 0x400 ;  /* 0x0000040000047882 */ /* 0x000fe20000000000 */
[----:B-1----:R-:W-:-:S03]  /*21c0*/  MOV R9, UR14 ;  /* 0x0000000e00097c02 */ /* 0x002fc60008000f00 */
[----:B------:R-:W-:Y:S02]  /*21d0*/  IMAD R6, R5, 0x2, R6 ;  /* 0x0000000205067824 */ /* 0x000fe400078e0206 */
[----:B------:R-:W1:Y:S01]  /*21e0*/  LDC.64 R2, c[0x0][0x380] ;  /* 0x0000e000ff027b82 */ /* 0x000e620000000a00 */
[----:B0-----:R-:W-:-:S06]  /*21f0*/  ULEA UR4, UR5, UR4, 0x18 ;  /* 0x0000000405047291 */ /* 0x001fcc000f8ec0ff */
[----:B------:R-:W-:-:S04]  /*2200*/  LEA R6, R6, UR4, 0x2 ;  /* 0x0000000406067c11 */ /* 0x000fc8000f8e10ff */
[C---:B------:R-:W-:Y:S02]  /*2210*/  LEA R0, R9.reuse, R6, 0x2 ;  /* 0x0000000609007211 */ /* 0x040fe400078e10ff */
[----:B------:R-:W-:Y:S03]  /*2220*/  LDS R6, [R6] ;  /* 0x0000000006067984 */ /* 0x000fe60000000800 */
[C---:B------:R-:W-:Y:S01]  /*2230*/  IMAD R7, R9.reuse, 0x4, R0 ;  /* 0x0000000409077824 */ /* 0x040fe200078e0200 */
[----:B------:R-:W0:Y:S04]  /*2240*/  LDS R5, [R0] ;  /* 0x0000000000057984 */ /* 0x000e280000000800 */
[----:B------:R-:W-:Y:S01]  /*2250*/  LEA R9, R9, R7, 0x2 ;  /* 0x0000000709097211 */ /* 0x000fe200078e10ff */
[----:B------:R-:W4:Y:S05]  /*2260*/  LDS R8, [R7] ;  /* 0x0000000007087984 */ /* 0x000f2a0000000800 */
[----:B------:R-:W5:Y:S01]  /*2270*/  LDS R9, [R9] ;  /* 0x0000000009097984 */ /* 0x000f620000000800 */
[----:B0-----:R-:W-:-:S04]  /*2280*/  FADD R5, R6, R5 ;  /* 0x0000000506057221 */ /* 0x001fc80000000000 */
[----:B----4-:R-:W-:Y:S01]  /*2290*/  FADD R8, R5, R8 ;  /* 0x0000000805087221 */ /* 0x010fe20000000000 */
[----:B------:R-:W-:-:S03]  /*22a0*/  IADD3 R5, PT, PT, R4, R11, RZ ;  /* 0x0000000b04057210 */ /* 0x000fc60007ffe0ff */
[----:B-----5:R-:W-:Y:S02]  /*22b0*/  FADD R8, R8, R9 ;  /* 0x0000000908087221 */ /* 0x020fe40000000000 */
[----:B-1----:R-:W-:-:S04]  /*22c0*/  IMAD.WIDE R2, R5, 0x4, R2 ;  /* 0x0000000405027825 */ /* 0x002fc800078e0202 */
[----:B------:R-:W-:-:S05]  /*22d0*/  FMUL R5, R8, 0.25 ;  /* 0x3e80000008057820 */ /* 0x000fca0000400000 */
[----:B------:R-:W-:Y:S01]  /*22e0*/  STG.E desc[UR12][R2.64], R5 ;  /* 0x0000000502007986 */ /* 0x000fe2000c10190c */
[----:B------:R-:W-:Y:S05]  /*22f0*/  EXIT ;  /* 0x000000000000794d */ /* 0x000fea0003800000 */
.L_x_121:
        /* <DEDUP_REMOVED lines=16> */
.L_x_306:


//--------------------- .text._Z16kernel_halfsize1PfS_iiiii --------------------------
	.section	.text._Z16kernel_halfsize1PfS_iiiii,"ax",@progbits
	.align	128
        .global         _Z16kernel_halfsize1PfS_iiiii
        .type           _Z16kernel_halfsize1PfS_iiiii,@function
        .size           _Z16kernel_halfsize1PfS_iiiii,(.L_x_307 - _Z16kernel_halfsize1PfS_iiiii)
        .other          _Z16kernel_halfsize1PfS_iiiii,@"STO_CUDA_ENTRY STV_DEFAULT"
_Z16kernel_halfsize1PfS_iiiii:
.text._Z16kernel_halfsize1PfS_iiiii:
[----:B------:R-:W-:Y:S08]  /*0000*/  LDC R1, c[0x0][0x37c] ;  /* 0x0000df00ff017b82 */ /* 0x000ff00000000800 */
[----:B------:R-:W0:Y:S01]  /*0010*/  LDC R13, c[0x0][0x3a0] ;  /* 0x0000e800ff0d7b82 */ /* 0x000e220000000800 */
[----:B------:R-:W1:Y:S07]  /*0020*/  S2R R0, SR_TID.Y ;  /* 0x0000000000007919 */ /* 0x000e6e0000002200 */
[----:B------:R-:W2:Y:S08]  /*0030*/  LDC R3, c[0x0][0x364] ;  /* 0x0000d900ff037b82 */ /* 0x000eb00000000800 */
[----:B------:R-:W3:Y:S01]  /*0040*/  S2UR UR4, SR_CTAID.Y ;  /* 0x00000000000479c3 */ /* 0x000ee20000002600 */
[----:B0-----:R-:W-:-:S13]  /*0050*/  ISETP.GE.AND P0, PT, R13, 0x1, PT ;  /* 0x000000010d00780c */ /* 0x001fda0003f06270 */
[----:B-123--:R-:W-:Y:S05]  /*0060*/  @!P0 EXIT ;  /* 0x000000000000894d */ /* 0x00efea0003800000 */
[----:B------:R-:W0:Y:S01]  /*0070*/  LDCU.64 UR8, c[0x0][0x398] ;  /* 0x00007300ff0877ac */ /* 0x000e220008000a00 */
[----:B------:R-:W-:Y:S02]  /*0080*/  IMAD R4, R13, 0x3, RZ ;  /* 0x000000030d047824 */ /* 0x000fe400078e02ff */
[----:B------:R-:W-:Y:S01]  /*0090*/  IMAD R0, R3, UR4, R0 ;  /* 0x0000000403007c24 */ /* 0x000fe2000f8e0200 */
[----:B------:R-:W1:Y:S01]  /*00a0*/  LDCU UR5, c[0x0][0x390] ;  /* 0x00007200ff0577ac */ /* 0x000e620008000800 */
[----:B------:R-:W-:Y:S01]  /*00b0*/  HFMA2 R3, -RZ, RZ, 0, 0 ;  /* 0x00000000ff037431 */ /* 0x000fe200000001ff */
[----:B------:R-:W-:Y:S02]  /*00c0*/  ISETP.GE.AND P1, PT, R4, 0x4, PT ;  /* 0x000000040400780c */ /* 0x000fe40003f26270 */
[----:B------:R-:W-:Y:S01]  /*00d0*/  SHF.L.U32 R7, R0, 0x1, RZ ;  /* 0x0000000100077819 */ /* 0x000fe200000006ff */
[----:B------:R-:W2:Y:S01]  /*00e0*/  LDCU.64 UR6, c[0x0][0x358] ;  /* 0x00006b00ff0677ac */ /* 0x000ea20008000a00 */
[----:B------:R-:W-:-:S02]  /*00f0*/  VIMNMX R14, PT, PT, R4, 0x1, !PT ;  /* 0x00000001040e7848 */ /* 0x000fc40007fe0100 */
[----:B------:R-:W-:Y:S01]  /*0100*/  IADD3 R2, PT, PT, R7, 0x1, RZ ;  /* 0x0000000107027810 */ /* 0x000fe20007ffe0ff */
[----:B0-----:R-:W-:-:S03]  /*0110*/  IMAD R8, R13, UR8, RZ ;  /* 0x000000080d087c24 */ /* 0x001fc6000f8e02ff */
[----:B------:R-:W-:Y:S01]  /*0120*/  ISETP.GE.AND P0, PT, R2, UR9, PT ;  /* 0x0000000902007c0c */ /* 0x000fe2000bf06270 */
[C---:B------:R-:W-:Y:S02]  /*0130*/  IMAD.SHL.U32 R2, R13.reuse, 0x2, RZ ;  /* 0x000000020d027824 */ /* 0x040fe400078e00ff */
[----:B-1----:R-:W-:Y:S01]  /*0140*/  IMAD R5, R13, UR5, RZ ;  /* 0x000000050d057c24 */ /* 0x002fe2000f8e02ff */
[C---:B------:R-:W-:Y:S01]  /*0150*/  IADD3 R6, PT, PT, R8.reuse, -R13, RZ ;  /* 0x8000000d08067210 */ /* 0x040fe20007ffe0ff */
[----:B------:R-:W-:Y:S01]  /*0160*/  IMAD R4, R8, R7, RZ ;  /* 0x0000000708047224 */ /* 0x000fe200078e02ff */
[----:B------:R-:W-:Y:S02]  /*0170*/  LOP3.LUT R7, R14, 0x3, RZ, 0xc0, !PT ;  /* 0x000000030e077812 */ /* 0x000fe400078ec0ff */
[----:B------:R-:W-:Y:S01]  /*0180*/  SEL R8, R8, RZ, !P0 ;  /* 0x000000ff08087207 */ /* 0x000fe20004000000 */
[----:B--2---:R-:W-:Y:S06]  /*0190*/  @!P1 BRA `(.L_x_122) ;  /* 0x0000000c00ec9947 */ /* 0x004fec0003800000 */
[----:B------:R-:W0:Y:S01]  /*01a0*/  S2UR UR4, SR_CTAID.X ;  /* 0x00000000000479c3 */ /* 0x000e220000002500 */
[----:B------:R-:W1:Y:S07]  /*01b0*/  S2R R24, SR_TID.X ;  /* 0x0000000000187919 */ /* 0x000e6e0000002100 */
[----:B------:R-:W2:Y:S01]  /*01c0*/  LDC R20, c[0x0][0x360] ;  /* 0x0000d800ff147b82 */ /* 0x000ea20000000800 */
[----:B0-----:R-:W-:-:S04]  /*01d0*/  IMAD R3, R13, UR4, RZ ;  /* 0x000000040d037c24 */ /* 0x001fc8000f8e02ff */
[----:B------:R-:W-:Y:S02]  /*01e0*/  IMAD R3, R3, 0x3, RZ ;  /* 0x0000000303037824 */ /* 0x000fe400078e02ff */
[----:B--2---:R-:W-:-:S03]  /*01f0*/  IMAD R9, R20, UR4, RZ ;  /* 0x0000000414097c24 */ /* 0x004fc6000f8e02ff */
[C---:B------:R-:W-:Y:S01]  /*0200*/  IADD3 R11, PT, PT, R3.reuse, 0x3, RZ ;  /* 0x00000003030b7810 */ /* 0x040fe20007ffe0ff */
[----:B------:R-:W-:Y:S01]  /*0210*/  IMAD R23, R3, R20, R20 ;  /* 0x0000001403177224 */ /* 0x000fe200078e0214 */
[----:B------:R-:W0:Y:S01]  /*0220*/  LDCU UR4, c[0x0][0x394] ;  /* 0x00007280ff0477ac */ /* 0x000e220008000800 */
[----:B------:R-:W-:Y:S02]  /*0230*/  IMAD R22, R9, 0x3, RZ ;  /* 0x0000000309167824 */ /* 0x000fe400078e02ff */
[----:B------:R-:W-:Y:S01]  /*0240*/  VIADD R9, R3, 0x2 ;  /* 0x0000000203097836 */ /* 0x000fe20000000000 */
[----:B------:R-:W-:Y:S01]  /*0250*/  LOP3.LUT R3, R14, 0x7ffffffc, RZ, 0xc0, !PT ;  /* 0x7ffffffc0e037812 */ /* 0x000fe200078ec0ff */
[C---:B------:R-:W-:Y:S02]  /*0260*/  IMAD R18, R0.reuse, UR5, R22 ;  /* 0x0000000500127c24 */ /* 0x040fe4000f8e0216 */
[--C-:B-1----:R-:W-:Y:S01]  /*0270*/  IMAD R16, R0, R5, R24.reuse ;  /* 0x0000000500107224 */ /* 0x102fe200078e0218 */
[----:B------:R-:W-:Y:S01]  /*0280*/  IADD3 R25, PT, PT, -R3, RZ, RZ ;  /* 0x000000ff03197210 */ /* 0x000fe20007ffe1ff */
[----:B------:R-:W-:-:S02]  /*0290*/  IMAD R22, R22, R13, R24 ;  /* 0x0000000d16167224 */ /* 0x000fc400078e0218 */
[-CC-:B------:R-:W-:Y:S02]  /*02a0*/  IMAD R10, R9, R20.reuse, R24.reuse ;  /* 0x00000014090a7224 */ /* 0x180fe400078e0218 */
[--C-:B------:R-:W-:Y:S02]  /*02b0*/  IMAD R12, R11, R20, R24.reuse ;  /* 0x000000140b0c7224 */ /* 0x100fe400078e0218 */
[----:B------:R-:W-:Y:S01]  /*02c0*/  IMAD R13, R18, R13, R24 ;  /* 0x0000000d120d7224 */ /* 0x000fe200078e0218 */
[----:B------:R-:W-:Y:S01]  /*02d0*/  IADD3 R24, PT, PT, R23, R24, RZ ;  /* 0x0000001817187210 */ /* 0x000fe20007ffe0ff */
[-CC-:B------:R-:W-:Y:S02]  /*02e0*/  IMAD R9, R9, R20.reuse, R16.reuse ;  /* 0x0000001409097224 */ /* 0x180fe400078e0210 */
[--C-:B------:R-:W-:Y:S02]  /*02f0*/  IMAD R11, R11, R20, R16.reuse ;  /* 0x000000140b0b7224 */ /* 0x100fe400078e0210 */
[----:B0-----:R-:W-:-:S07]  /*0300*/  IMAD.IADD R23, R23, 0x1, R16 ;  /* 0x0000000117177824 */ /* 0x001fce00078e0210 */
.L_x_131:
[-C--:B------:R-:W-:Y:S01]  /*0310*/  ISETP.GE.AND P1, PT, R22, R5.reuse, PT ;  /* 0x000000051600720c */ /* 0x080fe20003f26270 */
[----:B------:R-:W-:Y:S01]  /*0320*/  BSSY.RECONVERGENT B0, `(.L_x_123) ;  /* 0x000003a000007945 */ /* 0x000fe20003800200 */
[-C--:B------:R-:W-:Y:S02]  /*0330*/  ISETP.GE.AND P2, PT, R24, R5.reuse, PT ;  /* 0x000000051800720c */ /* 0x080fe40003f46270 */
[----:B------:R-:W-:Y:S02]  /*0340*/  ISETP.GE.OR P1, PT, R0, UR4, P1 ;  /* 0x0000000400007c0c */ /* 0x000fe40008f26670 */
[-C--:B------:R-:W-:Y:S02]  /*0350*/  ISETP.GE.AND P3, PT, R10, R5.reuse, PT ;  /* 0x000000050a00720c */ /* 0x080fe40003f66270 */
[----:B------:R-:W-:Y:S02]  /*0360*/  ISETP.GE.AND P0, PT, R12, R5, PT ;  /* 0x000000050c00720c */ /* 0x000fe40003f06270 */
[----:B------:R-:W-:-:S02]  /*0370*/  ISETP.GE.OR P2, PT, R0, UR4, P2 ;  /* 0x0000000400007c0c */ /* 0x000fc40009746670 */
[C---:B------:R-:W-:Y:S02]  /*0380*/  ISETP.GE.OR P3, PT, R0.reuse, UR4, P3 ;  /* 0x0000000400007c0c */ /* 0x040fe40009f66670 */
[----:B------:R-:W-:-:S03]  /*0390*/  ISETP.GE.OR P0, PT, R0, UR4, P0 ;  /* 0x0000000400007c0c */ /* 0x000fc60008706670 */
[----:B0123--:R-:W-:Y:S10]  /*03a0*/  @P1 BRA `(.L_x_124) ;  /* 0x0000000000c41947 */ /* 0x00fff40003800000 */
[----:B------:R-:W0:Y:S01]  /*03b0*/  LDC R17, c[0x0][0x3a0] ;  /* 0x0000e800ff117b82 */ /* 0x000e220000000800 */
[----:B------:R-:W-:-:S07]  /*03c0*/  IABS R20, R22 ;  /* 0x0000001600147213 */ /* 0x000fce0000000000 */
[----:B------:R-:W1:Y:S01]  /*03d0*/  LDC.64 R26, c[0x0][0x380] ;  /* 0x0000e000ff1a7b82 */ /* 0x000e620000000a00 */
[----:B0-----:R-:W-:-:S04]  /*03e0*/  IABS R16, R17 ;  /* 0x0000001100107213 */ /* 0x001fc80000000000 */
[----:B------:R-:W0:Y:S08]  /*03f0*/  I2F.RP R18, R16 ;  /* 0x0000001000127306 */ /* 0x000e300000209400 */
[----:B0-----:R-:W0:Y:S02]  /*0400*/  MUFU.RCP R18, R18 ;  /* 0x0000001200127308 */ /* 0x001e240000001000 */
[----:B0-----:R-:W-:-:S06]  /*0410*/  IADD3 R14, PT, PT, R18, 0xffffffe, RZ ;  /* 0x0ffffffe120e7810 */ /* 0x001fcc0007ffe0ff */
[----:B------:R0:W2:Y:S02]  /*0420*/  F2I.FTZ.U32.TRUNC.NTZ R15, R14 ;  /* 0x0000000e000f7305 */ /* 0x0000a4000021f000 */
[----:B0-----:R-:W-:Y:S01]  /*0430*/  MOV R14, RZ ;  /* 0x000000ff000e7202 */ /* 0x001fe20000000f00 */
[----:B--2---:R-:W-:-:S04]  /*0440*/  IMAD.MOV R19, RZ, RZ, -R15 ;  /* 0x000000ffff137224 */ /* 0x004fc800078e0a0f */
[----:B------:R-:W-:-:S04]  /*0450*/  IMAD R19, R19, R16, RZ ;  /* 0x0000001013137224 */ /* 0x000fc800078e02ff */
[----:B------:R-:W-:Y:S01]  /*0460*/  IMAD.HI.U32 R15, R15, R19, R14 ;  /* 0x000000130f0f7227 */ /* 0x000fe200078e000e */
[----:B------:R-:W-:Y:S02]  /*0470*/  MOV R19, R20 ;  /* 0x0000001400137202 */ /* 0x000fe40000000f00 */
[----:B------:R-:W-:-:S03]  /*0480*/  LOP3.LUT R14, R22, R17, RZ, 0x3c, !PT ;  /* 0x00000011160e7212 */ /* 0x000fc600078e3cff */
[----:B------:R-:W-:Y:S01]  /*0490*/  IMAD.HI.U32 R15, R15, R19, RZ ;  /* 0x000000130f0f7227 */ /* 0x000fe200078e00ff */
[----:B------:R-:W-:-:S03]  /*04a0*/  ISETP.GE.AND P4, PT, R14, RZ, PT ;  /* 0x000000ff0e00720c */ /* 0x000fc60003f86270 */
[----:B------:R-:W-:-:S04]  /*04b0*/  IMAD.MOV R18, RZ, RZ, -R15 ;  /* 0x000000ffff127224 */ /* 0x000fc800078e0a0f */
[----:B------:R-:W-:-:S05]  /*04c0*/  IMAD R19, R16, R18, R19 ;  /* 0x0000001210137224 */ /* 0x000fca00078e0213 */
[----:B------:R-:W-:-:S13]  /*04d0*/  ISETP.GT.U32.AND P5, PT, R16, R19, PT ;  /* 0x000000131000720c */ /* 0x000fda0003fa4070 */
[-C--:B------:R-:W-:Y:S02]  /*04e0*/  @!P5 IADD3 R19, PT, PT, R19, -R16.reuse, RZ ;  /* 0x800000101313d210 */ /* 0x080fe40007ffe0ff */
[----:B------:R-:W-:Y:S02]  /*04f0*/  @!P5 IADD3 R15, PT, PT, R15, 0x1, RZ ;  /* 0x000000010f0fd810 */ /* 0x000fe40007ffe0ff */
[----:B------:R-:W-:Y:S02]  /*0500*/  ISETP.GE.U32.AND P1, PT, R19, R16, PT ;  /* 0x000000101300720c */ /* 0x000fe40003f26070 */
[----:B------:R-:W-:-:S11]  /*0510*/  ISETP.NE.AND P5, PT, R17, RZ, PT ;  /* 0x000000ff1100720c */ /* 0x000fd60003fa5270 */
[----:B------:R-:W-:-:S05]  /*0520*/  @P1 VIADD R15, R15, 0x1 ;  /* 0x000000010f0f1836 */ /* 0x000fca0000000000 */
[----:B------:R-:W-:Y:S02]  /*0530*/  MOV R19, R15 ;  /* 0x0000000f00137202 */ /* 0x000fe40000000f00 */
[----:B------:R-:W0:Y:S02]  /*0540*/  LDC.64 R14, c[0x0][0x388] ;  /* 0x0000e200ff0e7b82 */ /* 0x000e240000000a00 */
[----:B------:R-:W-:Y:S02]  /*0550*/  @!P4 IADD3 R19, PT, PT, -R19, RZ, RZ ;  /* 0x000000ff1313c210 */ /* 0x000fe40007ffe1ff */
[----:B------:R-:W-:-:S05]  /*0560*/  @!P5 LOP3.LUT R19, RZ, R17, RZ, 0x33, !PT ;  /* 0x00000011ff13d212 */ /* 0x000fca00078e33ff */
[----:B------:R-:W-:-:S04]  /*0570*/  IMAD.MOV R21, RZ, RZ, -R19 ;  /* 0x000000ffff157224 */ /* 0x000fc800078e0a13 */
[----:B------:R-:W-:-:S04]  /*0580*/  IMAD R21, R17, R21, R22 ;  /* 0x0000001511157224 */ /* 0x000fc800078e0216 */
[----:B------:R-:W-:Y:S01]  /*0590*/  IMAD R19, R2, R19, R21 ;  /* 0x0000001302137224 */ /* 0x000fe200078e0215 */
[----:B------:R-:W-:-:S04]  /*05a0*/  IADD3 R16, PT, PT, R6, R21, RZ ;  /* 0x0000001506107210 */ /* 0x000fc80007ffe0ff */
[----:B------:R-:W-:Y:S02]  /*05b0*/  VIADDMNMX R17, R19, R17, R16, PT ;  /* 0x0000001113117246 */ /* 0x000fe40003800110 */
[----:B------:R-:W-:-:S03]  /*05c0*/  IADD3 R19, PT, PT, R4, R19, RZ ;  /* 0x0000001304137210 */ /* 0x000fc60007ffe0ff */
[----:B------:R-:W-:Y:S02]  /*05d0*/  IMAD.IADD R21, R4, 0x1, R17 ;  /* 0x0000000104157824 */ /* 0x000fe400078e0211 */
[----:B0-----:R-:W-:-:S04]  /*05e0*/  IMAD.WIDE R16, R19, 0x4, R14 ;  /* 0x0000000413107825 */ /* 0x001fc800078e020e */
[----:B------:R-:W-:Y:S01]  /*05f0*/  IMAD.WIDE R14, R21, 0x4, R14 ;  /* 0x00000004150e7825 */ /* 0x000fe200078e020e */
[----:B------:R-:W2:Y:S03]  /*0600*/  LDG.E R28, desc[UR6][R16.64] ;  /* 0x00000006101c7981 */ /* 0x000ea6000c1e1900 */
[C---:B------:R-:W-:Y:S01]  /*0610*/  IMAD.WIDE R18, R8.reuse, 0x4, R16 ;  /* 0x0000000408127825 */ /* 0x040fe200078e0210 */
[----:B------:R-:W2:Y:S03]  /*0620*/  LDG.E R29, desc[UR6][R14.64] ;  /* 0x000000060e1d7981 */ /* 0x000ea6000c1e1900 */
[----:B------:R-:W-:Y:S02]  /*0630*/  IMAD.WIDE R20, R8, 0x4, R14 ;  /* 0x0000000408147825 */ /* 0x000fe400078e020e */
[----:B------:R-:W3:Y:S04]  /*0640*/  LDG.E R19, desc[UR6][R18.64] ;  /* 0x0000000612137981 */ /* 0x000ee8000c1e1900 */
[----:B------:R-:W4:Y:S01]  /*0650*/  LDG.E R21, desc[UR6][R20.64] ;  /* 0x0000000614157981 */ /* 0x000f22000c1e1900 */
[----:B-1----:R-:W-:-:S04]  /*0660*/  IMAD.WIDE R26, R13, 0x4, R26 ;  /* 0x000000040d1a7825 */ /* 0x002fc800078e021a */
[----:B--2---:R-:W-:-:S04]  /*0670*/  FADD R28, R28, R29 ;  /* 0x0000001d1c1c7221 */ /* 0x004fc80000000000 */
[----:B---3--:R-:W-:-:S04]  /*0680*/  FADD R28, R28, R19 ;  /* 0x000000131c1c7221 */ /* 0x008fc80000000000 */
[----:B----4-:R-:W-:-:S04]  /*0690*/  FADD R28, R28, R21 ;  /* 0x000000151c1c7221 */ /* 0x010fc80000000000 */
[----:B------:R-:W-:-:S05]  /*06a0*/  FMUL R17, R28, 0.25 ;  /* 0x3e8000001c117820 */ /* 0x000fca0000400000 */
[----:B------:R0:W-:Y:S02]  /*06b0*/  STG.E desc[UR6][R26.64], R17 ;  /* 0x000000111a007986 */ /* 0x0001e4000c101906 */
.L_x_124:
[----:B------:R-:W-:Y:S05]  /*06c0*/  BSYNC.RECONVERGENT B0 ;  /* 0x0000000000007941 */ /* 0x000fea0003800200 */
.L_x_123:
[----:B------:R-:W-:Y:S04]  /*06d0*/  BSSY.RECONVERGENT B0, `(.L_x_125) ;  /* 0x0000033000007945 */ /* 0x000fe80003800200 */
[----:B------:R-:W-:Y:S05]  /*06e0*/  @P2 BRA `(.L_x_126) ;  /* 0x0000000000c42947 */ /* 0x000fea0003800000 */
[----:B0-----:R-:W0:Y:S01]  /*06f0*/  LDC R17, c[0x0][0x3a0] ;  /* 0x0000e800ff117b82 */ /* 0x001e220000000800 */
[----:B------:R-:W-:Y:S01]  /*0700*/  IMAD.MOV.U32 R14, RZ, RZ, RZ ;  /* 0x000000ffff0e7224 */ /* 0x000fe200078e00ff */
[----:B------:R-:W-:-:S06]  /*0710*/  IABS R20, R24 ;  /* 0x0000001800147213 */ /* 0x000fcc0000000000 */
[----:B------:R-:W1:Y:S01]  /*0720*/  LDC.64 R26, c[0x0][0x380] ;  /* 0x0000e000ff1a7b82 */ /* 0x000e620000000a00 */
[----:B0-----:R-:W-:-:S04]  /*0730*/  IABS R16, R17 ;  /* 0x0000001100107213 */ /* 0x001fc80000000000 */
[----:B------:R-:W0:Y:S08]  /*0740*/  I2F.RP R18, R16 ;  /* 0x0000001000127306 */ /* 0x000e300000209400 */
[----:B0-----:R-:W0:Y:S02]  /*0750*/  MUFU.RCP R18, R18 ;  /* 0x0000001200127308 */ /* 0x001e240000001000 */
[----:B0-----:R-:W-:-:S06]  /*0760*/  IADD3 R19, PT, PT, R18, 0xffffffe, RZ ;  /* 0x0ffffffe12137810 */ /* 0x001fcc0007ffe0ff */
[----:B------:R-:W0:Y:S02]  /*0770*/  F2I.FTZ.U32.TRUNC.NTZ R15, R19 ;  /* 0x00000013000f7305 */ /* 0x000e24000021f000 */
[----:B0-----:R-:W-:-:S05]  /*0780*/  IADD3 R21, PT, PT, RZ, -R15, RZ ;  /* 0x8000000fff157210 */ /* 0x001fca0007ffe0ff */
[----:B------:R-:W-:-:S04]  /*0790*/  IMAD R21, R21, R16, RZ ;  /* 0x0000001015157224 */ /* 0x000fc800078e02ff */
[----:B------:R-:W-:Y:S01]  /*07a0*/  IMAD.HI.U32 R14, R15, R21, R14 ;  /* 0x000000150f0e7227 */ /* 0x000fe200078e000e */
[----:B------:R-:W-:-:S05]  /*07b0*/  MOV R15, R20 ;  /* 0x00000014000f7202 */ /* 0x000fca0000000f00 */
[----:B------:R-:W-:-:S05]  /*07c0*/  IMAD.HI.U32 R14, R14, R15, RZ ;  /* 0x0000000f0e0e7227 */ /* 0x000fca00078e00ff */
[----:B------:R-:W-:-:S05]  /*07d0*/  IADD3 R18, PT, PT, -R14, RZ, RZ ;  /* 0x000000ff0e127210 */ /* 0x000fca0007ffe1ff */
[----:B------:R-:W-:-:S05]  /*07e0*/  IMAD R15, R16, R18, R15 ;  /* 0x00000012100f7224 */ /* 0x000fca00078e020f */
[----:B------:R-:W-:-:S13]  /*07f0*/  ISETP.GT.U32.AND P2, PT, R16, R15, PT ;  /* 0x0000000f1000720c */ /* 0x000fda0003f44070 */
[----:B------:R-:W-:Y:S01]  /*0800*/  @!P2 IMAD.IADD R15, R15, 0x1, -R16 ;  /* 0x000000010f0fa824 */ /* 0x000fe200078e0a10 */
[----:B------:R-:W-:Y:S02]  /*0810*/  @!P2 IADD3 R14, PT, PT, R14, 0x1, RZ ;  /* 0x000000010e0ea810 */ /* 0x000fe40007ffe0ff */
[----:B------:R-:W-:Y:S02]  /*0820*/  ISETP.NE.AND P2, PT, R17, RZ, PT ;  /* 0x000000ff1100720c */ /* 0x000fe40003f45270 */
[----:B------:R-:W-:Y:S02]  /*0830*/  ISETP.GE.U32.AND P1, PT, R15, R16, PT ;  /* 0x000000100f00720c */ /* 0x000fe40003f26070 */
[----:B------:R-:W-:-:S04]  /*0840*/  LOP3.LUT R15, R24, R17, RZ, 0x3c, !PT ;  /* 0x00000011180f7212 */ /* 0x000fc800078e3cff */
[----:B------:R-:W-:-:S07]  /*0850*/  ISETP.GE.AND P4, PT, R15, RZ, PT ;  /* 0x000000ff0f00720c */ /* 0x000fce0003f86270 */
[----:B------:R-:W-:-:S05]  /*0860*/  @P1 IADD3 R14, PT, PT, R14, 0x1, RZ ;  /* 0x000000010e0e1810 */ /* 0x000fca0007ffe0ff */
[----:B------:R-:W-:Y:S02]  /*0870*/  IMAD.MOV.U32 R19, RZ, RZ, R14 ;  /* 0x000000ffff137224 */ /* 0x000fe400078e000e */
[----:B------:R-:W0:Y:S03]  /*0880*/  LDC.64 R14, c[0x0][0x388] ;  /* 0x0000e200ff0e7b82 */ /* 0x000e260000000a00 */
[----:B------:R-:W-:Y:S02]  /*0890*/  @!P4 IADD3 R19, PT, PT, -R19, RZ, RZ ;  /* 0x000000ff1313c210 */ /* 0x000fe40007ffe1ff */
[----:B------:R-:W-:-:S04]  /*08a0*/  @!P2 LOP3.LUT R19, RZ, R17, RZ, 0x33, !PT ;  /* 0x00000011ff13a212 */ /* 0x000fc800078e33ff */
[----:B------:R-:W-:-:S05]  /*08b0*/  IADD3 R21, PT, PT, -R19, RZ, RZ ;  /* 0x000000ff13157210 */ /* 0x000fca0007ffe1ff */
[----:B------:R-:W-:-:S04]  /*08c0*/  IMAD R21, R17, R21, R24 ;  /* 0x0000001511157224 */ /* 0x000fc800078e0218 */
[--C-:B------:R-:W-:Y:S02]  /*08d0*/  IMAD R19, R2, R19, R21.reuse ;  /* 0x0000001302137224 */ /* 0x100fe400078e0215 */
[----:B------:R-:W-:-:S05]  /*08e0*/  IMAD.IADD R16, R6, 0x1, R21 ;  /* 0x0000000106107824 */ /* 0x000fca00078e0215 */
[----:B------:R-:W-:Y:S02]  /*08f0*/  VIADDMNMX R17, R19, R17, R16, PT ;  /* 0x0000001113117246 */ /* 0x000fe40003800110 */
[C---:B------:R-:W-:Y:S02]  /*0900*/  IADD3 R19, PT, PT, R4.reuse, R19, RZ ;  /* 0x0000001304137210 */ /* 0x040fe40007ffe0ff */
[----:B------:R-:W-:-:S03]  /*0910*/  IADD3 R21, PT, PT, R4, R17, RZ ;  /* 0x0000001104157210 */ /* 0x000fc60007ffe0ff */
        /* <DEDUP_REMOVED lines=14> */
.L_x_126:
[----:B------:R-:W-:Y:S05]  /*0a00*/  BSYNC.RECONVERGENT B0 ;  /* 0x0000000000007941 */ /* 0x000fea0003800200 */
.L_x_125:
[----:B------:R-:W-:Y:S04]  /*0a10*/  BSSY.RECONVERGENT B0, `(.L_x_127) ;  /* 0x0000033000007945 */ /* 0x000fe80003800200 */
[----:B------:R-:W-:Y:S05]  /*0a20*/  @P3 BRA `(.L_x_128) ;  /* 0x0000000000c43947 */ /* 0x000fea0003800000 */
[----:B01----:R-:W0:Y:S01]  /*0a30*/  LDC R17, c[0x0][0x3a0] ;  /* 0x0000e800ff117b82 */ /* 0x003e220000000800 */
[----:B------:R-:W-:Y:S01]  /*0a40*/  HFMA2 R14, -RZ, RZ, 0, 0 ;  /* 0x00000000ff0e7431 */ /* 0x000fe200000001ff */
[----:B------:R-:W-:-:S06]  /*0a50*/  IABS R20, R10 ;  /* 0x0000000a00147213 */ /* 0x000fcc0000000000 */
[----:B------:R-:W1:Y:S01]  /*0a60*/  LDC.64 R26, c[0x0][0x380] ;  /* 0x0000e000ff1a7b82 */ /* 0x000e620000000a00 */
[----:B0-----:R-:W-:-:S04]  /*0a70*/  IABS R16, R17 ;  /* 0x0000001100107213 */ /* 0x001fc80000000000 */
[----:B------:R-:W0:Y:S08]  /*0a80*/  I2F.RP R18, R16 ;  /* 0x0000001000127306 */ /* 0x000e300000209400 */
[----:B0-----:R-:W0:Y:S02]  /*0a90*/  MUFU.RCP R18, R18 ;  /* 0x0000001200127308 */ /* 0x001e240000001000 */
[----:B0-----:R-:W-:-:S06]  /*0aa0*/  VIADD R19, R18, 0xffffffe ;  /* 0x0ffffffe12137836 */ /* 0x001fcc0000000000 */
        /* <DEDUP_REMOVED lines=9> */
[-C--:B------:R-:W-:Y:S01]  /*0b40*/  @!P2 IADD3 R15, PT, PT, R15, -R16.reuse, RZ ;  /* 0x800000100f0fa210 */ /* 0x080fe20007ffe0ff */
[----:B------:R-:W-:Y:S01]  /*0b50*/  @!P2 VIADD R14, R14, 0x1 ;  /* 0x000000010e0ea836 */ /* 0x000fe20000000000 */
[----:B------:R-:W-:Y:S02]  /*0b60*/  ISETP.NE.AND P2, PT, R17, RZ, PT ;  /* 0x000000ff1100720c */ /* 0x000fe40003f45270 */
[----:B------:R-:W-:Y:S02]  /*0b70*/  ISETP.GE.U32.AND P1, PT, R15, R16, PT ;  /* 0x000000100f00720c */ /* 0x000fe40003f26070 */
[----:B------:R-:W-:-:S04]  /*0b80*/  LOP3.LUT R15, R10, R17, RZ, 0x3c, !PT ;  /* 0x000000110a0f7212 */ /* 0x000fc800078e3cff */
[----:B------:R-:W-:-:S07]  /*0b90*/  ISETP.GE.AND P3, PT, R15, RZ, PT ;  /* 0x000000ff0f00720c */ /* 0x000fce0003f66270 */
[----:B------:R-:W-:-:S04]  /*0ba0*/  @P1 IADD3 R14, PT, PT, R14, 0x1, RZ ;  /* 0x000000010e0e1810 */ /* 0x000fc80007ffe0ff */
[----:B------:R-:W-:Y:S02]  /*0bb0*/  MOV R19, R14 ;  /* 0x0000000e00137202 */ /* 0x000fe40000000f00 */
[----:B------:R-:W0:Y:S03]  /*0bc0*/  LDC.64 R14, c[0x0][0x388] ;  /* 0x0000e200ff0e7b82 */ /* 0x000e260000000a00 */
[----:B------:R-:W-:Y:S01]  /*0bd0*/  @!P3 IMAD.MOV R19, RZ, RZ, -R19 ;  /* 0x000000ffff13b224 */ /* 0x000fe200078e0a13 */
[----:B------:R-:W-:-:S04]  /*0be0*/  @!P2 LOP3.LUT R19, RZ, R17, RZ, 0x33, !PT ;  /* 0x00000011ff13a212 */ /* 0x000fc800078e33ff */
[----:B------:R-:W-:-:S05]  /*0bf0*/  IADD3 R21, PT, PT, -R19, RZ, RZ ;  /* 0x000000ff13157210 */ /* 0x000fca0007ffe1ff */
[----:B------:R-:W-:-:S04]  /*0c00*/  IMAD R21, R17, R21, R10 ;  /* 0x0000001511157224 */ /* 0x000fc800078e020a */
[----:B------:R-:W-:Y:S01]  /*0c10*/  IMAD R19, R2, R19, R21 ;  /* 0x0000001302137224 */ /* 0x000fe200078e0215 */
[----:B------:R-:W-:-:S04]  /*0c20*/  IADD3 R16, PT, PT, R6, R21, RZ ;  /* 0x0000001506107210 */ /* 0x000fc80007ffe0ff */
[----:B------:R-:W-:Y:S01]  /*0c30*/  VIADDMNMX R17, R19, R17, R16, PT ;  /* 0x0000001113117246 */ /* 0x000fe20003800110 */
[----:B------:R-:W-:-:S03]  /*0c40*/  IMAD.IADD R19, R4, 0x1, R19 ;  /* 0x0000000104137824 */ /* 0x000fc600078e0213 */
[----:B------:R-:W-:Y:S01]  /*0c50*/  IADD3 R21, PT, PT, R4, R17, RZ ;  /* 0x0000001104157210 */ /* 0x000fe20007ffe0ff */
        /* <DEDUP_REMOVED lines=14> */
.L_x_128:
[----:B------:R-:W-:Y:S05]  /*0d40*/  BSYNC.RECONVERGENT B0 ;  /* 0x0000000000007941 */ /* 0x000fea0003800200 */
.L_x_127:
[----:B------:R-:W-:Y:S04]  /*0d50*/  BSSY.RECONVERGENT B0, `(.L_x_129) ;  /* 0x0000033000007945 */ /* 0x000fe80003800200 */
[----:B------:R-:W-:Y:S05]  /*0d60*/  @P0 BRA `(.L_x_130) ;  /* 0x0000000000c40947 */ /* 0x000fea0003800000 */
[----:B012---:R-:W0:Y:S01]  /*0d70*/  LDC R17, c[0x0][0x3a0] ;  /* 0x0000e800ff117b82 */ /* 0x007e220000000800 */
[----:B------:R-:W-:Y:S01]  /*0d80*/  HFMA2 R14, -RZ, RZ, 0, 0 ;  /* 0x00000000ff0e7431 */ /* 0x000fe200000001ff */
[----:B------:R-:W-:-:S06]  /*0d90*/  IABS R20, R12 ;  /* 0x0000000c00147213 */ /* 0x000fcc0000000000 */
[----:B------:R-:W1:Y:S01]  /*0da0*/  LDC.64 R26, c[0x0][0x380] ;  /* 0x0000e000ff1a7b82 */ /* 0x000e620000000a00 */
[----:B0-----:R-:W-:-:S04]  /*0db0*/  IABS R16, R17 ;  /* 0x0000001100107213 */ /* 0x001fc80000000000 */
[----:B------:R-:W0:Y:S08]  /*0dc0*/  I2F.RP R18, R16 ;  /* 0x0000001000127306 */ /* 0x000e300000209400 */
[----:B0-----:R-:W0:Y:S02]  /*0dd0*/  MUFU.RCP R18, R18 ;  /* 0x0000001200127308 */ /* 0x001e240000001000 */
[----:B0-----:R-:W-:-:S06]  /*0de0*/  IADD3 R19, PT, PT, R18, 0xffffffe, RZ ;  /* 0x0ffffffe12137810 */ /* 0x001fcc0007ffe0ff */
[----:B------:R-:W0:Y:S02]  /*0df0*/  F2I.FTZ.U32.TRUNC.NTZ R15, R19 ;  /* 0x00000013000f7305 */ /* 0x000e24000021f000 */
[----:B0-----:R-:W-:-:S04]  /*0e00*/  IMAD.MOV R21, RZ, RZ, -R15 ;  /* 0x000000ffff157224 */ /* 0x001fc800078e0a0f */
[----:B------:R-:W-:-:S04]  /*0e10*/  IMAD R21, R21, R16, RZ ;  /* 0x0000001015157224 */ /* 0x000fc800078e02ff */
[----:B------:R-:W-:Y:S01]  /*0e20*/  IMAD.HI.U32 R14, R15, R21, R14 ;  /* 0x000000150f0e7227 */ /* 0x000fe200078e000e */
[----:B------:R-:W-:-:S05]  /*0e30*/  MOV R15, R20 ;  /* 0x00000014000f7202 */ /* 0x000fca0000000f00 */
[----:B------:R-:W-:-:S04]  /*0e40*/  IMAD.HI.U32 R14, R14, R15, RZ ;  /* 0x0000000f0e0e7227 */ /* 0x000fc800078e00ff */
[----:B------:R-:W-:-:S04]  /*0e50*/  IMAD.MOV R18, RZ, RZ, -R14 ;  /* 0x000000ffff127224 */ /* 0x000fc800078e0a0e */
[----:B------:R-:W-:-:S05]  /*0e60*/  IMAD R15, R16, R18, R15 ;  /* 0x00000012100f7224 */ /* 0x000fca00078e020f */
[----:B------:R-:W-:-:S13]  /*0e70*/  ISETP.GT.U32.AND P1, PT, R16, R15, PT ;  /* 0x0000000f1000720c */ /* 0x000fda0003f24070 */
[-C--:B------:R-:W-:Y:S02]  /*0e80*/  @!P1 IADD3 R15, PT, PT, R15, -R16.reuse, RZ ;  /* 0x800000100f0f9210 */ /* 0x080fe40007ffe0ff */
[----:B------:R-:W-:Y:S02]  /*0e90*/  @!P1 IADD3 R14, PT, PT, R14, 0x1, RZ ;  /* 0x000000010e0e9810 */ /* 0x000fe40007ffe0ff */
[----:B------:R-:W-:Y:S02]  /*0ea0*/  ISETP.GE.U32.AND P0, PT, R15, R16, PT ;  /* 0x000000100f00720c */ /* 0x000fe40003f06070 */
[----:B------:R-:W-:Y:S02]  /*0eb0*/  LOP3.LUT R15, R12, R17, RZ, 0x3c, !PT ;  /* 0x000000110c0f7212 */ /* 0x000fe400078e3cff */
[----:B------:R-:W-:Y:S02]  /*0ec0*/  ISETP.NE.AND P1, PT, R17, RZ, PT ;  /* 0x000000ff1100720c */ /* 0x000fe40003f25270 */
[----:B------:R-:W-:-:S07]  /*0ed0*/  ISETP.GE.AND P2, PT, R15, RZ, PT ;  /* 0x000000ff0f00720c */ /* 0x000fce0003f46270 */
        /* <DEDUP_REMOVED lines=26> */
.L_x_130:
[----:B------:R-:W-:Y:S05]  /*1080*/  BSYNC.RECONVERGENT B0 ;  /* 0x0000000000007941 */ /* 0x000fea0003800200 */
.L_x_129:
[----:B------:R-:W4:Y:S01]  /*1090*/  LDC R14, c[0x0][0x360] ;  /* 0x0000d800ff0e7b82 */ /* 0x000f220000000800 */
[----:B------:R-:W-:-:S04]  /*10a0*/  IADD3 R25, PT, PT, R25, 0x4, RZ ;  /* 0x0000000419197810 */ /* 0x000fc80007ffe0ff */
[----:B------:R-:W-:Y:S02]  /*10b0*/  ISETP.NE.AND P0, PT, R25, RZ, PT ;  /* 0x000000ff1900720c */ /* 0x000fe40003f05270 */
[C---:B----4-:R-:W-:Y:S01]  /*10c0*/  LEA R24, R14.reuse, R24, 0x2 ;  /* 0x000000180e187211 */ /* 0x050fe200078e10ff */
[C---:B------:R-:W-:Y:S01]  /*10d0*/  IMAD R23, R14.reuse, 0x4, R23 ;  /* 0x000000040e177824 */ /* 0x040fe200078e0217 */
[C---:B------:R-:W-:Y:S01]  /*10e0*/  LEA R10, R14.reuse, R10, 0x2 ;  /* 0x0000000a0e0a7211 */ /* 0x040fe200078e10ff */
[C---:B------:R-:W-:Y:S01]  /*10f0*/  IMAD R12, R14.reuse, 0x4, R12 ;  /* 0x000000040e0c7824 */ /* 0x040fe200078e020c */
[C---:B------:R-:W-:Y:S01]  /*1100*/  LEA R9, R14.reuse, R9, 0x2 ;  /* 0x000000090e097211 */ /* 0x040fe200078e10ff */
[C---:B------:R-:W-:Y:S01]  /*1110*/  IMAD R13, R14.reuse, 0x4, R13 ;  /* 0x000000040e0d7824 */ /* 0x040fe200078e020d */
[C---:B------:R-:W-:Y:S02]  /*1120*/  LEA R11, R14.reuse, R11, 0x2 ;  /* 0x0000000b0e0b7211 */ /* 0x040fe400078e10ff */
[----:B------:R-:W-:-:S03]  /*1130*/  LEA R22, R14, R22, 0x2 ;  /* 0x000000160e167211 */ /* 0x000fc600078e10ff */
[----:B------:R-:W-:Y:S05]  /*1140*/  @P0 BRA `(.L_x_131) ;  /* 0xfffffff000700947 */ /* 0x000fea000383ffff */
.L_x_122:
[----:B------:R-:W-:-:S13]  /*1150*/  ISETP.NE.AND P0, PT, R7, RZ, PT ;  /* 0x000000ff0700720c */ /* 0x000fda0003f05270 */
[----:B------:R-:W-:Y:S05]  /*1160*/  @!P0 EXIT ;  /* 0x000000000000894d */ /* 0x000fea0003800000 */
[----:B------:R-:W4:Y:S01]  /*1170*/  S2R R14, SR_CTAID.X ;  /* 0x00000000000e7919 */ /* 0x000f220000002500 */
[----:B------:R-:W4:Y:S01]  /*1180*/  LDC R15, c[0x0][0x3a0] ;  /* 0x0000e800ff0f7b82 */ /* 0x000f220000000800 */
[----:B------:R-:W5:Y:S01]  /*1190*/  LDCU UR4, c[0x0][0x360] ;  /* 0x00006c00ff0477ac */ /* 0x000f620008000800 */
[----:B------:R-:W-:Y:S01]  /*11a0*/  IADD3 R7, PT, PT, -R7, RZ, RZ ;  /* 0x000000ff07077210 */ /* 0x000fe20007ffe1ff */
[----:B------:R-:W5:Y:S01]  /*11b0*/  S2R R18, SR_TID.X ;  /* 0x0000000000127919 */ /* 0x000f620000002100 */
[----:B------:R-:W0:Y:S04]  /*11c0*/  LDCU UR5, c[0x0][0x394] ;  /* 0x00007280ff0577ac */ /* 0x000e280008000800 */
[----:B------:R-:W0:Y:S08]  /*11d0*/  LDC R9, c[0x0][0x3a0] ;  /* 0x0000e800ff097b82 */ /* 0x000e300000000800 */
[----:B------:R-:W0:Y:S08]  /*11e0*/  LDC.64 R12, c[0x0][0x380] ;  /* 0x0000e000ff0c7b82 */ /* 0x000e300000000a00 */
[----:B------:R-:W0:Y:S01]  /*11f0*/  LDC.64 R10, c[0x0][0x388] ;  /* 0x0000e200ff0a7b82 */ /* 0x000e220000000a00 */
[----:B----4-:R-:W-:-:S04]  /*1200*/  IMAD R14, R14, R15, RZ ;  /* 0x0000000f0e0e7224 */ /* 0x010fc800078e02ff */
[----:B------:R-:W-:-:S04]  /*1210*/  IMAD R3, R14, 0x3, R3 ;  /* 0x000000030e037824 */ /* 0x000fc800078e0203 */
[----:B-----5:R-:W-:-:S04]  /*1220*/  IMAD R18, R3, UR4, R18 ;  /* 0x0000000403127c24 */ /* 0x020fc8000f8e0212 */
[----:B------:R-:W-:-:S07]  /*1230*/  IMAD R3, R0, R5, R18 ;  /* 0x0000000500037224 */ /* 0x000fce00078e0212 */
.L_x_134:
[----:B------:R-:W-:Y:S01]  /*1240*/  ISETP.GE.AND P0, PT, R18, R5, PT ;  /* 0x000000051200720c */ /* 0x000fe20003f06270 */
[----:B------:R-:W-:Y:S01]  /*1250*/  BSSY.RECONVERGENT B0, `(.L_x_132) ;  /* 0x0000032000007945 */ /* 0x000fe20003800200 */
[----:B------:R-:W-:Y:S02]  /*1260*/  IADD3 R7, PT, PT, R7, 0x1, RZ ;  /* 0x0000000107077810 */ /* 0x000fe40007ffe0ff */
[----:B0-----:R-:W-:Y:S02]  /*1270*/  ISETP.GE.OR P0, PT, R0, UR5, P0 ;  /* 0x0000000500007c0c */ /* 0x001fe40008706670 */
[----:B------:R-:W-:-:S11]  /*1280*/  ISETP.NE.AND P3, PT, R7, RZ, PT ;  /* 0x000000ff0700720c */ /* 0x000fd60003f65270 */
[----:B------:R-:W-:Y:S05]  /*1290*/  @P0 BRA `(.L_x_133) ;  /* 0x0000000000b40947 */ /* 0x000fea0003800000 */
[----:B------:R-:W-:Y:S01]  /*12a0*/  IABS R20, R9 ;  /* 0x0000000900147213 */ /* 0x000fe20000000000 */
[----:B------:R-:W-:Y:S01]  /*12b0*/  HFMA2 R14, -RZ, RZ, 0, 0 ;  /* 0x00000000ff0e7431 */ /* 0x000fe200000001ff */
[----:B------:R-:W-:Y:S02]  /*12c0*/  IABS R21, R18 ;  /* 0x0000001200157213 */ /* 0x000fe40000000000 */
[----:B------:R-:W0:Y:S08]  /*12d0*/  I2F.RP R16, R20 ;  /* 0x0000001400107306 */ /* 0x000e300000209400 */
[----:B0-----:R-:W1:Y:S02]  /*12e0*/  MUFU.RCP R16, R16 ;  /* 0x0000001000107308 */ /* 0x001e640000001000 */
[----:B-123--:R-:W-:-:S06]  /*12f0*/  VIADD R17, R16, 0xffffffe ;  /* 0x0ffffffe10117836 */ /* 0x00efcc0000000000 */
        /* <DEDUP_REMOVED lines=15> */
[----:B------:R-:W-:-:S06]  /*13f0*/  @P0 IADD3 R14, PT, PT, R14, 0x1, RZ ;  /* 0x000000010e0e0810 */ /* 0x000fcc0007ffe0ff */
        /* <DEDUP_REMOVED lines=9> */
[----:B------:R-:W-:-:S04]  /*1490*/  IMAD.WIDE R20, R21, 0x4, R10 ;  /* 0x0000000415147825 */ /* 0x000fc800078e020a */
[----:B------:R-:W-:Y:S01]  /*14a0*/  IMAD.WIDE R14, R15, 0x4, R10 ;  /* 0x000000040f0e7825 */ /* 0x000fe200078e020a */
[----:B------:R-:W2:Y:S03]  /*14b0*/  LDG.E R19, desc[UR6][R20.64] ;  /* 0x0000000614137981 */ /* 0x000ea6000c1e1900 */
[C---:B------:R-:W-:Y:S01]  /*14c0*/  IMAD.WIDE R16, R8.reuse, 0x4, R20 ;  /* 0x0000000408107825 */ /* 0x040fe200078e0214 */
[----:B------:R-:W2:Y:S03]  /*14d0*/  LDG.E R24, desc[UR6][R14.64] ;  /* 0x000000060e187981 */ /* 0x000ea6000c1e1900 */
[----:B------:R-:W-:Y:S02]  /*14e0*/  IMAD.WIDE R22, R8, 0x4, R14 ;  /* 0x0000000408167825 */ /* 0x000fe400078e020e */
[----:B------:R-:W3:Y:S04]  /*14f0*/  LDG.E R16, desc[UR6][R16.64] ;  /* 0x0000000610107981 */ /* 0x000ee8000c1e1900 */
[----:B------:R-:W4:Y:S01]  /*1500*/  LDG.E R22, desc[UR6][R22.64] ;  /* 0x0000000616167981 */ /* 0x000f22000c1e1900 */
[----:B--2---:R-:W-:Y:S01]  /*1510*/  FADD R19, R19, R24 ;  /* 0x0000001813137221 */ /* 0x004fe20000000000 */
[----:B------:R-:W-:-:S04]  /*1520*/  IMAD.WIDE R24, R3, 0x4, R12 ;  /* 0x0000000403187825 */ /* 0x000fc800078e020c */
[----:B---3--:R-:W-:-:S04]  /*1530*/  FADD R19, R19, R16 ;  /* 0x0000001013137221 */ /* 0x008fc80000000000 */
[----:B----4-:R-:W-:-:S04]  /*1540*/  FADD R19, R19, R22 ;  /* 0x0000001613137221 */ /* 0x010fc80000000000 */
[----:B------:R-:W-:-:S05]  /*1550*/  FMUL R19, R19, 0.25 ;  /* 0x3e80000013137820 */ /* 0x000fca0000400000 */
[----:B------:R0:W-:Y:S02]  /*1560*/  STG.E desc[UR6][R24.64], R19 ;  /* 0x0000001318007986 */ /* 0x0001e4000c101906 */
.L_x_133:
[----:B------:R-:W-:Y:S05]  /*1570*/  BSYNC.RECONVERGENT B0 ;  /* 0x0000000000007941 */ /* 0x000fea0003800200 */
.L_x_132:
[----:B------:R-:W-:Y:S02]  /*1580*/  IADD3 R3, PT, PT, R3, UR4, RZ ;  /* 0x0000000403037c10 */ /* 0x000fe4000fffe0ff */
[----:B------:R-:W-:Y:S01]  /*1590*/  IADD3 R18, PT, PT, R18, UR4, RZ ;  /* 0x0000000412127c10 */ /* 0x000fe2000fffe0ff */
[----:B------:R-:W-:Y:S06]  /*15a0*/  @P3 BRA `(.L_x_134) ;  /* 0xfffffffc00243947 */ /* 0x000fec000383ffff */
[----:B------:R-:W-:Y:S05]  /*15b0*/  EXIT ;  /* 0x000000000000794d */ /* 0x000fea0003800000 */
.L_x_135:
        /* <DEDUP_REMOVED lines=12> */
.L_x_307:


//--------------------- .text._Z15kernel_halfsizePfS_iiiii --------------------------
	.section	.text._Z15kernel_halfsizePfS_iiiii,"ax",@progbits
	.align	128
        .global         _Z15kernel_halfsizePfS_iiiii
        .type           _Z15kernel_halfsizePfS_iiiii,@function
        .size           _Z15kernel_halfsizePfS_iiiii,(.L_x_308 - _Z15kernel_halfsizePfS_iiiii)
        .other          _Z15kernel_halfsizePfS_iiiii,@"STO_CUDA_ENTRY STV_DEFAULT"
_Z15kernel_halfsizePfS_iiiii:
.text._Z15kernel_halfsizePfS_iiiii:
[----:B------:R-:W-:Y:S08]  /*0000*/  LDC R1, c[0x0][0x37c] ;  /* 0x0000df00ff017b82 */ /* 0x000ff00000000800 */
[----:B------:R-:W0:Y:S01]  /*0010*/  LDC R23, c[0x0][0x3a0] ;  /* 0x0000e800ff177b82 */ /* 0x000e220000000800 */
[----:B------:R-:W1:Y:S07]  /*0020*/  S2R R0, SR_TID.Y ;  /* 0x0000000000007919 */ /* 0x000e6e0000002200 */
[----:B------:R-:W2:Y:S08]  /*0030*/  LDC R3, c[0x0][0x364] ;  /* 0x0000d900ff037b82 */ /* 0x000eb00000000800 */
[----:B------:R-:W3:Y:S01]  /*0040*/  S2UR UR5, SR_CTAID.Y ;  /* 0x00000000000579c3 */ /* 0x000ee20000002600 */
[----:B0-----:R-:W-:-:S13]  /*0050*/  ISETP.GE.AND P0, PT, R23, 0x1, PT ;  /* 0x000000011700780c */ /* 0x001fda0003f06270 */
[----:B-123--:R-:W-:Y:S05]  /*0060*/  @!P0 EXIT ;  /* 0x000000000000894d */ /* 0x00efea0003800000 */
[----:B------:R-:W0:Y:S01]  /*0070*/  S2UR UR4, SR_CTAID.X ;  /* 0x00000000000479c3 */ /* 0x000e220000002500 */
[----:B------:R-:W1:Y:S01]  /*0080*/  LDCU.64 UR8, c[0x0][0x398] ;  /* 0x00007300ff0877ac */ /* 0x000e620008000a00 */
[----:B------:R-:W-:Y:S02]  /*0090*/  IMAD R0, R3, UR5, R0 ;  /* 0x0000000503007c24 */ /* 0x000fe4000f8e0200 */
[----:B------:R-:W-:Y:S02]  /*00a0*/  HFMA2 R9, -RZ, RZ, 0, 0 ;  /* 0x00000000ff097431 */ /* 0x000fe400000001ff */
[----:B------:R-:W-:Y:S01]  /*00b0*/  VIADD R3, R23, 0xffffffff ;  /* 0xffffffff17037836 */ /* 0x000fe20000000000 */
[----:B------:R-:W2:Y:S01]  /*00c0*/  LDCU UR10, c[0x0][0x390] ;  /* 0x00007200ff0a77ac */ /* 0x000ea20008000800 */
[----:B------:R-:W-:-:S03]  /*00d0*/  SHF.L.U32 R5, R0, 0x1, RZ ;  /* 0x0000000100057819 */ /* 0x000fc600000006ff */
[----:B------:R-:W-:Y:S01]  /*00e0*/  ISETP.GE.U32.AND P1, PT, R3, 0x3, PT ;  /* 0x000000030300780c */ /* 0x000fe20003f26070 */
[----:B------:R-:W3:Y:S01]  /*00f0*/  LDCU.64 UR6, c[0x0][0x358] ;  /* 0x00006b00ff0677ac */ /* 0x000ee20008000a00 */
[----:B------:R-:W-:Y:S01]  /*0100*/  IADD3 R2, PT, PT, R5, 0x1, RZ ;  /* 0x0000000105027810 */ /* 0x000fe20007ffe0ff */
[----:B-1----:R-:W-:-:S03]  /*0110*/  IMAD R8, R23, UR8, RZ ;  /* 0x0000000817087c24 */ /* 0x002fc6000f8e02ff */
[----:B------:R-:W-:Y:S01]  /*0120*/  ISETP.GE.AND P0, PT, R2, UR9, PT ;  /* 0x0000000902007c0c */ /* 0x000fe2000bf06270 */
[C---:B------:R-:W-:Y:S02]  /*0130*/  IMAD.SHL.U32 R2, R23.reuse, 0x2, RZ ;  /* 0x0000000217027824 */ /* 0x040fe400078e00ff */
[C---:B--2---:R-:W-:Y:S02]  /*0140*/  IMAD R3, R23.reuse, UR10, RZ ;  /* 0x0000000a17037c24 */ /* 0x044fe4000f8e02ff */
[----:B0-----:R-:W-:Y:S02]  /*0150*/  IMAD R4, R23, UR4, RZ ;  /* 0x0000000417047c24 */ /* 0x001fe4000f8e02ff */
[C---:B------:R-:W-:Y:S02]  /*0160*/  IMAD R5, R8.reuse, R5, RZ ;  /* 0x0000000508057224 */ /* 0x040fe400078e02ff */
[C---:B------:R-:W-:Y:S01]  /*0170*/  IMAD.IADD R6, R8.reuse, 0x1, -R23 ;  /* 0x0000000108067824 */ /* 0x040fe200078e0a17 */
[----:B------:R-:W-:Y:S01]  /*0180*/  SEL R8, R8, RZ, !P0 ;  /* 0x000000ff08087207 */ /* 0x000fe20004000000 */
[----:B------:R-:W-:Y:S01]  /*0190*/  IMAD R7, R0, R3, RZ ;  /* 0x0000000300077224 */ /* 0x000fe200078e02ff */
[----:B---3--:R-:W-:Y:S06]  /*01a0*/  @!P1 BRA `(.L_x_136) ;  /* 0x0000000c00e09947 */ /* 0x008fec0003800000 */
[----:B------:R-:W0:Y:S01]  /*01b0*/  S2R R17, SR_TID.X ;  /* 0x0000000000117919 */ /* 0x000e220000002100 */
[----:B------:R-:W1:Y:S01]  /*01c0*/  LDC R11, c[0x0][0x360] ;  /* 0x0000d800ff0b7b82 */ /* 0x000e620000000800 */
[C---:B------:R-:W-:Y:S01]  /*01d0*/  IADD3 R14, PT, PT, R4.reuse, 0x2, RZ ;  /* 0x00000002040e7810 */ /* 0x040fe20007ffe0ff */
[----:B------:R-:W-:Y:S01]  /*01e0*/  VIADD R16, R4, 0x3 ;  /* 0x0000000304107836 */ /* 0x000fe20000000000 */
[----:B------:R-:W-:Y:S01]  /*01f0*/  LOP3.LUT R13, R23, 0x7ffffffc, RZ, 0xc0, !PT ;  /* 0x7ffffffc170d7812 */ /* 0x000fe200078ec0ff */
[----:B------:R-:W2:Y:S04]  /*0200*/  LDCU UR5, c[0x0][0x394] ;  /* 0x00007280ff0577ac */ /* 0x000ea80008000800 */
[----:B------:R-:W-:Y:S02]  /*0210*/  IMAD.MOV R25, RZ, RZ, -R13 ;  /* 0x000000ffff197224 */ /* 0x000fe400078e0a0d */
[----:B-1----:R-:W-:-:S02]  /*0220*/  IMAD R26, R11, UR4, RZ ;  /* 0x000000040b1a7c24 */ /* 0x002fc4000f8e02ff */
[----:B------:R-:W-:Y:S01]  /*0230*/  IMAD R24, R4, R11, R11 ;  /* 0x0000000b04187224 */ /* 0x000fe200078e020b */
[----:B0-----:R-:W-:Y:S01]  /*0240*/  IADD3 R15, PT, PT, R7, R17, RZ ;  /* 0x00000011070f7210 */ /* 0x001fe20007ffe0ff */
[-CC-:B------:R-:W-:Y:S02]  /*0250*/  IMAD R10, R14, R11.reuse, R17.reuse ;  /* 0x0000000b0e0a7224 */ /* 0x180fe400078e0211 */
[-C--:B------:R-:W-:Y:S02]  /*0260*/  IMAD R12, R16, R11.reuse, R17 ;  /* 0x0000000b100c7224 */ /* 0x080fe400078e0211 */
[--C-:B------:R-:W-:Y:S02]  /*0270*/  IMAD R9, R14, R11, R15.reuse ;  /* 0x0000000b0e097224 */ /* 0x100fe400078e020f */
[----:B------:R-:W-:Y:S02]  /*0280*/  IMAD R14, R0, UR10, R26 ;  /* 0x0000000a000e7c24 */ /* 0x000fe4000f8e021a */
[C---:B------:R-:W-:Y:S01]  /*0290*/  IMAD.IADD R22, R24.reuse, 0x1, R15 ;  /* 0x0000000118167824 */ /* 0x040fe200078e020f */
[----:B------:R-:W-:Y:S01]  /*02a0*/  IADD3 R24, PT, PT, R24, R17, RZ ;  /* 0x0000001118187210 */ /* 0x000fe20007ffe0ff */
[----:B------:R-:W-:-:S02]  /*02b0*/  IMAD R26, R26, R23, R17 ;  /* 0x000000171a1a7224 */ /* 0x000fc400078e0211 */
[----:B------:R-:W-:Y:S02]  /*02c0*/  IMAD R11, R16, R11, R15 ;  /* 0x0000000b100b7224 */ /* 0x000fe400078e020f */
[----:B--2---:R-:W-:-:S07]  /*02d0*/  IMAD R23, R14, R23, R17 ;  /* 0x000000170e177224 */ /* 0x004fce00078e0211 */
.L_x_145:
        /* <DEDUP_REMOVED lines=22> */
[----:B------:R-:W-:-:S03]  /*0440*/  LOP3.LUT R14, R26, R17, RZ, 0x3c, !PT ;  /* 0x000000111a0e7212 */ /* 0x000fc600078e3cff */
[----:B------:R-:W-:Y:S01]  /*0450*/  IMAD.MOV.U32 R19, RZ, RZ, R20 ;  /* 0x000000ffff137224 */ /* 0x000fe200078e0014 */
[----:B------:R-:W-:-:S03]  /*0460*/  ISETP.GE.AND P4, PT, R14, RZ, PT ;  /* 0x000000ff0e00720c */ /* 0x000fc60003f86270 */
[----:B------:R-:W-:-:S05]  /*0470*/  IMAD.HI.U32 R15, R15, R19, RZ ;  /* 0x000000130f0f7227 */ /* 0x000fca00078e00ff */
[----:B------:R-:W-:-:S05]  /*0480*/  IADD3 R18, PT, PT, -R15, RZ, RZ ;  /* 0x000000ff0f127210 */ /* 0x000fca0007ffe1ff */
[----:B------:R-:W-:-:S05]  /*0490*/  IMAD R19, R16, R18, R19 ;  /* 0x0000001210137224 */ /* 0x000fca00078e0213 */
[----:B------:R-:W-:-:S13]  /*04a0*/  ISETP.GT.U32.AND P5, PT, R16, R19, PT ;  /* 0x000000131000720c */ /* 0x000fda0003fa4070 */
[----:B------:R-:W-:Y:S01]  /*04b0*/  @!P5 IMAD.IADD R19, R19, 0x1, -R16 ;  /* 0x000000011313d824 */ /* 0x000fe200078e0a10 */
[----:B------:R-:W-:Y:S02]  /*04c0*/  @!P5 IADD3 R15, PT, PT, R15, 0x1, RZ ;  /* 0x000000010f0fd810 */ /* 0x000fe40007ffe0ff */
[----:B------:R-:W-:Y:S02]  /*04d0*/  ISETP.NE.AND P5, PT, R17, RZ, PT ;  /* 0x000000ff1100720c */ /* 0x000fe40003fa5270 */
[----:B------:R-:W-:-:S13]  /*04e0*/  ISETP.GE.U32.AND P1, PT, R19, R16, PT ;  /* 0x000000101300720c */ /* 0x000fda0003f26070 */
[----:B------:R-:W-:-:S05]  /*04f0*/  @P1 VIADD R15, R15, 0x1 ;  /* 0x000000010f0f1836 */ /* 0x000fca0000000000 */
[----:B------:R-:W-:Y:S02]  /*0500*/  MOV R19, R15 ;  /* 0x0000000f00137202 */ /* 0x000fe40000000f00 */
[----:B------:R-:W0:Y:S03]  /*0510*/  LDC.64 R14, c[0x0][0x388] ;  /* 0x0000e200ff0e7b82 */ /* 0x000e260000000a00 */
[----:B------:R-:W-:Y:S01]  /*0520*/  @!P4 IMAD.MOV R19, RZ, RZ, -R19 ;  /* 0x000000ffff13c224 */ /* 0x000fe200078e0a13 */
        /* <DEDUP_REMOVED lines=11> */
[----:B------:R-:W-:-:S04]  /*05e0*/  IMAD.WIDE R18, R8, 0x4, R16 ;  /* 0x0000000408127825 */ /* 0x000fc800078e0210 */
[----:B------:R-:W-:Y:S02]  /*05f0*/  IMAD.WIDE R20, R8, 0x4, R14 ;  /* 0x0000000408147825 */ /* 0x000fe400078e020e */
[----:B------:R-:W3:Y:S04]  /*0600*/  LDG.E R18, desc[UR6][R18.64] ;  /* 0x0000000612127981 */ /* 0x000ee8000c1e1900 */
[----:B------:R-:W2:Y:S04]  /*0610*/  LDG.E R16, desc[UR6][R14.64] ;  /* 0x000000060e107981 */ /* 0x000ea8000c1e1900 */
[----:B------:R-:W4:Y:S01]  /*0620*/  LDG.E R20, desc[UR6][R20.64] ;  /* 0x0000000614147981 */ /* 0x000f22000c1e1900 */
[----:B-1----:R-:W-:-:S04]  /*0630*/  IMAD.WIDE R28, R23, 0x4, R28 ;  /* 0x00000004171c7825 */ /* 0x002fc800078e021c */
[----:B--2---:R-:W-:-:S04]  /*0640*/  FADD R27, R27, R16 ;  /* 0x000000101b1b7221 */ /* 0x004fc80000000000 */
[----:B---3--:R-:W-:-:S04]  /*0650*/  FADD R27, R27, R18 ;  /* 0x000000121b1b7221 */ /* 0x008fc80000000000 */
[----:B----4-:R-:W-:-:S04]  /*0660*/  FADD R27, R27, R20 ;  /* 0x000000141b1b7221 */ /* 0x010fc80000000000 */
[----:B------:R-:W-:-:S05]  /*0670*/  FMUL R27, R27, 0.25 ;  /* 0x3e8000001b1b7820 */ /* 0x000fca0000400000 */
[----:B------:R0:W-:Y:S02]  /*0680*/  STG.E desc[UR6][R28.64], R27 ;  /* 0x0000001b1c007986 */ /* 0x0001e4000c101906 */
.L_x_138:
[----:B------:R-:W-:Y:S05]  /*0690*/  BSYNC.RECONVERGENT B0 ;  /* 0x0000000000007941 */ /* 0x000fea0003800200 */
.L_x_137:
[----:B------:R-:W-:Y:S04]  /*06a0*/  BSSY.RECONVERGENT B0, `(.L_x_139) ;  /* 0x0000033000007945 */ /* 0x000fe80003800200 */
[----:B------:R-:W-:Y:S05]  /*06b0*/  @P2 BRA `(.L_x_140) ;  /* 0x0000000000c42947 */ /* 0x000fea0003800000 */
[----:B------:R-:W1:Y:S01]  /*06c0*/  LDC R17, c[0x0][0x3a0] ;  /* 0x0000e800ff117b82 */ /* 0x000e620000000800 */
[----:B------:R-:W-:Y:S01]  /*06d0*/  HFMA2 R14, -RZ, RZ, 0, 0 ;  /* 0x00000000ff0e7431 */ /* 0x000fe200000001ff */
[----:B------:R-:W-:-:S06]  /*06e0*/  IABS R20, R24 ;  /* 0x0000001800147213 */ /* 0x000fcc0000000000 */
[----:B0-----:R-:W0:Y:S01]  /*06f0*/  LDC.64 R28, c[0x0][0x380] ;  /* 0x0000e000ff1c7b82 */ /* 0x001e220000000a00 */
[----:B-1----:R-:W-:-:S04]  /*0700*/  IABS R16, R17 ;  /* 0x0000001100107213 */ /* 0x002fc80000000000 */
[----:B------:R-:W1:Y:S08]  /*0710*/  I2F.RP R18, R16 ;  /* 0x0000001000127306 */ /* 0x000e700000209400 */
[----:B-1----:R-:W1:Y:S02]  /*0720*/  MUFU.RCP R18, R18 ;  /* 0x0000001200127308 */ /* 0x002e640000001000 */
[----:B-1----:R-:W-:-:S06]  /*0730*/  VIADD R19, R18, 0xffffffe ;  /* 0x0ffffffe12137836 */ /* 0x002fcc0000000000 */
[----:B------:R-:W1:Y:S02]  /*0740*/  F2I.FTZ.U32.TRUNC.NTZ R15, R19 ;  /* 0x00000013000f7305 */ /* 0x000e64000021f000 */
[----:B-1----:R-:W-:-:S05]  /*0750*/  IADD3 R21, PT, PT, RZ, -R15, RZ ;  /* 0x8000000fff157210 */ /* 0x002fca0007ffe0ff */
        /* <DEDUP_REMOVED lines=15> */
[----:B------:R-:W1:Y:S03]  /*0850*/  LDC.64 R14, c[0x0][0x388] ;  /* 0x0000e200ff0e7b82 */ /* 0x000e660000000a00 */
        /* <DEDUP_REMOVED lines=9> */
[----:B-1----:R-:W-:-:S04]  /*08f0*/  IMAD.WIDE R16, R17, 0x4, R14 ;  /* 0x0000000411107825 */ /* 0x002fc800078e020e */
[----:B------:R-:W-:Y:S01]  /*0900*/  IMAD.WIDE R14, R19, 0x4, R14 ;  /* 0x00000004130e7825 */ /* 0x000fe200078e020e */
[----:B------:R-:W2:Y:S03]  /*0910*/  LDG.E R27, desc[UR6][R16.64] ;  /* 0x00000006101b7981 */ /* 0x000ea6000c1e1900 */
[----:B------:R-:W-:-:S04]  /*0920*/  IMAD.WIDE R18, R8, 0x4, R16 ;  /* 0x0000000408127825 */ /* 0x000fc800078e0210 */
[----:B------:R-:W-:Y:S02]  /*0930*/  IMAD.WIDE R20, R8, 0x4, R14 ;  /* 0x0000000408147825 */ /* 0x000fe400078e020e */
[----:B------:R-:W3:Y:S04]  /*0940*/  LDG.E R18, desc[UR6][R18.64] ;  /* 0x0000000612127981 */ /* 0x000ee8000c1e1900 */
[----:B------:R-:W2:Y:S04]  /*0950*/  LDG.E R16, desc[UR6][R14.64] ;  /* 0x000000060e107981 */ /* 0x000ea8000c1e1900 */
[----:B------:R-:W4:Y:S01]  /*0960*/  LDG.E R20, desc[UR6][R20.64] ;  /* 0x0000000614147981 */ /* 0x000f22000c1e1900 */
[----:B0-----:R-:W-:-:S04]  /*0970*/  IMAD.WIDE R28, R22, 0x4, R28 ;  /* 0x00000004161c7825 */ /* 0x001fc800078e021c */
[----:B--2---:R-:W-:-:S04]  /*0980*/  FADD R27, R27, R16 ;  /* 0x000000101b1b7221 */ /* 0x004fc80000000000 */
[----:B---3--:R-:W-:-:S04]  /*0990*/  FADD R27, R27, R18 ;  /* 0x000000121b1b7221 */ /* 0x008fc80000000000 */
[----:B----4-:R-:W-:-:S04]  /*09a0*/  FADD R27, R27, R20 ;  /* 0x000000141b1b7221 */ /* 0x010fc80000000000 */
[----:B------:R-:W-:-:S05]  /*09b0*/  FMUL R27, R27, 0.25 ;  /* 0x3e8000001b1b7820 */ /* 0x000fca0000400000 */
[----:B------:R1:W-:Y:S02]  /*09c0*/  STG.E desc[UR6][R28.64], R27 ;  /* 0x0000001b1c007986 */ /* 0x0003e4000c101906 */
.L_x_140:
[----:B------:R-:W-:Y:S05]  /*09d0*/  BSYNC.RECONVERGENT B0 ;  /* 0x0000000000007941 */ /* 0x000fea0003800200 */
.L_x_139:
[----:B------:R-:W-:Y:S04]  /*09e0*/  BSSY.RECONVERGENT B0, `(.L_x_141) ;  /* 0x0000033000007945 */ /* 0x000fe80003800200 */
[----:B------:R-:W-:Y:S05]  /*09f0*/  @P3 BRA `(.L_x_142) ;  /* 0x0000000000c43947 */ /* 0x000fea0003800000 */
[----:B------:R-:W2:Y:S01]  /*0a00*/  LDC R17, c[0x0][0x3a0] ;  /* 0x0000e800ff117b82 */ /* 0x000ea20000000800 */
[----:B------:R-:W-:Y:S01]  /*0a10*/  HFMA2 R14, -RZ, RZ, 0, 0 ;  /* 0x00000000ff0e7431 */ /* 0x000fe200000001ff */
[----:B------:R-:W-:-:S06]  /*0a20*/  IABS R20, R10 ;  /* 0x0000000a00147213 */ /* 0x000fcc0000000000 */
[----:B01----:R-:W0:Y:S01]  /*0a30*/  LDC.64 R28, c[0x0][0x380] ;  /* 0x0000e000ff1c7b82 */ /* 0x003e220000000a00 */
[----:B--2---:R-:W-:-:S04]  /*0a40*/  IABS R16, R17 ;  /* 0x0000001100107213 */ /* 0x004fc80000000000 */
[----:B------:R-:W1:Y:S08]  /*0a50*/  I2F.RP R18, R16 ;  /* 0x0000001000127306 */ /* 0x000e700000209400 */
[----:B-1----:R-:W1:Y:S02]  /*0a60*/  MUFU.RCP R18, R18 ;  /* 0x0000001200127308 */ /* 0x002e640000001000 */
[----:B-1----:R-:W-:-:S06]  /*0a70*/  IADD3 R19, PT, PT, R18, 0xffffffe, RZ ;  /* 0x0ffffffe12137810 */ /* 0x002fcc0007ffe0ff */
[----:B------:R-:W1:Y:S02]  /*0a80*/  F2I.FTZ.U32.TRUNC.NTZ R15, R19 ;  /* 0x00000013000f7305 */ /* 0x000e64000021f000 */
[----:B-1----:R-:W-:-:S04]  /*0a90*/  IMAD.MOV R21, RZ, RZ, -R15 ;  /* 0x000000ffff157224 */ /* 0x002fc800078e0a0f */
        /* <DEDUP_REMOVED lines=15> */
[----:B------:R-:W1:Y:S02]  /*0b90*/  LDC.64 R14, c[0x0][0x388] ;  /* 0x0000e200ff0e7b82 */ /* 0x000e640000000a00 */
        /* <DEDUP_REMOVED lines=23> */
.L_x_142:
[----:B------:R-:W-:Y:S05]  /*0d10*/  BSYNC.RECONVERGENT B0 ;  /* 0x0000000000007941 */ /* 0x000fea0003800200 */
.L_x_141:
[----:B------:R-:W-:Y:S04]  /*0d20*/  BSSY.RECONVERGENT B0, `(.L_x_143) ;  /* 0x0000033000007945 */ /* 0x000fe80003800200 */
[----:B------:R-:W-:Y:S05]  /*0d30*/  @P0 BRA `(.L_x_144) ;  /* 0x0000000000c40947 */ /* 0x000fea0003800000 */
[----:B------:R-:W3:Y:S01]  /*0d40*/  LDC R17, c[0x0][0x3a0] ;  /* 0x0000e800ff117b82 */ /* 0x000ee20000000800 */
[----:B------:R-:W-:Y:S01]  /*0d50*/  IMAD.MOV.U32 R14, RZ, RZ, RZ ;  /* 0x000000ffff0e7224 */ /* 0x000fe200078e00ff */
[----:B------:R-:W-:-:S06]  /*0d60*/  IABS R20, R12 ;  /* 0x0000000c00147213 */ /* 0x000fcc0000000000 */
[----:B012---:R-:W0:Y:S01]  /*0d70*/  LDC.64 R28, c[0x0][0x380] ;  /* 0x0000e000ff1c7b82 */ /* 0x007e220000000a00 */
[----:B---3--:R-:W-:-:S04]  /*0d80*/  IABS R16, R17 ;  /* 0x0000001100107213 */ /* 0x008fc80000000000 */
[----:B------:R-:W1:Y:S08]  /*0d90*/  I2F.RP R18, R16 ;  /* 0x0000001000127306 */ /* 0x000e700000209400 */
[----:B-1----:R-:W1:Y:S02]  /*0da0*/  MUFU.RCP R18, R18 ;  /* 0x0000001200127308 */ /* 0x002e640000001000 */
[----:B-1----:R-:W-:-:S06]  /*0db0*/  IADD3 R19, PT, PT, R18, 0xffffffe, RZ ;  /* 0x0ffffffe12137810 */ /* 0x002fcc0007ffe0ff */
[----:B------:R-:W1:Y:S02]  /*0dc0*/  F2I.FTZ.U32.TRUNC.NTZ R15, R19 ;  /* 0x00000013000f7305 */ /* 0x000e64000021f000 */
[----:B-1----:R-:W-:-:S05]  /*0dd0*/  IADD3 R21, PT, PT, RZ, -R15, RZ ;  /* 0x8000000fff157210 */ /* 0x002fca0007ffe0ff */
        /* <DEDUP_REMOVED lines=15> */
[----:B------:R-:W1:Y:S03]  /*0ed0*/  LDC.64 R14, c[0x0][0x388] ;  /* 0x0000e200ff0e7b82 */ /* 0x000e660000000a00 */
        /* <DEDUP_REMOVED lines=23> */
.L_x_144:
[----:B------:R-:W-:Y:S05]  /*1050*/  BSYNC.RECONVERGENT B0 ;  /* 0x0000000000007941 */ /* 0x000fea0003800200 */
.L_x_143:
[----:B------:R-:W4:Y:S01]  /*1060*/  LDC R15, c[0x0][0x360] ;  /* 0x0000d800ff0f7b82 */ /* 0x000f220000000800 */
[----:B------:R-:W-:-:S05]  /*1070*/  VIADD R25, R25, 0x4 ;  /* 0x0000000419197836 */ /* 0x000fca0000000000 */
[----:B------:R-:W-:Y:S02]  /*1080*/  ISETP.NE.AND P0, PT, R25, RZ, PT ;  /* 0x000000ff1900720c */ /* 0x000fe40003f05270 */
[C---:B----4-:R-:W-:Y:S01]  /*1090*/  LEA R24, R15.reuse, R24, 0x2 ;  /* 0x000000180f187211 */ /* 0x050fe200078e10ff */
[C---:B------:R-:W-:Y:S01]  /*10a0*/  IMAD R10, R15.reuse, 0x4, R10 ;  /* 0x000000040f0a7824 */ /* 0x040fe200078e020a */
[C---:B------:R-:W-:Y:S01]  /*10b0*/  LEA R22, R15.reuse, R22, 0x2 ;  /* 0x000000160f167211 */ /* 0x040fe200078e10ff */
[C---:B------:R-:W-:Y:S01]  /*10c0*/  IMAD R11, R15.reuse, 0x4, R11 ;  /* 0x000000040f0b7824 */ /* 0x040fe200078e020b */
[C---:B------:R-:W-:Y:S02]  /*10d0*/  LEA R9, R15.reuse, R9, 0x2 ;  /* 0x000000090f097211 */ /* 0x040fe400078e10ff */
[C---:B------:R-:W-:Y:S02]  /*10e0*/  LEA R12, R15.reuse, R12, 0x2 ;  /* 0x0000000c0f0c7211 */ /* 0x040fe400078e10ff */
[----:B------:R-:W-:-:S02]  /*10f0*/  LEA R26, R15, R26, 0x2 ;  /* 0x0000001a0f1a7211 */ /* 0x000fc400078e10ff */
[----:B------:R-:W-:Y:S01]  /*1100*/  LEA R23, R15, R23, 0x2 ;  /* 0x000000170f177211 */ /* 0x000fe200078e10ff */
[----:B------:R-:W-:Y:S06]  /*1110*/  @P0 BRA `(.L_x_145) ;  /* 0xfffffff000700947 */ /* 0x000fec000383ffff */
[----:B------:R-:W-:-:S07]  /*1120*/  IMAD.MOV.U32 R9, RZ, RZ, R13 ;  /* 0x000000ffff097224 */ /* 0x000fce00078e000d */
.L_x_136:
[----:B------:R-:W4:Y:S02]  /*1130*/  LDC R18, c[0x0][0x3a0] ;  /* 0x0000e800ff127b82 */ /* 0x000f240000000800 */
[----:B----4-:R-:W-:-:S13]  /*1140*/  LOP3.LUT P0, R10, R18, 0x3, RZ, 0xc0, !PT ;  /* 0x00000003120a7812 */ /* 0x010fda000780c0ff */
[----:B------:R-:W-:Y:S05]  /*1150*/  @!P0 EXIT ;  /* 0x000000000000894d */ /* 0x000fea0003800000 */
[----:B------:R-:W4:Y:S01]  /*1160*/  S2R R19, SR_TID.X ;  /* 0x0000000000137919 */ /* 0x000f220000002100 */
[----:B------:R-:W-:Y:S01]  /*1170*/  ISETP.NE.AND P0, PT, R10, 0x1, PT ;  /* 0x000000010a00780c */ /* 0x000fe20003f05270 */
[----:B------:R-:W0:-:S12]  /*1180*/  LDCU UR4, c[0x0][0x360] ;  /* 0x00006c00ff0477ac */ /* 0x000e180008000800 */
[----:B------:R-:W-:Y:S05]  /*1190*/  @!P0 BRA `(.L_x_146) ;  /* 0x0000000400c08947 */ /* 0x000fea0003800000 */
[----:B------:R-:W5:Y:S01]  /*11a0*/  LDCU UR5, c[0x0][0x394] ;  /* 0x00007280ff0577ac */ /* 0x000f620008000800 */
[----:B------:R-:W-:Y:S01]  /*11b0*/  IADD3 R10, PT, PT, R4, R9, RZ ;  /* 0x00000009040a7210 */ /* 0x000fe20007ffe0ff */
[----:B------:R-:W-:Y:S04]  /*11c0*/  BSSY.RECONVERGENT B0, `(.L_x_147) ;  /* 0x0000038000007945 */ /* 0x000fe80003800200 */
[----:B0---4-:R-:W-:-:S05]  /*11d0*/  IMAD R21, R10, UR4, R19 ;  /* 0x000000040a157c24 */ /* 0x011fca000f8e0213 */
[C---:B------:R-:W-:Y:S02]  /*11e0*/  ISETP.GE.AND P0, PT, R21.reuse, R3, PT ;  /* 0x000000031500720c */ /* 0x040fe40003f06270 */
[----:B------:R-:W-:-:S04]  /*11f0*/  IADD3 R20, PT, PT, R21, UR4, RZ ;  /* 0x0000000415147c10 */ /* 0x000fc8000fffe0ff */
[----:B------:R-:W-:Y:S02]  /*1200*/  ISETP.GE.AND P1, PT, R20, R3, PT ;  /* 0x000000031400720c */ /* 0x000fe40003f26270 */
[C---:B-----5:R-:W-:Y:S02]  /*1210*/  ISETP.GE.OR P0, PT, R0.reuse, UR5, P0 ;  /* 0x0000000500007c0c */ /* 0x060fe40008706670 */
[----:B------:R-:W-:-:S11]  /*1220*/  ISETP.GE.OR P1, PT, R0, UR5, P1 ;  /* 0x0000000500007c0c */ /* 0x000fd60008f26670 */
[----:B------:R-:W-:Y:S05]  /*1230*/  @P0 BRA `(.L_x_148) ;  /* 0x0000000000c00947 */ /* 0x000fea0003800000 */
[----:B------:R-:W-:Y:S01]  /*1240*/  IABS R14, R18 ;  /* 0x00000012000e7213 */ /* 0x000fe20000000000 */
[----:B------:R-:W-:Y:S01]  /*1250*/  HFMA2 R10, -RZ, RZ, 0, 0 ;  /* 0x00000000ff0a7431 */ /* 0x000fe200000001ff */
[----:B------:R-:W-:Y:S01]  /*1260*/  IABS R16, R21 ;  /* 0x0000001500107213 */ /* 0x000fe20000000000 */
[----:B------:R-:W0:Y:S01]  /*1270*/  LDC.64 R22, c[0x0][0x380] ;  /* 0x0000e000ff167b82 */ /* 0x000e220000000a00 */
[----:B------:R-:W4:Y:S08]  /*1280*/  I2F.RP R12, R14 ;  /* 0x0000000e000c7306 */ /* 0x000f300000209400 */
[----:B----4-:R-:W4:Y:S02]  /*1290*/  MUFU.RCP R12, R12 ;  /* 0x0000000c000c7308 */ /* 0x010f240000001000 */
[----:B----4-:R-:W-:-:S06]  /*12a0*/  VIADD R13, R12, 0xffffffe ;  /* 0x0ffffffe0c0d7836 */ /* 0x010fcc0000000000 */
[----:B------:R-:W4:Y:S02]  /*12b0*/  F2I.FTZ.U32.TRUNC.NTZ R11, R13 ;  /* 0x0000000d000b7305 */ /* 0x000f24000021f000 */
[----:B----4-:R-:W-:-:S05]  /*12c0*/  IADD3 R15, PT, PT, RZ, -R11, RZ ;  /* 0x8000000bff0f7210 */ /* 0x010fca0007ffe0ff */
[----:B------:R-:W-:-:S04]  /*12d0*/  IMAD R15, R15, R14, RZ ;  /* 0x0000000e0f0f7224 */ /* 0x000fc800078e02ff */
[----:B------:R-:W-:-:S04]  /*12e0*/  IMAD.HI.U32 R10, R11, R15, R10 ;  /* 0x0000000f0b0a7227 */ /* 0x000fc800078e000a */
[----:B------:R-:W-:-:S04]  /*12f0*/  IMAD.MOV.U32 R11, RZ, RZ, R16 ;  /* 0x000000ffff0b7224 */ /* 0x000fc800078e0010 */
[----:B------:R-:W-:-:S05]  /*1300*/  IMAD.HI.U32 R10, R10, R11, RZ ;  /* 0x0000000b0a0a7227 */ /* 0x000fca00078e00ff */
[----:B------:R-:W-:-:S05]  /*1310*/  IADD3 R12, PT, PT, -R10, RZ, RZ ;  /* 0x000000ff0a0c7210 */ /* 0x000fca0007ffe1ff */
[C---:B------:R-:W-:Y:S02]  /*1320*/  IMAD R11, R14.reuse, R12, R11 ;  /* 0x0000000c0e0b7224 */ /* 0x040fe400078e020b */
[----:B------:R-:W4:Y:S03]  /*1330*/  LDC.64 R12, c[0x0][0x388] ;  /* 0x0000e200ff0c7b82 */ /* 0x000f260000000a00 */
        /* <DEDUP_REMOVED lines=17> */
[----:B----4-:R-:W-:-:S04]  /*1450*/  IMAD.WIDE R10, R11, 0x4, R12 ;  /* 0x000000040b0a7825 */ /* 0x010fc800078e020c */
[----:B------:R-:W-:Y:S01]  /*1460*/  IMAD.WIDE R12, R15, 0x4, R12 ;  /* 0x000000040f0c7825 */ /* 0x000fe200078e020c */
[----:B------:R-:W4:Y:S03]  /*1470*/  LDG.E R24, desc[UR6][R10.64] ;  /* 0x000000060a187981 */ /* 0x000f26000c1e1900 */
[C---:B------:R-:W-:Y:S01]  /*1480*/  IMAD.WIDE R14, R8.reuse, 0x4, R10 ;  /* 0x00000004080e7825 */ /* 0x040fe200078e020a */
[----:B------:R-:W4:Y:S03]  /*1490*/  LDG.E R25, desc[UR6][R12.64] ;  /* 0x000000060c197981 */ /* 0x000f26000c1e1900 */
[----:B------:R-:W-:Y:S02]  /*14a0*/  IMAD.WIDE R16, R8, 0x4, R12 ;  /* 0x0000000408107825 */ /* 0x000fe400078e020c */
[----:B------:R-:W5:Y:S04]  /*14b0*/  LDG.E R15, desc[UR6][R14.64] ;  /* 0x000000060e0f7981 */ /* 0x000f68000c1e1900 */
[----:B------:R-:W2:Y:S01]  /*14c0*/  LDG.E R17, desc[UR6][R16.64] ;  /* 0x0000000610117981 */ /* 0x000ea2000c1e1900 */
[----:B------:R-:W-:-:S05]  /*14d0*/  IADD3 R21, PT, PT, R7, R21, RZ ;  /* 0x0000001507157210 */ /* 0x000fca0007ffe0ff */
[----:B0-----:R-:W-:-:S04]  /*14e0*/  IMAD.WIDE R22, R21, 0x4, R22 ;  /* 0x0000000415167825 */ /* 0x001fc800078e0216 */
[----:B----4-:R-:W-:-:S04]  /*14f0*/  FADD R24, R24, R25 ;  /* 0x0000001918187221 */ /* 0x010fc80000000000 */
[----:B-----5:R-:W-:-:S04]  /*1500*/  FADD R24, R24, R15 ;  /* 0x0000000f18187221 */ /* 0x020fc80000000000 */
[----:B--2---:R-:W-:-:S04]  /*1510*/  FADD R24, R24, R17 ;  /* 0x0000001118187221 */ /* 0x004fc80000000000 */
[----:B------:R-:W-:-:S05]  /*1520*/  FMUL R11, R24, 0.25 ;  /* 0x3e800000180b7820 */ /* 0x000fca0000400000 */
[----:B------:R0:W-:Y:S02]  /*1530*/  STG.E desc[UR6][R22.64], R11 ;  /* 0x0000000b16007986 */ /* 0x0001e4000c101906 */
.L_x_148:
[----:B------:R-:W-:Y:S05]  /*1540*/  BSYNC.RECONVERGENT B0 ;  /* 0x0000000000007941 */ /* 0x000fea0003800200 */
.L_x_147:
[----:B------:R-:W-:Y:S04]  /*1550*/  BSSY.RECONVERGENT B0, `(.L_x_149) ;  /* 0x0000033000007945 */ /* 0x000fe80003800200 */
[----:B------:R-:W-:Y:S05]  /*1560*/  @P1 BRA `(.L_x_150) ;  /* 0x0000000000c41947 */ /* 0x000fea0003800000 */
[----:B------:R-:W-:Y:S01]  /*1570*/  IABS R14, R18 ;  /* 0x00000012000e7213 */ /* 0x000fe20000000000 */
[----:B0-----:R-:W0:Y:S01]  /*1580*/  LDC.64 R22, c[0x0][0x380] ;  /* 0x0000e000ff167b82 */ /* 0x001e220000000a00 */
[----:B------:R-:W-:Y:S02]  /*1590*/  MOV R10, RZ ;  /* 0x000000ff000a7202 */ /* 0x000fe40000000f00 */
[----:B------:R-:W4:Y:S01]  /*15a0*/  I2F.RP R12, R14 ;  /* 0x0000000e000c7306 */ /* 0x000f220000209400 */
[----:B------:R-:W-:-:S07]  /*15b0*/  IABS R16, R20 ;  /* 0x0000001400107213 */ /* 0x000fce0000000000 */
[----:B----4-:R-:W4:Y:S02]  /*15c0*/  MUFU.RCP R12, R12 ;  /* 0x0000000c000c7308 */ /* 0x010f240000001000 */
[----:B----4-:R-:W-:-:S06]  /*15d0*/  IADD3 R13, PT, PT, R12, 0xffffffe, RZ ;  /* 0x0ffffffe0c0d7810 */ /* 0x010fcc0007ffe0ff */
[----:B------:R-:W4:Y:S02]  /*15e0*/  F2I.FTZ.U32.TRUNC.NTZ R11, R13 ;  /* 0x0000000d000b7305 */ /* 0x000f24000021f000 */
[----:B----4-:R-:W-:-:S04]  /*15f0*/  IMAD.MOV R15, RZ, RZ, -R11 ;  /* 0x000000ffff0f7224 */ /* 0x010fc800078e0a0b */
        /* <DEDUP_REMOVED lines=15> */
[----:B------:R-:W4:Y:S02]  /*16f0*/  LDC.64 R10, c[0x0][0x388] ;  /* 0x0000e200ff0a7b82 */ /* 0x000f240000000a00 */
        /* <DEDUP_REMOVED lines=17> */
[----:B----4-:R-:W-:-:S04]  /*1810*/  FADD R21, R21, R24 ;  /* 0x0000001815157221 */ /* 0x010fc80000000000 */
[----:B-----5:R-:W-:Y:S01]  /*1820*/  FADD R24, R21, R14 ;  /* 0x0000000e15187221 */ /* 0x020fe20000000000 */
[----:B------:R-:W-:-:S03]  /*1830*/  IADD3 R21, PT, PT, R7, R20, RZ ;  /* 0x0000001407157210 */ /* 0x000fc60007ffe0ff */
[----:B--2---:R-:W-:Y:S02]  /*1840*/  FADD R24, R24, R17 ;  /* 0x0000001118187221 */ /* 0x004fe40000000000 */
[----:B0-----:R-:W-:-:S04]  /*1850*/  IMAD.WIDE R22, R21, 0x4, R22 ;  /* 0x0000000415167825 */ /* 0x001fc800078e0216 */
[----:B------:R-:W-:-:S05]  /*1860*/  FMUL R13, R24, 0.25 ;  /* 0x3e800000180d7820 */ /* 0x000fca0000400000 */
[----:B------:R4:W-:Y:S02]  /*1870*/  STG.E desc[UR6][R22.64], R13 ;  /* 0x0000000d16007986 */ /* 0x0009e4000c101906 */
.L_x_150:
[----:B------:R-:W-:Y:S05]  /*1880*/  BSYNC.RECONVERGENT B0 ;  /* 0x0000000000007941 */ /* 0x000fea0003800200 */
.L_x_149:
[----:B------:R-:W-:-:S07]  /*1890*/  IADD3 R9, PT, PT, R9, 0x2, RZ ;  /* 0x0000000209097810 */ /* 0x000fce0007ffe0ff */
.L_x_146:
[----:B------:R-:W-:-:S04]  /*18a0*/  LOP3.LUT R10, R18, 0x1, RZ, 0xc0, !PT ;  /* 0x00000001120a7812 */ /* 0x000fc800078ec0ff */
[----:B------:R-:W-:-:S13]  /*18b0*/  ISETP.NE.U32.AND P0, PT, R10, 0x1, PT ;  /* 0x000000010a00780c */ /* 0x000fda0003f05070 */
[----:B0-----:R-:W-:Y:S05]  /*18c0*/  @P0 EXIT ;  /* 0x000000000000094d */ /* 0x001fea0003800000 */
[----:B------:R-:W0:Y:S01]  /*18d0*/  LDCU UR5, c[0x0][0x394] ;  /* 0x00007280ff0577ac */ /* 0x000e220008000800 */
[----:B------:R-:W-:-:S04]  /*18e0*/  IMAD.IADD R4, R4, 0x1, R9 ;  /* 0x0000000104047824 */ /* 0x000fc800078e0209 */
[----:B----4-:R-:W-:-:S05]  /*18f0*/  IMAD R19, R4, UR4, R19 ;  /* 0x0000000404137c24 */ /* 0x010fca000f8e0213 */
[----:B------:R-:W-:-:S04]  /*1900*/  ISETP.GE.AND P0, PT, R19, R3, PT ;  /* 0x000000031300720c */ /* 0x000fc80003f06270 */
[----:B0-----:R-:W-:-:S13]  /*1910*/  ISETP.GE.OR P0, PT, R0, UR5, P0 ;  /* 0x0000000500007c0c */ /* 0x001fda0008706670 */
[----:B------:R-:W-:Y:S05]  /*1920*/  @P0 EXIT ;  /* 0x000000000000094d */ /* 0x000fea0003800000 */
[----:B------:R-:W-:Y:S02]  /*1930*/  IABS R12, R18 ;  /* 0x00000012000c7213 */ /* 0x000fe40000000000 */
[----:B------:R-:W-:Y:S02]  /*1940*/  IABS R9, R19 ;  /* 0x0000001300097213 */ /* 0x000fe40000000000 */
[----:B------:R-:W0:Y:S08]  /*1950*/  I2F.RP R4, R12 ;  /* 0x0000000c00047306 */ /* 0x000e300000209400 */
[----:B0-----:R-:W0:Y:S02]  /*1960*/  MUFU.RCP R4, R4 ;  /* 0x0000000400047308 */ /* 0x001e240000001000 */
[----:B0-----:R-:W-:-:S06]  /*1970*/  IADD3 R10, PT, PT, R4, 0xffffffe, RZ ;  /* 0x0ffffffe040a7810 */ /* 0x001fcc0007ffe0ff */
[----:B------:R0:W4:Y:S02]  /*1980*/  F2I.FTZ.U32.TRUNC.NTZ R11, R10 ;  /* 0x0000000a000b7305 */ /* 0x000124000021f000 */
[----:B0-----:R-:W-:Y:S01]  /*1990*/  IMAD.MOV.U32 R10, RZ, RZ, RZ ;  /* 0x000000ffff0a7224 */ /* 0x001fe200078e00ff */
[----:B----4-:R-:W-:-:S05]  /*19a0*/  IADD3 R3, PT, PT, RZ, -R11, RZ ;  /* 0x8000000bff037210 */ /* 0x010fca0007ffe0ff */
[----:B------:R-:W-:-:S04]  /*19b0*/  IMAD R3, R3, R12, RZ ;  /* 0x0000000c03037224 */ /* 0x000fc800078e02ff */
[----:B------:R-:W-:Y:S01]  /*19c0*/  IMAD.HI.U32 R0, R11, R3, R10 ;  /* 0x000000030b007227 */ /* 0x000fe200078e000a */
[----:B------:R-:W-:Y:S01]  /*19d0*/  MOV R3, R9 ;  /* 0x0000000900037202 */ /* 0x000fe20000000f00 */
[----:B------:R-:W0:Y:S04]  /*19e0*/  LDC.64 R10, c[0x0][0x388] ;  /* 0x0000e200ff0a7b82 */ /* 0x000e280000000a00 */
        /* <DEDUP_REMOVED lines=8> */
[----:B------:R-:W-:Y:S01]  /*1a70*/  LOP3.LUT R3, R19, R18, RZ, 0x3c, !PT ;  /* 0x0000001213037212 */ /* 0x000fe200078e3cff */
[----:B------:R-:W4:Y:S03]  /*1a80*/  LDC.64 R12, c[0x0][0x380] ;  /* 0x0000e000ff0c7b82 */ /* 0x000f260000000a00 */
[----:B------:R-:W-:-:S07]  /*1a90*/  ISETP.GE.AND P2, PT, R3, RZ, PT ;  /* 0x000000ff0300720c */ /* 0x000fce0003f46270 */
[----:B------:R-:W-:-:S06]  /*1aa0*/  @P0 IADD3 R0, PT, PT, R0, 0x1, RZ ;  /* 0x0000000100000810 */ /* 0x000fcc0007ffe0ff */
        /* <DEDUP_REMOVED lines=11> */
[----:B------:R4:W5:Y:S03]  /*1b60*/  LDG.E R0, desc[UR6][R2.64] ;  /* 0x0000000602007981 */ /* 0x000966000c1e1900 */
[C---:B------:R-:W-:Y:S01]  /*1b70*/  IMAD.WIDE R4, R8.reuse, 0x4, R2 ;  /* 0x0000000408047825 */ /* 0x040fe200078e0202 */
[----:B------:R-:W5:Y:S03]  /*1b80*/  LDG.E R15, desc[UR6][R10.64] ;  /* 0x000000060a0f7981 */ /* 0x000f66000c1e1900 */
[----:B------:R-:W-:Y:S02]  /*1b90*/  IMAD.WIDE R8, R8, 0x4, R10 ;  /* 0x0000000408087825 */ /* 0x000fe400078e020a */
[----:B------:R-:W2:Y:S04]  /*1ba0*/  LDG.E R5, desc[UR6][R4.64] ;  /* 0x0000000604057981 */ /* 0x000ea8000c1e1900 */
[----:B------:R-:W3:Y:S01]  /*1bb0*/  LDG.E R9, desc[UR6][R8.64] ;  /* 0x0000000608097981 */ /* 0x000ee2000c1e1900 */
[----:B------:R-:W-:-:S05]  /*1bc0*/  IADD3 R7, PT, PT, R7, R19, RZ ;  /* 0x0000001307077210 */ /* 0x000fca0007ffe0ff */
[----:B----4-:R-:W-:-:S04]  /*1bd0*/  IMAD.WIDE R2, R7, 0x4, R12 ;  /* 0x0000000407027825 */ /* 0x010fc800078e020c */
[----:B-----5:R-:W-:-:S04]  /*1be0*/  FADD R0, R0, R15 ;  /* 0x0000000f00007221 */ /* 0x020fc80000000000 */
[----:B--2---:R-:W-:-:S04]  /*1bf0*/  FADD R0, R0, R5 ;  /* 0x0000000500007221 */ /* 0x004fc80000000000 */
[----:B---3--:R-:W-:-:S04]  /*1c00*/  FADD R0, R0, R9 ;  /* 0x0000000900007221 */ /* 0x008fc80000000000 */
[----:B------:R-:W-:-:S05]  /*1c10*/  FMUL R7, R0, 0.25 ;  /* 0x3e80000000077820 */ /* 0x000fca0000400000 */
[----:B------:R-:W-:Y:S01]  /*1c20*/  STG.E desc[UR6][R2.64], R7 ;  /* 0x0000000702007986 */ /* 0x000fe2000c101906 */
[----:B------:R-:W-:Y:S05]  /*1c30*/  EXIT ;  /* 0x000000000000794d */ /* 0x000fea0003800000 */
.L_x_151:
        /* <DEDUP_REMOVED lines=12> */
.L_x_308:


//--------------------- .text._Z25kernel_doublesizebyshare2PfS_iiiii --------------------------
	.section	.text._Z25kernel_doublesizebyshare2PfS_iiiii,"ax",@progbits
	.align	128
        .global         _Z25kernel_doublesizebyshare2PfS_iiiii
        .type           _Z25kernel_doublesizebyshare2PfS_iiiii,@function
        .size           _Z25kernel_doublesizebyshare2PfS_iiiii,(.L_x_309 - _Z25kernel_doublesizebyshare2PfS_iiiii)
        .other          _Z25kernel_doublesizebyshare2PfS_iiiii,@"STO_CUDA_ENTRY STV_DEFAULT"
_Z25kernel_doublesizebyshare2PfS_iiiii:
.text._Z25kernel_doublesizebyshare2PfS_iiiii:
[----:B------:R-:W-:Y:S08]  /*0000*/  LDC R1, c[0x0][0x37c] ;  /* 0x0000df00ff017b82 */ /* 0x000ff00000000800 */
[----:B------:R-:W0:Y:S01]  /*0010*/  LDC R15, c[0x0][0x3a0] ;  /* 0x0000e800ff0f7b82 */ /* 0x000e220000000800 */
[----:B------:R-:W1:Y:S01]  /*0020*/  S2R R0, SR_TID.Y ;  /* 0x0000000000007919 */ /* 0x000e620000002200 */
[----:B------:R-:W2:Y:S01]  /*0030*/  LDCU UR13, c[0x0][0x360] ;  /* 0x00006c00ff0d77ac */ /* 0x000ea20008000800 */
[----:B------:R-:W-:Y:S01]  /*0040*/  UMOV UR6, 0x3 ;  /* 0x0000000300067882 */ /* 0x000fe20000000000 */
[----:B------:R-:W3:Y:S04]  /*0050*/  LDCU.64 UR8, c[0x0][0x358] ;  /* 0x00006b00ff0877ac */ /* 0x000ee80008000a00 */
[----:B------:R-:W4:Y:S08]  /*0060*/  S2UR UR12, SR_CTAID.X ;  /* 0x00000000000c79c3 */ /* 0x000f300000002500 */
[----:B------:R-:W5:Y:S01]  /*0070*/  S2UR UR7, SR_CTAID.Y ;  /* 0x00000000000779c3 */ /* 0x000f620000002600 */
[----:B--2---:R-:W-:-:S07]  /*0080*/  USHF.R.U32.HI UR5, URZ, 0x1, UR13 ;  /* 0x00000001ff057899 */ /* 0x004fce000801160d */
[----:B------:R-:W5:Y:S01]  /*0090*/  LDC R7, c[0x0][0x364] ;  /* 0x0000d900ff077b82 */ /* 0x000f620000000800 */
[----:B0-----:R-:W-:Y:S01]  /*00a0*/  ISETP.GE.AND P0, PT, R15, 0x1, PT ;  /* 0x000000010f00780c */ /* 0x001fe20003f06270 */
[----:B------:R-:W-:Y:S02]  /*00b0*/  UIMAD UR5, UR5, UR6, 0x3 ;  /* 0x00000003050574a4 */ /* 0x000fe4000f8e0206 */
[----:B----4-:R-:W-:-:S04]  /*00c0*/  UIMAD UR4, UR12, UR13, URZ ;  /* 0x0000000d0c0472a4 */ /* 0x010fc8000f8e02ff */
[----:B------:R-:W-:Y:S01]  /*00d0*/  IMAD R3, R15, UR5, RZ ;  /* 0x000000050f037c24 */ /* 0x000fe2000f8e02ff */
[----:B------:R-:W-:Y:S01]  /*00e0*/  UIMAD UR4, UR4, 0x3, URZ ;  /* 0x00000003040478a4 */ /* 0x000fe2000f8e02ff */
[----:B-----5:R-:W-:-:S04]  /*00f0*/  IMAD R5, R7, UR7, RZ ;  /* 0x0000000707057c24 */ /* 0x020fc8000f8e02ff */
[----:B-1----:R-:W-:Y:S01]  /*0100*/  IMAD.IADD R2, R5, 0x1, R0 ;  /* 0x0000000105027824 */ /* 0x002fe200078e0200 */
[----:B---3--:R-:W-:Y:S06]  /*0110*/  @!P0 BRA `(.L_x_152) ;  /* 0x0000000c00d48947 */ /* 0x008fec0003800000 */
[----:B------:R-:W0:Y:S01]  /*0120*/  LDC.64 R8, c[0x0][0x398] ;  /* 0x0000e600ff087b82 */ /* 0x000e220000000a00 */
[----:B------:R-:W-:Y:S01]  /*0130*/  IMAD R4, R15, 0x3, RZ ;  /* 0x000000030f047824 */ /* 0x000fe200078e02ff */
[----:B------:R-:W-:Y:S02]  /*0140*/  LEA.HI R6, R5, R0, RZ, 0x1f ;  /* 0x0000000005067211 */ /* 0x000fe400078ff8ff */
[----:B------:R-:W-:Y:S02]  /*0150*/  SHF.R.U32.HI R7, RZ, 0x1, R7 ;  /* 0x00000001ff077819 */ /* 0x000fe40000011607 */
[C---:B------:R-:W-:Y:S02]  /*0160*/  ISETP.GE.AND P0, PT, R4.reuse, 0x4, PT ;  /* 0x000000040400780c */ /* 0x040fe40003f06270 */
[----:B------:R-:W-:Y:S02]  /*0170*/  VIMNMX R11, PT, PT, R4, 0x1, !PT ;  /* 0x00000001040b7848 */ /* 0x000fe40007fe0100 */
[----:B0-----:R-:W-:Y:S01]  /*0180*/  VIADDMNMX R6, R9, 0xffffffff, R6, PT ;  /* 0xffffffff09067846 */ /* 0x001fe20003800106 */
[----:B------:R-:W-:-:S04]  /*0190*/  IMAD R5, R15, R8, RZ ;  /* 0x000000080f057224 */ /* 0x000fc800078e02ff */
[----:B------:R-:W-:Y:S02]  /*01a0*/  IMAD R4, R6, R5, RZ ;  /* 0x0000000506047224 */ /* 0x000fe400078e02ff */
[----:B------:R-:W-:Y:S02]  /*01b0*/  HFMA2 R6, -RZ, RZ, 0, 0 ;  /* 0x00000000ff067431 */ /* 0x000fe400000001ff */
[----:B------:R-:W-:Y:S01]  /*01c0*/  VIADD R5, R8, 0xffffffff ;  /* 0xffffffff08057836 */ /* 0x000fe20000000000 */
[----:B------:R-:W-:Y:S01]  /*01d0*/  LOP3.LUT R8, R11, 0x3, RZ, 0xc0, !PT ;  /* 0x000000030b087812 */ /* 0x000fe200078ec0ff */
[----:B------:R-:W-:Y:S06]  /*01e0*/  @!P0 BRA `(.L_x_153) ;  /* 0x0000000800c88947 */ /* 0x000fec0003800000 */
[----:B------:R-:W0:Y:S01]  /*01f0*/  S2R R10, SR_TID.X ;  /* 0x00000000000a7919 */ /* 0x000e220000002100 */
[----:B------:R-:W1:Y:S01]  /*0200*/  LDC R9, c[0x0][0x360] ;  /* 0x0000d800ff097b82 */ /* 0x000e620000000800 */
[----:B------:R-:W-:Y:S01]  /*0210*/  USHF.R.U32.HI UR6, URZ, 0x1, UR4 ;  /* 0x00000001ff067899 */ /* 0x000fe20008011604 */
[C---:B------:R-:W-:Y:S01]  /*0220*/  IMAD R13, R0.reuse, R15, RZ ;  /* 0x0000000f000d7224 */ /* 0x040fe200078e02ff */
[----:B------:R-:W-:Y:S02]  /*0230*/  LOP3.LUT R6, R11, 0x7ffffffc, RZ, 0xc0, !PT ;  /* 0x7ffffffc0b067812 */ /* 0x000fe400078ec0ff */
[----:B------:R-:W-:Y:S02]  /*0240*/  ISETP.GT.U32.AND P0, PT, R0, R7, PT ;  /* 0x000000070000720c */ /* 0x000fe40003f04070 */
[----:B------:R-:W-:Y:S01]  /*0250*/  IADD3 R11, PT, PT, -R6, RZ, RZ ;  /* 0x000000ff060b7210 */ /* 0x000fe20007ffe1ff */
[----:B0-----:R-:W-:Y:S02]  /*0260*/  IMAD R13, R13, UR5, R10 ;  /* 0x000000050d0d7c24 */ /* 0x001fe4000f8e020a */
[----:B------:R-:W-:-:S02]  /*0270*/  VIADD R12, R10, UR13 ;  /* 0x0000000d0a0c7c36 */ /* 0x000fc40008000000 */
[--C-:B------:R-:W-:Y:S02]  /*0280*/  IMAD R14, R15, UR6, R10.reuse ;  /* 0x000000060f0e7c24 */ /* 0x100fe4000f8e020a */
[C-C-:B-1----:R-:W-:Y:S02]  /*0290*/  IMAD R16, R9.reuse, 0x2, R10.reuse ;  /* 0x0000000209107824 */ /* 0x142fe400078e020a */
[----:B------:R-:W-:Y:S02]  /*02a0*/  IMAD R20, R9, 0x3, R10 ;  /* 0x0000000309147824 */ /* 0x000fe400078e020a */
[----:B------:R-:W-:Y:S02]  /*02b0*/  IMAD.SHL.U32 R22, R13, 0x4, RZ ;  /* 0x000000040d167824 */ /* 0x000fe400078e00ff */
[----:B------:R-:W-:Y:S02]  /*02c0*/  IMAD R24, R15, UR6, R12 ;  /* 0x000000060f187c24 */ /* 0x000fe4000f8e020c */
[----:B------:R-:W-:-:S02]  /*02d0*/  IMAD R26, R9, 0x2, R14 ;  /* 0x00000002091a7824 */ /* 0x000fc400078e020e */
[----:B------:R-:W-:-:S07]  /*02e0*/  IMAD R28, R9, 0x3, R14 ;  /* 0x00000003091c7824 */ /* 0x000fce00078e020e */
.L_x_162:
[-C--:B------:R-:W-:Y:S01]  /*02f0*/  ISETP.GE.OR P4, PT, R10, R3.reuse, P0 ;  /* 0x000000030a00720c */ /* 0x080fe20000786670 */
[----:B------:R-:W-:Y:S01]  /*0300*/  BSSY.RECONVERGENT B0, `(.L_x_154) ;  /* 0x0000025000007945 */ /* 0x000fe20003800200 */
[-C--:B------:R-:W-:Y:S02]  /*0310*/  ISETP.GE.OR P1, PT, R12, R3.reuse, P0 ;  /* 0x000000030c00720c */ /* 0x080fe40000726670 */
[-C--:B------:R-:W-:Y:S02]  /*0320*/  ISETP.GE.OR P2, PT, R16, R3.reuse, P0 ;  /* 0x000000031000720c */ /* 0x080fe40000746670 */
[----:B------:R-:W-:-:S07]  /*0330*/  ISETP.GE.OR P3, PT, R20, R3, P0 ;  /* 0x000000031400720c */ /* 0x000fce0000766670 */
[----:B------:R-:W-:Y:S06]  /*0340*/  @P4 BRA `(.L_x_155) ;  /* 0x0000000000804947 */ /* 0x000fec0003800000 */
[----:B------:R-:W0:Y:S01]  /*0350*/  LDC R13, c[0x0][0x3a0] ;  /* 0x0000e800ff0d7b82 */ /* 0x000e220000000800 */
[----:B------:R-:W-:Y:S02]  /*0360*/  ISETP.GE.AND P6, PT, R10, RZ, PT ;  /* 0x000000ff0a00720c */ /* 0x000fe40003fc6270 */
[----:B0-----:R-:W-:-:S04]  /*0370*/  IABS R15, R13 ;  /* 0x0000000d000f7213 */ /* 0x001fc80000000000 */
[----:B------:R-:W0:Y:S08]  /*0380*/  I2F.RP R17, R15 ;  /* 0x0000000f00117306 */ /* 0x000e300000209400 */
[----:B0-----:R-:W0:Y:S02]  /*0390*/  MUFU.RCP R17, R17 ;  /* 0x0000001100117308 */ /* 0x001e240000001000 */
[----:B0-----:R-:W-:-:S06]  /*03a0*/  IADD3 R18, PT, PT, R17, 0xffffffe, RZ ;  /* 0x0ffffffe11127810 */ /* 0x001fcc0007ffe0ff */
[----:B------:R0:W1:Y:S02]  /*03b0*/  F2I.FTZ.U32.TRUNC.NTZ R19, R18 ;  /* 0x0000001200137305 */ /* 0x000064000021f000 */
[----:B0-----:R-:W-:Y:S02]  /*03c0*/  IMAD.MOV.U32 R18, RZ, RZ, RZ ;  /* 0x000000ffff127224 */ /* 0x001fe400078e00ff */
[----:B-1----:R-:W-:-:S04]  /*03d0*/  IMAD.MOV R21, RZ, RZ, -R19 ;  /* 0x000000ffff157224 */ /* 0x002fc800078e0a13 */
[----:B------:R-:W-:-:S04]  /*03e0*/  IMAD R21, R21, R15, RZ ;  /* 0x0000000f15157224 */ /* 0x000fc800078e02ff */
[----:B------:R-:W-:Y:S01]  /*03f0*/  IMAD.HI.U32 R19, R19, R21, R18 ;  /* 0x0000001513137227 */ /* 0x000fe200078e0012 */
[----:B------:R-:W-:-:S05]  /*0400*/  IABS R21, R10 ;  /* 0x0000000a00157213 */ /* 0x000fca0000000000 */
[----:B------:R-:W-:-:S05]  /*0410*/  IMAD.HI.U32 R19, R19, R21, RZ ;  /* 0x0000001513137227 */ /* 0x000fca00078e00ff */
[----:B------:R-:W-:-:S05]  /*0420*/  IADD3 R19, PT, PT, -R19, RZ, RZ ;  /* 0x000000ff13137210 */ /* 0x000fca0007ffe1ff */
[C---:B------:R-:W-:Y:S02]  /*0430*/  IMAD R17, R15.reuse, R19, R21 ;  /* 0x000000130f117224 */ /* 0x040fe400078e0215 */
[----:B------:R-:W0:Y:S03]  /*0440*/  LDC.64 R18, c[0x0][0x388] ;  /* 0x0000e200ff127b82 */ /* 0x000e260000000a00 */
[----:B------:R-:W-:-:S13]  /*0450*/  ISETP.GT.U32.AND P4, PT, R15, R17, PT ;  /* 0x000000110f00720c */ /* 0x000fda0003f84070 */
[----:B------:R-:W-:Y:S01]  /*0460*/  @!P4 IMAD.IADD R17, R17, 0x1, -R15 ;  /* 0x000000011111c824 */ /* 0x000fe200078e0a0f */
[----:B------:R-:W-:-:S04]  /*0470*/  ISETP.NE.AND P4, PT, R13, RZ, PT ;  /* 0x000000ff0d00720c */ /* 0x000fc80003f85270 */
[----:B------:R-:W-:-:S13]  /*0480*/  ISETP.GT.U32.AND P5, PT, R15, R17, PT ;  /* 0x000000110f00720c */ /* 0x000fda0003fa4070 */
[----:B------:R-:W-:-:S05]  /*0490*/  @!P5 IMAD.IADD R17, R17, 0x1, -R15 ;  /* 0x000000011111d824 */ /* 0x000fca00078e0a0f */
[----:B------:R-:W-:Y:S02]  /*04a0*/  @!P6 IADD3 R17, PT, PT, -R17, RZ, RZ ;  /* 0x000000ff1111e210 */ /* 0x000fe40007ffe1ff */
[----:B------:R-:W-:-:S05]  /*04b0*/  @!P4 LOP3.LUT R17, RZ, R13, RZ, 0x33, !PT ;  /* 0x0000000dff11c212 */ /* 0x000fca00078e33ff */
[----:B------:R-:W-:-:S05]  /*04c0*/  IMAD R13, R5, R13, R17 ;  /* 0x0000000d050d7224 */ /* 0x000fca00078e0211 */
[----:B------:R-:W-:-:S05]  /*04d0*/  VIMNMX R13, PT, PT, R13, R14, PT ;  /* 0x0000000e0d0d7248 */ /* 0x000fca0003fe0100 */
[----:B------:R-:W-:-:S04]  /*04e0*/  IMAD.IADD R13, R4, 0x1, R13 ;  /* 0x00000001040d7824 */ /* 0x000fc800078e020d */
[----:B0-----:R-:W-:-:S06]  /*04f0*/  IMAD.WIDE R18, R13, 0x4, R18 ;  /* 0x000000040d127825 */ /* 0x001fcc00078e0212 */
[----:B------:R-:W2:Y:S01]  /*0500*/  LDG.E R19, desc[UR8][R18.64] ;  /* 0x0000000812137981 */ /* 0x000ea2000c1e1900 */
[----:B------:R-:W0:Y:S01]  /*0510*/  S2UR UR6, SR_CgaCtaId ;  /* 0x00000000000679c3 */ /* 0x000e220000008800 */
[----:B------:R-:W-:Y:S02]  /*0520*/  UMOV UR5, 0x400 ;  /* 0x0000040000057882 */ /* 0x000fe40000000000 */
[----:B0-----:R-:W-:-:S09]  /*0530*/  ULEA UR5, UR6, UR5, 0x18 ;  /* 0x0000000506057291 */ /* 0x001fd2000f8ec0ff */
[----:B--2---:R0:W-:Y:S03]  /*0540*/  STS [R22+UR5], R19 ;  /* 0x0000001316007988 */ /* 0x0041e60008000805 */
.L_x_155:
[----:B------:R-:W-:Y:S05]  /*0550*/  BSYNC.RECONVERGENT B0 ;  /* 0x0000000000007941 */ /* 0x000fea0003800200 */
.L_x_154:
[----:B------:R-:W-:Y:S04]  /*0560*/  BSSY.RECONVERGENT B0, `(.L_x_156) ;  /* 0x0000024000007945 */ /* 0x000fe80003800200 */
[----:B------:R-:W-:Y:S05]  /*0570*/  @P1 BRA `(.L_x_157) ;  /* 0x0000000000881947 */ /* 0x000fea0003800000 */
[----:B------:R-:W1:Y:S01]  /*0580*/  LDC R13, c[0x0][0x3a0] ;  /* 0x0000e800ff0d7b82 */ /* 0x000e620000000800 */
[----:B------:R-:W-:Y:S02]  /*0590*/  ISETP.GE.AND P4, PT, R12, RZ, PT ;  /* 0x000000ff0c00720c */ /* 0x000fe40003f86270 */
[----:B-1----:R-:W-:Y:S02]  /*05a0*/  IABS R15, R13 ;  /* 0x0000000d000f7213 */ /* 0x002fe40000000000 */
[----:B------:R-:W-:Y:S02]  /*05b0*/  ISETP.NE.AND P5, PT, R13, RZ, PT ;  /* 0x000000ff0d00720c */ /* 0x000fe40003fa5270 */
[----:B------:R-:W1:Y:S08]  /*05c0*/  I2F.RP R21, R15 ;  /* 0x0000000f00157306 */ /* 0x000e700000209400 */
[----:B-1----:R-:W0:Y:S02]  /*05d0*/  MUFU.RCP R21, R21 ;  /* 0x0000001500157308 */ /* 0x002e240000001000 */
[----:B0-----:R-:W-:-:S06]  /*05e0*/  VIADD R19, R21, 0xffffffe ;  /* 0x0ffffffe15137836 */ /* 0x001fcc0000000000 */
[----:B------:R-:W0:Y:S02]  /*05f0*/  F2I.FTZ.U32.TRUNC.NTZ R19, R19 ;  /* 0x0000001300137305 */ /* 0x000e24000021f000 */
[----:B0-----:R-:W-:-:S05]  /*0600*/  IADD3 R18, PT, PT, RZ, -R19, RZ ;  /* 0x80000013ff127210 */ /* 0x001fca0007ffe0ff */
[----:B------:R-:W-:Y:S02]  /*0610*/  IMAD R17, R18, R15, RZ ;  /* 0x0000000f12117224 */ /* 0x000fe400078e02ff */
[----:B------:R-:W-:-:S04]  /*0620*/  IMAD.MOV.U32 R18, RZ, RZ, RZ ;  /* 0x000000ffff127224 */ /* 0x000fc800078e00ff */
[----:B------:R-:W-:Y:S01]  /*0630*/  IMAD.HI.U32 R17, R19, R17, R18 ;  /* 0x0000001113117227 */ /* 0x000fe200078e0012 */
[----:B------:R-:W-:-:S05]  /*0640*/  IABS R18, R12 ;  /* 0x0000000c00127213 */ /* 0x000fca0000000000 */
[----:B------:R-:W-:-:S04]  /*0650*/  IMAD.HI.U32 R17, R17, R18, RZ ;  /* 0x0000001211117227 */ /* 0x000fc800078e00ff */
[----:B------:R-:W-:-:S04]  /*0660*/  IMAD.MOV R17, RZ, RZ, -R17 ;  /* 0x000000ffff117224 */ /* 0x000fc800078e0a11 */
[----:B------:R-:W-:-:S05]  /*0670*/  IMAD R18, R15, R17, R18 ;  /* 0x000000110f127224 */ /* 0x000fca00078e0212 */
[----:B------:R-:W-:-:S13]  /*0680*/  ISETP.GT.U32.AND P1, PT, R15, R18, PT ;  /* 0x000000120f00720c */ /* 0x000fda0003f24070 */
[----:B------:R-:W-:-:S04]  /*0690*/  @!P1 IADD3 R18, PT, PT, R18, -R15, RZ ;  /* 0x8000000f12129210 */ /* 0x000fc80007ffe0ff */
[----:B------:R-:W-:-:S13]  /*06a0*/  ISETP.GT.U32.AND P1, PT, R15, R18, PT ;  /* 0x000000120f00720c */ /* 0x000fda0003f24070 */
[----:B------:R-:W-:-:S04]  /*06b0*/  @!P1 IMAD.IADD R18, R18, 0x1, -R15 ;  /* 0x0000000112129824 */ /* 0x000fc800078e0a0f */
[----:B------:R-:W-:Y:S02]  /*06c0*/  IMAD.MOV.U32 R15, RZ, RZ, R18 ;  /* 0x000000ffff0f7224 */ /* 0x000fe400078e0012 */
[----:B------:R-:W0:Y:S03]  /*06d0*/  LDC.64 R18, c[0x0][0x388] ;  /* 0x0000e200ff127b82 */ /* 0x000e260000000a00 */
        /* <DEDUP_REMOVED lines=9> */
[----:B0-----:R-:W-:-:S04]  /*0770*/  ULEA UR5, UR6, UR5, 0x18 ;  /* 0x0000000506057291 */ /* 0x001fc8000f8ec0ff */
[----:B------:R-:W-:-:S09]  /*0780*/  ULEA UR5, UR13, UR5, 0x2 ;  /* 0x000000050d057291 */ /* 0x000fd2000f8e10ff */
[----:B--2---:R1:W-:Y:S03]  /*0790*/  STS [R22+UR5], R19 ;  /* 0x0000001316007988 */ /* 0x0043e60008000805 */
.L_x_157:
[----:B------:R-:W-:Y:S05]  /*07a0*/  BSYNC.RECONVERGENT B0 ;  /* 0x0000000000007941 */ /* 0x000fea0003800200 */
.L_x_156:
[----:B------:R-:W-:Y:S04]  /*07b0*/  BSSY.RECONVERGENT B0, `(.L_x_158) ;  /* 0x0000024000007945 */ /* 0x000fe80003800200 */
[----:B------:R-:W-:Y:S05]  /*07c0*/  @P2 BRA `(.L_x_159) ;  /* 0x0000000000882947 */ /* 0x000fea0003800000 */
[----:B------:R-:W2:Y:S01]  /*07d0*/  LDC R13, c[0x0][0x3a0] ;  /* 0x0000e800ff0d7b82 */ /* 0x000ea20000000800 */
[----:B------:R-:W-:Y:S02]  /*07e0*/  ISETP.GE.AND P2, PT, R16, RZ, PT ;  /* 0x000000ff1000720c */ /* 0x000fe40003f46270 */
[----:B--2---:R-:W-:Y:S02]  /*07f0*/  IABS R15, R13 ;  /* 0x0000000d000f7213 */ /* 0x004fe40000000000 */
[----:B------:R-:W-:Y:S02]  /*0800*/  ISETP.NE.AND P4, PT, R13, RZ, PT ;  /* 0x000000ff0d00720c */ /* 0x000fe40003f85270 */
[----:B------:R-:W2:Y:S08]  /*0810*/  I2F.RP R21, R15 ;  /* 0x0000000f00157306 */ /* 0x000eb00000209400 */
[----:B--2---:R-:W0:Y:S02]  /*0820*/  MUFU.RCP R21, R21 ;  /* 0x0000001500157308 */ /* 0x004e240000001000 */
[----:B01----:R-:W-:-:S06]  /*0830*/  VIADD R19, R21, 0xffffffe ;  /* 0x0ffffffe15137836 */ /* 0x003fcc0000000000 */
        /* <DEDUP_REMOVED lines=27> */
.L_x_159:
[----:B------:R-:W-:Y:S05]  /*09f0*/  BSYNC.RECONVERGENT B0 ;  /* 0x0000000000007941 */ /* 0x000fea0003800200 */
.L_x_158:
[----:B------:R-:W-:Y:S04]  /*0a00*/  BSSY.RECONVERGENT B0, `(.L_x_160) ;  /* 0x0000024000007945 */ /* 0x000fe80003800200 */
[----:B------:R-:W-:Y:S05]  /*0a10*/  @P3 BRA `(.L_x_161) ;  /* 0x0000000000883947 */ /* 0x000fea0003800000 */
[----:B------:R-:W3:Y:S01]  /*0a20*/  LDC R13, c[0x0][0x3a0] ;  /* 0x0000e800ff0d7b82 */ /* 0x000ee20000000800 */
[----:B------:R-:W-:Y:S02]  /*0a30*/  ISETP.GE.AND P2, PT, R20, RZ, PT ;  /* 0x000000ff1400720c */ /* 0x000fe40003f46270 */
[----:B---3--:R-:W-:Y:S02]  /*0a40*/  IABS R15, R13 ;  /* 0x0000000d000f7213 */ /* 0x008fe40000000000 */
[----:B------:R-:W-:Y:S02]  /*0a50*/  ISETP.NE.AND P3, PT, R13, RZ, PT ;  /* 0x000000ff0d00720c */ /* 0x000fe40003f65270 */
[----:B------:R-:W3:Y:S08]  /*0a60*/  I2F.RP R21, R15 ;  /* 0x0000000f00157306 */ /* 0x000ef00000209400 */
[----:B---3--:R-:W0:Y:S02]  /*0a70*/  MUFU.RCP R21, R21 ;  /* 0x0000001500157308 */ /* 0x008e240000001000 */
[----:B012---:R-:W-:-:S06]  /*0a80*/  VIADD R19, R21, 0xffffffe ;  /* 0x0ffffffe15137836 */ /* 0x007fcc0000000000 */
        /* <DEDUP_REMOVED lines=25> */
[----:B------:R-:W-:-:S09]  /*0c20*/  UIMAD UR5, UR13, 0xc, UR5 ;  /* 0x0000000c0d0578a4 */ /* 0x000fd2000f8e0205 */
[----:B--2---:R3:W-:Y:S03]  /*0c30*/  STS [R22+UR5], R19 ;  /* 0x0000001316007988 */ /* 0x0047e60008000805 */
.L_x_161:
[----:B------:R-:W-:Y:S05]  /*0c40*/  BSYNC.RECONVERGENT B0 ;  /* 0x0000000000007941 */ /* 0x000fea0003800200 */
.L_x_160:
[----:B------:R-:W-:Y:S01]  /*0c50*/  VIADD R11, R11, 0x4 ;  /* 0x000000040b0b7836 */ /* 0x000fe20000000000 */
[C---:B------:R-:W-:Y:S01]  /*0c60*/  LEA R12, R9.reuse, R12, 0x2 ;  /* 0x0000000c090c7211 */ /* 0x040fe200078e10ff */
[C---:B------:R-:W-:Y:S01]  /*0c70*/  IMAD R24, R9.reuse, 0x4, R24 ;  /* 0x0000000409187824 */ /* 0x040fe200078e0218 */
[C---:B------:R-:W-:Y:S01]  /*0c80*/  LEA R16, R9.reuse, R16, 0x2 ;  /* 0x0000001009107211 */ /* 0x040fe200078e10ff */
[----:B0123--:R-:W-:Y:S01]  /*0c90*/  IMAD R22, R9, 0x10, R22 ;  /* 0x0000001009167824 */ /* 0x00ffe200078e0216 */
[----:B------:R-:W-:Y:S01]  /*0ca0*/  ISETP.NE.AND P1, PT, R11, RZ, PT ;  /* 0x000000ff0b00720c */ /* 0x000fe20003f25270 */
[C---:B------:R-:W-:Y:S01]  /*0cb0*/  IMAD R26, R9.reuse, 0x4, R26 ;  /* 0x00000004091a7824 */ /* 0x040fe200078e021a */
[C---:B------:R-:W-:Y:S01]  /*0cc0*/  LEA R28, R9.reuse, R28, 0x2 ;  /* 0x0000001c091c7211 */ /* 0x040fe200078e10ff */
[C---:B------:R-:W-:Y:S02]  /*0cd0*/  IMAD R20, R9.reuse, 0x4, R20 ;  /* 0x0000000409147824 */ /* 0x040fe400078e0214 */
[----:B------:R-:W-:-:S02]  /*0ce0*/  IMAD R14, R9, 0x4, R14 ;  /* 0x00000004090e7824 */ /* 0x000fc400078e020e */
[----:B------:R-:W-:-:S06]  /*0cf0*/  IMAD R10, R9, 0x4, R10 ;  /* 0x00000004090a7824 */ /* 0x000fcc00078e020a */
[----:B------:R-:W-:Y:S05]  /*0d00*/  @P1 BRA `(.L_x_162) ;  /* 0xfffffff400781947 */ /* 0x000fea000383ffff */
.L_x_153:
[----:B------:R-:W-:-:S13]  /*0d10*/  ISETP.NE.AND P0, PT, R8, RZ, PT ;  /* 0x000000ff0800720c */ /* 0x000fda0003f05270 */
[----:B------:R-:W-:Y:S05]  /*0d20*/  @!P0 BRA `(.L_x_152) ;  /* 0x0000000000d08947 */ /* 0x000fea0003800000 */
[----:B------:R-:W0:Y:S01]  /*0d30*/  S2R R9, SR_TID.X ;  /* 0x0000000000097919 */ /* 0x000e220000002100 */
[----:B------:R-:W1:Y:S01]  /*0d40*/  S2UR UR6, SR_CgaCtaId ;  /* 0x00000000000679c3 */ /* 0x000e620000008800 */
[----:B------:R-:W-:Y:S01]  /*0d50*/  UMOV UR5, 0x400 ;  /* 0x0000040000057882 */ /* 0x000fe20000000000 */
[----:B------:R-:W-:Y:S01]  /*0d60*/  USHF.R.U32.HI UR7, URZ, 0x1, UR4 ;  /* 0x00000001ff077899 */ /* 0x000fe20008011604 */
[----:B------:R-:W-:Y:S02]  /*0d70*/  ISETP.GT.U32.AND P3, PT, R0, R7, PT ;  /* 0x000000070000720c */ /* 0x000fe40003f64070 */
[----:B------:R-:W-:-:S03]  /*0d80*/  IADD3 R8, PT, PT, -R8, RZ, RZ ;  /* 0x000000ff08087210 */ /* 0x000fc60007ffe1ff */
[----:B------:R-:W2:Y:S08]  /*0d90*/  LDC R13, c[0x0][0x3a0] ;  /* 0x0000e800ff0d7b82 */ /* 0x000eb00000000800 */
[----:B------:R-:W3:Y:S08]  /*0da0*/  LDC R12, c[0x0][0x3a0] ;  /* 0x0000e800ff0c7b82 */ /* 0x000ef00000000800 */
[----:B------:R-:W4:Y:S01]  /*0db0*/  LDC.64 R10, c[0x0][0x388] ;  /* 0x0000e200ff0a7b82 */ /* 0x000f220000000a00 */
[----:B-1----:R-:W-:Y:S01]  /*0dc0*/  ULEA UR5, UR6, UR5, 0x18 ;  /* 0x0000000506057291 */ /* 0x002fe2000f8ec0ff */
[----:B0-----:R-:W-:-:S04]  /*0dd0*/  IMAD R6, R6, UR13, R9 ;  /* 0x0000000d06067c24 */ /* 0x001fc8000f8e0209 */
[--C-:B------:R-:W-:Y:S02]  /*0de0*/  IMAD R9, R3, R0, R6.reuse ;  /* 0x0000000003097224 */ /* 0x100fe400078e0206 */
[----:B--2---:R-:W-:-:S03]  /*0df0*/  IMAD R7, R13, UR7, R6 ;  /* 0x000000070d077c24 */ /* 0x004fc6000f8e0206 */
[----:B------:R-:W-:-:S07]  /*0e00*/  LEA R9, R9, UR5, 0x2 ;  /* 0x0000000509097c11 */ /* 0x000fce000f8e10ff */
.L_x_165:
[----:B------:R-:W0:Y:S01]  /*0e10*/  LDC R14, c[0x0][0x360] ;  /* 0x0000d800ff0e7b82 */ /* 0x000e220000000800 */
[----:B------:R-:W-:Y:S01]  /*0e20*/  ISETP.GE.OR P0, PT, R6, R3, P3 ;  /* 0x000000030600720c */ /* 0x000fe20001f06670 */
[----:B------:R-:W-:Y:S01]  /*0e30*/  VIADD R8, R8, 0x1 ;  /* 0x0000000108087836 */ /* 0x000fe20000000000 */
[----:B------:R-:W-:Y:S04]  /*0e40*/  BSSY.RECONVERGENT B0, `(.L_x_163) ;  /* 0x000001e000007945 */ /* 0x000fe80003800200 */
[----:B------:R-:W-:-:S07]  /*0e50*/  ISETP.NE.AND P2, PT, R8, RZ, PT ;  /* 0x000000ff0800720c */ /* 0x000fce0003f45270 */
[----:B------:R-:W-:Y:S06]  /*0e60*/  @P0 BRA `(.L_x_164) ;  /* 0x00000000006c0947 */ /* 0x000fec0003800000 */
[----:B---3--:R-:W-:Y:S01]  /*0e70*/  IABS R18, R12 ;  /* 0x0000000c00127213 */ /* 0x008fe20000000000 */
[----:B------:R-:W-:Y:S01]  /*0e80*/  IMAD.MOV.U32 R16, RZ, RZ, RZ ;  /* 0x000000ffff107224 */ /* 0x000fe200078e00ff */
[----:B------:R-:W-:Y:S02]  /*0e90*/  IABS R15, R6 ;  /* 0x00000006000f7213 */ /* 0x000fe40000000000 */
[----:B------:R-:W1:Y:S01]  /*0ea0*/  I2F.RP R19, R18 ;  /* 0x0000001200137306 */ /* 0x000e620000209400 */
[----:B------:R-:W-:Y:S02]  /*0eb0*/  ISETP.GE.AND P1, PT, R6, RZ, PT ;  /* 0x000000ff0600720c */ /* 0x000fe40003f26270 */
[----:B------:R-:W-:-:S05]  /*0ec0*/  ISETP.NE.AND P4, PT, R12, RZ, PT ;  /* 0x000000ff0c00720c */ /* 0x000fca0003f85270 */
[----:B-1----:R-:W1:Y:S02]  /*0ed0*/  MUFU.RCP R19, R19 ;  /* 0x0000001300137308 */ /* 0x002e640000001000 */
[----:B-1----:R-:W-:-:S06]  /*0ee0*/  VIADD R17, R19, 0xffffffe ;  /* 0x0ffffffe13117836 */ /* 0x002fcc0000000000 */
[----:B------:R-:W1:Y:S02]  /*0ef0*/  F2I.FTZ.U32.TRUNC.NTZ R17, R17 ;  /* 0x0000001100117305 */ /* 0x000e64000021f000 */
[----:B-1----:R-:W-:-:S05]  /*0f00*/  IADD3 R13, PT, PT, RZ, -R17, RZ ;  /* 0x80000011ff0d7210 */ /* 0x002fca0007ffe0ff */
[----:B------:R-:W-:-:S04]  /*0f10*/  IMAD R13, R13, R18, RZ ;  /* 0x000000120d0d7224 */ /* 0x000fc800078e02ff */
[----:B------:R-:W-:-:S06]  /*0f20*/  IMAD.HI.U32 R16, R17, R13, R16 ;  /* 0x0000000d11107227 */ /* 0x000fcc00078e0010 */
[----:B------:R-:W-:-:S04]  /*0f30*/  IMAD.HI.U32 R13, R16, R15, RZ ;  /* 0x0000000f100d7227 */ /* 0x000fc800078e00ff */
[----:B------:R-:W-:-:S04]  /*0f40*/  IMAD.MOV R16, RZ, RZ, -R13 ;  /* 0x000000ffff107224 */ /* 0x000fc800078e0a0d */
[----:B------:R-:W-:-:S05]  /*0f50*/  IMAD R13, R18, R16, R15 ;  /* 0x00000010120d7224 */ /* 0x000fca00078e020f */
[----:B------:R-:W-:-:S13]  /*0f60*/  ISETP.GT.U32.AND P0, PT, R18, R13, PT ;  /* 0x0000000d1200720c */ /* 0x000fda0003f04070 */
[----:B------:R-:W-:-:S04]  /*0f70*/  @!P0 IADD3 R13, PT, PT, R13, -R18, RZ ;  /* 0x800000120d0d8210 */ /* 0x000fc80007ffe0ff */
[----:B------:R-:W-:-:S13]  /*0f80*/  ISETP.GT.U32.AND P0, PT, R18, R13, PT ;  /* 0x0000000d1200720c */ /* 0x000fda0003f04070 */
[----:B------:R-:W-:-:S05]  /*0f90*/  @!P0 IMAD.IADD R13, R13, 0x1, -R18 ;  /* 0x000000010d0d8824 */ /* 0x000fca00078e0a12 */
[----:B------:R-:W-:Y:S02]  /*0fa0*/  @!P1 IADD3 R13, PT, PT, -R13, RZ, RZ ;  /* 0x000000ff0d0d9210 */ /* 0x000fe40007ffe1ff */
[----:B------:R-:W-:-:S05]  /*0fb0*/  @!P4 LOP3.LUT R13, RZ, R12, RZ, 0x33, !PT ;  /* 0x0000000cff0dc212 */ /* 0x000fca00078e33ff */
[----:B------:R-:W-:-:S05]  /*0fc0*/  IMAD R16, R5, R12, R13 ;  /* 0x0000000c05107224 */ /* 0x000fca00078e020d */
[----:B------:R-:W-:-:S05]  /*0fd0*/  VIMNMX R13, PT, PT, R16, R7, PT ;  /* 0x00000007100d7248 */ /* 0x000fca0003fe0100 */
[----:B------:R-:W-:-:S04]  /*0fe0*/  IMAD.IADD R13, R4, 0x1, R13 ;  /* 0x00000001040d7824 */ /* 0x000fc800078e020d */
[----:B----4-:R-:W-:-:S06]  /*0ff0*/  IMAD.WIDE R16, R13, 0x4, R10 ;  /* 0x000000040d107825 */ /* 0x010fcc00078e020a */
[----:B------:R-:W2:Y:S04]  /*1000*/  LDG.E R16, desc[UR8][R16.64] ;  /* 0x0000000810107981 */ /* 0x000ea8000c1e1900 */
[----:B--2---:R1:W-:Y:S02]  /*1010*/  STS [R9], R16 ;  /* 0x0000001009007388 */ /* 0x0043e40000000800 */
.L_x_164:
[----:B------:R-:W-:Y:S05]  /*1020*/  BSYNC.RECONVERGENT B0 ;  /* 0x0000000000007941 */ /* 0x000fea0003800200 */
.L_x_163:
[----:B01----:R-:W-:Y:S01]  /*1030*/  LEA R9, R14, R9, 0x2 ;  /* 0x000000090e097211 */ /* 0x003fe200078e10ff */
[----:B------:R-:W-:Y:S01]  /*1040*/  VIADD R6, R6, UR13 ;  /* 0x0000000d06067c36 */ /* 0x000fe20008000000 */
[----:B------:R-:W-:Y:S01]  /*1050*/  IADD3 R7, PT, PT, R7, UR13, RZ ;  /* 0x0000000d07077c10 */ /* 0x000fe2000fffe0ff */
[----:B------:R-:W-:Y:S06]  /*1060*/  @P2 BRA `(.L_x_165) ;  /* 0xfffffffc00682947 */ /* 0x000fec000383ffff */
.L_x_152:
[----:B------:R-:W0:Y:S02]  /*1070*/  LDCU UR7, c[0x0][0x3a0] ;  /* 0x00007400ff0777ac */ /* 0x000e240008000800 */
[----:B0-----:R-:W-:Y:S01]  /*1080*/  UISETP.GE.AND UP0, UPT, UR7, 0x1, UPT ;  /* 0x000000010700788c */ /* 0x001fe2000bf06270 */
[----:B------:R-:W-:Y:S05]  /*1090*/  BAR.SYNC.DEFER_BLOCKING 0x0 ;  /* 0x0000000000007b1d */ /* 0x000fea0000010000 */
[----:B------:R-:W-:-:S13]  /*10a0*/  PLOP3.LUT P0, PT, PT, PT, UP0, 0x80, 0x8 ;  /* 0x000000000008781c */ /* 0x000fda0003f0f008 */
[----:B------:R-:W-:Y:S05]  /*10b0*/  @!P0 EXIT ;  /* 0x000000000000894d */ /* 0x000fea0003800000 */
[----:B------:R-:W0:Y:S01]  /*10c0*/  LDC R9, c[0x0][0x390] ;  /* 0x0000e400ff097b82 */ /* 0x000e220000000800 */
[----:B------:R-:W-:Y:S01]  /*10d0*/  UIMAD UR6, UR7, 0x3, URZ ;  /* 0x00000003070678a4 */ /* 0x000fe2000f8e02ff */
[----:B------:R-:W-:Y:S01]  /*10e0*/  VIADD R4, R0, 0x1 ;  /* 0x0000000100047836 */ /* 0x000fe20000000000 */
[----:B------:R-:W-:Y:S02]  /*10f0*/  SHF.R.U32.HI R0, RZ, 0x1, R0 ;  /* 0x00000001ff007819 */ /* 0x000fe40000011600 */
[----:B------:R-:W-:Y:S02]  /*1100*/  UISETP.LT.AND UP0, UPT, UR6, 0x1, UPT ;  /* 0x000000010600788c */ /* 0x000fe4000bf01270 */
[----:B------:R-:W-:Y:S01]  /*1110*/  SHF.R.U32.HI R4, RZ, 0x1, R4 ;  /* 0x00000001ff047819 */ /* 0x000fe20000011604 */
[C---:B------:R-:W-:Y:S01]  /*1120*/  IMAD R0, R3.reuse, R0, RZ ;  /* 0x0000000003007224 */ /* 0x040fe200078e02ff */
[----:B------:R-:W-:Y:S02]  /*1130*/  USEL UR5, UR6, 0x1, !UP0 ;  /* 0x0000000106057887 */ /* 0x000fe4000c000000 */
[----:B------:R-:W-:Y:S01]  /*1140*/  UISETP.GE.AND UP0, UPT, UR6, 0x4, UPT ;  /* 0x000000040600788c */ /* 0x000fe2000bf06270 */
[----:B------:R-:W-:Y:S01]  /*1150*/  IMAD R3, R3, R4, RZ ;  /* 0x0000000403037224 */ /* 0x000fe200078e02ff */
[----:B------:R-:W-:Y:S01]  /*1160*/  MOV R4, RZ ;  /* 0x000000ff00047202 */ /* 0x000fe20000000f00 */
[----:B------:R-:W-:Y:S01]  /*1170*/  ULOP3.LUT UR15, UR5, 0x3, URZ, 0xc0, !UPT ;  /* 0x00000003050f7892 */ /* 0x000fe2000f8ec0ff */
[----:B0-----:R-:W-:-:S05]  /*1180*/  IMAD R5, R9, UR7, RZ ;  /* 0x0000000709057c24 */ /* 0x001fca000f8e02ff */
[----:B------:R-:W-:Y:S06]  /*1190*/  BRA.U !UP0, `(.L_x_166) ;  /* 0x0000001108507547 */ /* 0x000fec000b800000 */
[----:B------:R-:W0:Y:S01]  /*11a0*/  S2R R6, SR_TID.X ;  /* 0x0000000000067919 */ /* 0x000e220000002100 */
[----:B------:R-:W1:Y:S01]  /*11b0*/  LDC R7, c[0x0][0x360] ;  /* 0x0000d800ff077b82 */ /* 0x000e620000000800 */
[----:B------:R-:W-:Y:S01]  /*11c0*/  ULOP3.LUT UR6, UR5, 0x7ffffffc, URZ, 0xc0, !UPT ;  /* 0x7ffffffc05067892 */ /* 0x000fe2000f8ec0ff */
[----:B------:R-:W-:Y:S01]  /*11d0*/  IMAD R9, R2, R9, UR4 ;  /* 0x0000000402097e24 */ /* 0x000fe2000f8e0209 */
[----:B------:R-:W-:Y:S02]  /*11e0*/  UIMAD UR5, UR12, UR7, URZ ;  /* 0x000000070c0572a4 */ /* 0x000fe4000f8e02ff */
[----:B----4-:R-:W-:Y:S01]  /*11f0*/  IMAD.U32 R11, RZ, RZ, UR7 ;  /* 0x00000007ff0b7e24 */ /* 0x010fe2000f8e00ff */
[----:B------:R-:W2:Y:S01]  /*1200*/  LDCU UR14, c[0x0][0x394] ;  /* 0x00007280ff0e77ac */ /* 0x000ea20008000800 */
[----:B------:R-:W-:Y:S01]  /*1210*/  MOV R4, UR6 ;  /* 0x0000000600047c02 */ /* 0x000fe20008000f00 */
[----:B------:R-:W-:Y:S02]  /*1220*/  UIMAD UR5, UR5, 0x3, URZ ;  /* 0x00000003050578a4 */ /* 0x000fe4000f8e02ff */
[----:B------:R-:W-:-:S02]  /*1230*/  UIADD3 UR11, UPT, UPT, -UR6, URZ, URZ ;  /* 0x000000ff060b7290 */ /* 0x000fc4000fffe1ff */
[----:B------:R-:W-:Y:S01]  /*1240*/  UIADD3 UR10, UPT, UPT, UR5, 0x2, URZ ;  /* 0x00000002050a7890 */ /* 0x000fe2000fffe0ff */
[--C-:B0-----:R-:W-:Y:S01]  /*1250*/  IMAD R8, R9, UR7, R6.reuse ;  /* 0x0000000709087c24 */ /* 0x101fe2000f8e0206 */
[----:B------:R-:W-:Y:S01]  /*1260*/  UIMAD UR7, UR5, UR13, UR13 ;  /* 0x0000000d050772a4 */ /* 0x000fe2000f8e020d */
[--C-:B------:R-:W-:Y:S01]  /*1270*/  IMAD R20, R2, R5, R6.reuse ;  /* 0x0000000502147224 */ /* 0x100fe200078e0206 */
[----:B------:R-:W-:Y:S01]  /*1280*/  UIADD3 UR5, UPT, UPT, UR5, 0x3, URZ ;  /* 0x0000000305057890 */ /* 0x000fe2000fffe0ff */
[--C-:B------:R-:W-:Y:S01]  /*1290*/  IMAD R10, R11, UR4, R6.reuse ;  /* 0x000000040b0a7c24 */ /* 0x100fe2000f8e0206 */
[C---:B---3--:R-:W-:Y:S01]  /*12a0*/  IADD3 R12, PT, PT, R6.reuse, UR13, RZ ;  /* 0x0000000d060c7c10 */ /* 0x048fe2000fffe0ff */
[C-C-:B-1----:R-:W-:Y:S01]  /*12b0*/  IMAD R14, R7.reuse, 0x2, R6.reuse ;  /* 0x00000002070e7824 */ /* 0x142fe200078e0206 */
[----:B------:R-:W-:Y:S01]  /*12c0*/  IADD3 R24, PT, PT, R6, UR7, RZ ;  /* 0x0000000706187c10 */ /* 0x000fe2000fffe0ff */
[----:B------:R-:W-:Y:S02]  /*12d0*/  IMAD R16, R7, 0x3, R6 ;  /* 0x0000000307107824 */ /* 0x000fe400078e0206 */
[----:B------:R-:W-:-:S02]  /*12e0*/  VIADD R18, R20, UR7 ;  /* 0x0000000714127c36 */ /* 0x000fc40008000000 */
[C-C-:B------:R-:W-:Y:S02]  /*12f0*/  IMAD R22, R7.reuse, UR10, R20.reuse ;  /* 0x0000000a07167c24 */ /* 0x140fe4000f8e0214 */
[C---:B------:R-:W-:Y:S02]  /*1300*/  IMAD R9, R7.reuse, UR5, R20 ;  /* 0x0000000507097c24 */ /* 0x040fe4000f8e0214 */
[C-C-:B------:R-:W-:Y:S02]  /*1310*/  IMAD R26, R7.reuse, UR10, R6.reuse ;  /* 0x0000000a071a7c24 */ /* 0x140fe4000f8e0206 */
[----:B--2---:R-:W-:-:S07]  /*1320*/  IMAD R28, R7, UR5, R6 ;  /* 0x00000005071c7c24 */ /* 0x004fce000f8e0206 */
.L_x_175:
        /* <DEDUP_REMOVED lines=11> */
[----:B------:R-:W-:Y:S01]  /*13e0*/  IABS R19, R6 ;  /* 0x0000000600137213 */ /* 0x000fe20000000000 */
[----:B------:R-:W-:-:S06]  /*13f0*/  UMOV UR5, 0x400 ;  /* 0x0000040000057882 */ /* 0x000fcc0000000000 */
[----:B------:R-:W1:Y:S01]  /*1400*/  S2UR UR6, SR_CgaCtaId ;  /* 0x00000000000679c3 */ /* 0x000e620000008800 */
[----:B0-----:R-:W-:-:S04]  /*1410*/  IABS R13, R11 ;  /* 0x0000000b000d7213 */ /* 0x001fc80000000000 */
[----:B------:R-:W0:Y:S01]  /*1420*/  I2F.RP R17, R13 ;  /* 0x0000000d00117306 */ /* 0x000e220000209400 */
[----:B-1----:R-:W-:-:S07]  /*1430*/  ULEA UR5, UR6, UR5, 0x18 ;  /* 0x0000000506057291 */ /* 0x002fce000f8ec0ff */
[----:B0-----:R-:W0:Y:S02]  /*1440*/  MUFU.RCP R17, R17 ;  /* 0x0000001100117308 */ /* 0x001e240000001000 */
[----:B0-----:R-:W-:-:S06]  /*1450*/  VIADD R21, R17, 0xffffffe ;  /* 0x0ffffffe11157836 */ /* 0x001fcc0000000000 */
[----:B------:R-:W0:Y:S02]  /*1460*/  F2I.FTZ.U32.TRUNC.NTZ R21, R21 ;  /* 0x0000001500157305 */ /* 0x000e24000021f000 */
[----:B0-----:R-:W-:-:S05]  /*1470*/  IADD3 R20, PT, PT, RZ, -R21, RZ ;  /* 0x80000015ff147210 */ /* 0x001fca0007ffe0ff */
[----:B------:R-:W-:Y:S02]  /*1480*/  IMAD R15, R20, R13, RZ ;  /* 0x0000000d140f7224 */ /* 0x000fe400078e02ff */
[----:B------:R-:W-:-:S04]  /*1490*/  IMAD.MOV.U32 R20, RZ, RZ, RZ ;  /* 0x000000ffff147224 */ /* 0x000fc800078e00ff */
[----:B------:R-:W-:Y:S01]  /*14a0*/  IMAD.HI.U32 R15, R21, R15, R20 ;  /* 0x0000000f150f7227 */ /* 0x000fe200078e0014 */
[----:B------:R-:W-:-:S05]  /*14b0*/  MOV R20, R19 ;  /* 0x0000001300147202 */ /* 0x000fca0000000f00 */
[----:B------:R-:W-:-:S04]  /*14c0*/  IMAD.HI.U32 R15, R15, R20, RZ ;  /* 0x000000140f0f7227 */ /* 0x000fc800078e00ff */
[----:B------:R-:W-:-:S04]  /*14d0*/  IMAD.MOV R17, RZ, RZ, -R15 ;  /* 0x000000ffff117224 */ /* 0x000fc800078e0a0f */
        /* <DEDUP_REMOVED lines=9> */
[----:B------:R-:W-:Y:S01]  /*1570*/  @!P5 IMAD.MOV R15, RZ, RZ, -R15 ;  /* 0x000000ffff0fd224 */ /* 0x000fe200078e0a0f */
[----:B------:R-:W-:-:S04]  /*1580*/  @!P4 LOP3.LUT R15, RZ, R11, RZ, 0x33, !PT ;  /* 0x0000000bff0fc212 */ /* 0x000fc800078e33ff */
[C---:B------:R-:W-:Y:S01]  /*1590*/  IADD3 R13, PT, PT, -R15.reuse, RZ, RZ ;  /* 0x000000ff0f0d7210 */ /* 0x040fe20007ffe1ff */
[----:B------:R-:W-:Y:S01]  /*15a0*/  VIADD R17, R15, 0x1 ;  /* 0x000000010f117836 */ /* 0x000fe20000000000 */
[----:B------:R-:W-:-:S03]  /*15b0*/  SHF.R.S32.HI R20, RZ, 0x1, R15 ;  /* 0x00000001ff147819 */ /* 0x000fc6000001140f */
[----:B------:R-:W-:Y:S01]  /*15c0*/  IMAD R13, R11, R13, R6 ;  /* 0x0000000d0b0d7224 */ /* 0x000fe200078e0206 */
[----:B------:R-:W-:-:S03]  /*15d0*/  SHF.R.S32.HI R17, RZ, 0x1, R17 ;  /* 0x00000001ff117819 */ /* 0x000fc60000011411 */
[-CC-:B------:R-:W-:Y:S02]  /*15e0*/  IMAD R20, R20, R11.reuse, R13.reuse ;  /* 0x0000000b14147224 */ /* 0x180fe400078e020d */
[----:B------:R-:W-:-:S03]  /*15f0*/  IMAD R17, R17, R11, R13 ;  /* 0x0000000b11117224 */ /* 0x000fc600078e020d */
[CC--:B------:R-:W-:Y:S01]  /*1600*/  IADD3 R11, PT, PT, R0.reuse, R20.reuse, RZ ;  /* 0x00000014000b7210 */ /* 0x0c0fe20007ffe0ff */
[--C-:B------:R-:W-:Y:S01]  /*1610*/  IMAD.IADD R13, R0, 0x1, R17.reuse ;  /* 0x00000001000d7824 */ /* 0x100fe200078e0211 */
[C---:B------:R-:W-:Y:S01]  /*1620*/  IADD3 R20, PT, PT, R3.reuse, R20, RZ ;  /* 0x0000001403147210 */ /* 0x040fe20007ffe0ff */
[----:B------:R-:W-:Y:S01]  /*1630*/  IMAD.IADD R17, R3, 0x1, R17 ;  /* 0x0000000103117824 */ /* 0x000fe200078e0211 */
[----:B------:R-:W-:Y:S02]  /*1640*/  LEA R11, R11, UR5, 0x2 ;  /* 0x000000050b0b7c11 */ /* 0x000fe4000f8e10ff */
[----:B------:R-:W-:Y:S02]  /*1650*/  LEA R13, R13, UR5, 0x2 ;  /* 0x000000050d0d7c11 */ /* 0x000fe4000f8e10ff */
[----:B------:R-:W-:Y:S02]  /*1660*/  LEA R19, R20, UR5, 0x2 ;  /* 0x0000000514137c11 */ /* 0x000fe4000f8e10ff */
[----:B------:R-:W-:Y:S01]  /*1670*/  LDS R11, [R11] ;  /* 0x000000000b0b7984 */ /* 0x000fe20000000800 */
[----:B------:R-:W-:Y:S01]  /*1680*/  LEA R17, R17, UR5, 0x2 ;  /* 0x0000000511117c11 */ /* 0x000fe2000f8e10ff */
[----:B------:R-:W0:Y:S02]  /*1690*/  LDC.64 R20, c[0x0][0x380] ;  /* 0x0000e000ff147b82 */ /* 0x000e240000000a00 */
[----:B------:R-:W1:Y:S04]  /*16a0*/  LDS R13, [R13] ;  /* 0x000000000d0d7984 */ /* 0x000e680000000800 */
[----:B------:R-:W2:Y:S04]  /*16b0*/  LDS R19, [R19] ;  /* 0x0000000013137984 */ /* 0x000ea80000000800 */
[----:B------:R-:W3:Y:S01]  /*16c0*/  LDS R17, [R17] ;  /* 0x0000000011117984 */ /* 0x000ee20000000800 */
[----:B0-----:R-:W-:-:S04]  /*16d0*/  IMAD.WIDE R20, R8, 0x4, R20 ;  /* 0x0000000408147825 */ /* 0x001fc800078e0214 */
[----:B-1----:R-:W-:-:S04]  /*16e0*/  FADD R15, R11, R13 ;  /* 0x0000000d0b0f7221 */ /* 0x002fc80000000000 */
[----:B--2---:R-:W-:-:S04]  /*16f0*/  FADD R15, R15, R19 ;  /* 0x000000130f0f7221 */ /* 0x004fc80000000000 */
[----:B---3--:R-:W-:-:S04]  /*1700*/  FADD R15, R15, R17 ;  /* 0x000000110f0f7221 */ /* 0x008fc80000000000 */
[----:B------:R-:W-:-:S05]  /*1710*/  FMUL R15, R15, 0.25 ;  /* 0x3e8000000f0f7820 */ /* 0x000fca0000400000 */
[----:B------:R0:W-:Y:S02]  /*1720*/  STG.E desc[UR8][R20.64], R15 ;  /* 0x0000000f14007986 */ /* 0x0001e4000c101908 */
.L_x_168:
[----:B------:R-:W-:Y:S05]  /*1730*/  BSYNC.RECONVERGENT B0 ;  /* 0x0000000000007941 */ /* 0x000fea0003800200 */
.L_x_167:
[----:B------:R-:W-:Y:S04]  /*1740*/  BSSY.RECONVERGENT B0, `(.L_x_169) ;  /* 0x0000038000007945 */ /* 0x000fe80003800200 */
[----:B------:R-:W-:Y:S05]  /*1750*/  @P0 BRA `(.L_x_170) ;  /* 0x0000000000d80947 */ /* 0x000fea0003800000 */
[----:B------:R-:W1:Y:S01]  /*1760*/  LDC R11, c[0x0][0x3a0] ;  /* 0x0000e800ff0b7b82 */ /* 0x000e620000000800 */
[----:B------:R-:W-:Y:S01]  /*1770*/  IABS R19, R12 ;  /* 0x0000000c00137213 */ /* 0x000fe20000000000 */
[----:B------:R-:W-:-:S06]  /*1780*/  UMOV UR5, 0x400 ;  /* 0x0000040000057882 */ /* 0x000fcc0000000000 */
[----:B------:R-:W2:Y:S01]  /*1790*/  S2UR UR6, SR_CgaCtaId ;  /* 0x00000000000679c3 */ /* 0x000ea20000008800 */
[----:B-1----:R-:W-:-:S04]  /*17a0*/  IABS R13, R11 ;  /* 0x0000000b000d7213 */ /* 0x002fc80000000000 */
[----:B------:R-:W1:Y:S01]  /*17b0*/  I2F.RP R17, R13 ;  /* 0x0000000d00117306 */ /* 0x000e620000209400 */
[----:B--2---:R-:W-:-:S07]  /*17c0*/  ULEA UR5, UR6, UR5, 0x18 ;  /* 0x0000000506057291 */ /* 0x004fce000f8ec0ff */
[----:B-1----:R-:W0:Y:S02]  /*17d0*/  MUFU.RCP R17, R17 ;  /* 0x0000001100117308 */ /* 0x002e240000001000 */
[----:B0-----:R-:W-:-:S06]  /*17e0*/  IADD3 R21, PT, PT, R17, 0xffffffe, RZ ;  /* 0x0ffffffe11157810 */ /* 0x001fcc0007ffe0ff */
[----:B------:R-:W0:Y:S02]  /*17f0*/  F2I.FTZ.U32.TRUNC.NTZ R21, R21 ;  /* 0x0000001500157305 */ /* 0x000e24000021f000 */
[----:B0-----:R-:W-:-:S04]  /*1800*/  IMAD.MOV R20, RZ, RZ, -R21 ;  /* 0x000000ffff147224 */ /* 0x001fc800078e0a15 */
[----:B------:R-:W-:Y:S02]  /*1810*/  IMAD R15, R20, R13, RZ ;  /* 0x0000000d140f7224 */ /* 0x000fe400078e02ff */
[----:B------:R-:W-:-:S05]  /*1820*/  HFMA2 R20, -RZ, RZ, 0, 0 ;  /* 0x00000000ff147431 */ /* 0x000fca00000001ff */
[----:B------:R-:W-:-:S04]  /*1830*/  IMAD.HI.U32 R15, R21, R15, R20 ;  /* 0x0000000f150f7227 */ /* 0x000fc800078e0014 */
[----:B------:R-:W-:-:S04]  /*1840*/  IMAD.MOV.U32 R20, RZ, RZ, R19 ;  /* 0x000000ffff147224 */ /* 0x000fc800078e0013 */
        /* <DEDUP_REMOVED lines=10> */
[----:B------:R-:W-:-:S06]  /*18f0*/  @P0 VIADD R15, R15, 0x1 ;  /* 0x000000010f0f0836 */ /* 0x000fcc0000000000 */
[----:B------:R-:W-:Y:S02]  /*1900*/  @!P4 IADD3 R15, PT, PT, -R15, RZ, RZ ;  /* 0x000000ff0f0fc210 */ /* 0x000fe40007ffe1ff */
[----:B------:R-:W-:-:S04]  /*1910*/  @!P3 LOP3.LUT R15, RZ, R11, RZ, 0x33, !PT ;  /* 0x0000000bff0fb212 */ /* 0x000fc800078e33ff */
[----:B------:R-:W-:Y:S01]  /*1920*/  IADD3 R17, PT, PT, R15, 0x1, RZ ;  /* 0x000000010f117810 */ /* 0x000fe20007ffe0ff */
[--C-:B------:R-:W-:Y:S01]  /*1930*/  IMAD.MOV R13, RZ, RZ, -R15.reuse ;  /* 0x000000ffff0d7224 */ /* 0x100fe200078e0a0f */
[----:B------:R-:W-:Y:S02]  /*1940*/  SHF.R.S32.HI R20, RZ, 0x1, R15 ;  /* 0x00000001ff147819 */ /* 0x000fe4000001140f */
[----:B------:R-:W-:Y:S01]  /*1950*/  SHF.R.S32.HI R17, RZ, 0x1, R17 ;  /* 0x00000001ff117819 */ /* 0x000fe20000011411 */
[----:B------:R-:W-:-:S04]  /*1960*/  IMAD R13, R11, R13, R12 ;  /* 0x0000000d0b0d7224 */ /* 0x000fc800078e020c */
[-CC-:B------:R-:W-:Y:S02]  /*1970*/  IMAD R20, R20, R11.reuse, R13.reuse ;  /* 0x0000000b14147224 */ /* 0x180fe400078e020d */
[----:B------:R-:W-:Y:S02]  /*1980*/  IMAD R17, R17, R11, R13 ;  /* 0x0000000b11117224 */ /* 0x000fe400078e020d */
[C-C-:B------:R-:W-:Y:S02]  /*1990*/  IMAD.IADD R11, R0.reuse, 0x1, R20.reuse ;  /* 0x00000001000b7824 */ /* 0x140fe400078e0214 */
[----:B------:R-:W-:Y:S01]  /*19a0*/  IMAD.IADD R20, R3, 0x1, R20 ;  /* 0x0000000103147824 */ /* 0x000fe200078e0214 */
[----:B------:R-:W-:Y:S02]  /*19b0*/  IADD3 R13, PT, PT, R0, R17, RZ ;  /* 0x00000011000d7210 */ /* 0x000fe40007ffe0ff */
[----:B------:R-:W-:Y:S02]  /*19c0*/  LEA R11, R11, UR5, 0x2 ;  /* 0x000000050b0b7c11 */ /* 0x000fe4000f8e10ff */
[----:B------:R-:W-:-:S02]  /*19d0*/  LEA R13, R13, UR5, 0x2 ;  /* 0x000000050d0d7c11 */ /* 0x000fc4000f8e10ff */
[----:B------:R-:W-:Y:S02]  /*19e0*/  IADD3 R17, PT, PT, R3, R17, RZ ;  /* 0x0000001103117210 */ /* 0x000fe40007ffe0ff */
[----:B------:R-:W-:Y:S01]  /*19f0*/  LEA R19, R20, UR5, 0x2 ;  /* 0x0000000514137c11 */ /* 0x000fe2000f8e10ff */
        /* <DEDUP_REMOVED lines=12> */
.L_x_170:
[----:B------:R-:W-:Y:S05]  /*1ac0*/  BSYNC.RECONVERGENT B0 ;  /* 0x0000000000007941 */ /* 0x000fea0003800200 */
.L_x_169:
[----:B------:R-:W-:Y:S04]  /*1ad0*/  BSSY.RECONVERGENT B0, `(.L_x_171) ;  /* 0x0000038000007945 */ /* 0x000fe80003800200 */
[----:B------:R-:W-:Y:S05]  /*1ae0*/  @P1 BRA `(.L_x_172) ;  /* 0x0000000000d81947 */ /* 0x000fea0003800000 */
[----:B------:R-:W2:Y:S01]  /*1af0*/  LDC R11, c[0x0][0x3a0] ;  /* 0x0000e800ff0b7b82 */ /* 0x000ea20000000800 */
[----:B------:R-:W-:Y:S01]  /*1b00*/  IABS R19, R14 ;  /* 0x0000000e00137213 */ /* 0x000fe20000000000 */
[----:B------:R-:W-:-:S06]  /*1b10*/  UMOV UR5, 0x400 ;  /* 0x0000040000057882 */ /* 0x000fcc0000000000 */
[----:B------:R-:W3:Y:S01]  /*1b20*/  S2UR UR6, SR_CgaCtaId ;  /* 0x00000000000679c3 */ /* 0x000ee20000008800 */
[----:B--2---:R-:W-:-:S04]  /*1b30*/  IABS R13, R11 ;  /* 0x0000000b000d7213 */ /* 0x004fc80000000000 */
[----:B------:R-:W2:Y:S01]  /*1b40*/  I2F.RP R17, R13 ;  /* 0x0000000d00117306 */ /* 0x000ea20000209400 */
[----:B---3--:R-:W-:-:S07]  /*1b50*/  ULEA UR5, UR6, UR5, 0x18 ;  /* 0x0000000506057291 */ /* 0x008fce000f8ec0ff */
[----:B--2---:R-:W0:Y:S02]  /*1b60*/  MUFU.RCP R17, R17 ;  /* 0x0000001100117308 */ /* 0x004e240000001000 */
[----:B01----:R-:W-:-:S06]  /*1b70*/  VIADD R21, R17, 0xffffffe ;  /* 0x0ffffffe11157836 */ /* 0x003fcc0000000000 */
        /* <DEDUP_REMOVED lines=45> */
.L_x_172:
[----:B------:R-:W-:Y:S05]  /*1e50*/  BSYNC.RECONVERGENT B0 ;  /* 0x0000000000007941 */ /* 0x000fea0003800200 */
.L_x_171:
[----:B------:R-:W-:Y:S04]  /*1e60*/  BSSY.RECONVERGENT B0, `(.L_x_173) ;  /* 0x0000038000007945 */ /* 0x000fe80003800200 */
[----:B------:R-:W-:Y:S05]  /*1e70*/  @P2 BRA `(.L_x_174) ;  /* 0x0000000000d82947 */ /* 0x000fea0003800000 */
[----:B------:R-:W3:Y:S01]  /*1e80*/  LDC R11, c[0x0][0x3a0] ;  /* 0x0000e800ff0b7b82 */ /* 0x000ee20000000800 */
[----:B------:R-:W-:Y:S01]  /*1e90*/  IABS R19, R16 ;  /* 0x0000001000137213 */ /* 0x000fe20000000000 */
[----:B------:R-:W-:-:S06]  /*1ea0*/  UMOV UR5, 0x400 ;  /* 0x0000040000057882 */ /* 0x000fcc0000000000 */
[----:B------:R-:W4:Y:S01]  /*1eb0*/  S2UR UR6, SR_CgaCtaId ;  /* 0x00000000000679c3 */ /* 0x000f220000008800 */
[----:B---3--:R-:W-:-:S04]  /*1ec0*/  IABS R13, R11 ;  /* 0x0000000b000d7213 */ /* 0x008fc80000000000 */
[----:B------:R-:W3:Y:S01]  /*1ed0*/  I2F.RP R17, R13 ;  /* 0x0000000d00117306 */ /* 0x000ee20000209400 */
[----:B----4-:R-:W-:-:S07]  /*1ee0*/  ULEA UR5, UR6, UR5, 0x18 ;  /* 0x0000000506057291 */ /* 0x010fce000f8ec0ff */
[----:B---3--:R-:W0:Y:S02]  /*1ef0*/  MUFU.RCP R17, R17 ;  /* 0x0000001100117308 */ /* 0x008e240000001000 */
[----:B012---:R-:W-:-:S06]  /*1f00*/  IADD3 R21, PT, PT, R17, 0xffffffe, RZ ;  /* 0x0ffffffe11157810 */ /* 0x007fcc0007ffe0ff */
        /* <DEDUP_REMOVED lines=45> */
.L_x_174:
[----:B------:R-:W-:Y:S05]  /*21e0*/  BSYNC.RECONVERGENT B0 ;  /* 0x0000000000007941 */ /* 0x000fea0003800200 */
.L_x_173:
        /* <DEDUP_REMOVED lines=8> */
[C---:B------:R-:W-:Y:S01]  /*2270*/  IMAD R26, R7.reuse, 0x4, R26 ;  /* 0x00000004071a7824 */ /* 0x040fe200078e021a */
[C---:B------:R-:W-:Y:S01]  /*2280*/  LEA R22, R7.reuse, R22, 0x2 ;  /* 0x0000001607167211 */ /* 0x040fe200078e10ff */
[C---:B------:R-:W-:Y:S01]  /*2290*/  IMAD R28, R7.reuse, 0x4, R28 ;  /* 0x00000004071c7824 */ /* 0x040fe200078e021c */
[C---:B------:R-:W-:Y:S01]  /*22a0*/  LEA R9, R7.reuse, R9, 0x2 ;  /* 0x0000000907097211 */ /* 0x040fe200078e10ff */
[C---:B------:R-:W-:Y:S01]  /*22b0*/  IMAD R8, R7.reuse, 0x4, R8 ;  /* 0x0000000407087824 */ /* 0x040fe200078e0208 */
[----:B------:R-:W-:Y:S01]  /*22c0*/  LEA R10, R7, R10, 0x2 ;  /* 0x0000000a070a7211 */ /* 0x000fe200078e10ff */
[----:B------:R-:W-:Y:S06]  /*22d0*/  BRA.U UP0, `(.L_x_175) ;  /* 0xfffffff100147547 */ /* 0x000fec000b83ffff */
.L_x_166:
[----:B------:R-:W-:-:S13]  /*22e0*/  ISETP.NE.AND P0, PT, RZ, UR15, PT ;  /* 0x0000000fff007c0c */ /* 0x000fda000bf05270 */
[----:B------:R-:W-:Y:S05]  /*22f0*/  @!P0 EXIT ;  /* 0x000000000000894d */ /* 0x000fea0003800000 */
[----:B----4-:R-:W4:Y:S01]  /*2300*/  LDC R10, c[0x0][0x3a0] ;  /* 0x0000e800ff0a7b82 */ /* 0x010f220000000800 */
[----:B------:R-:W5:Y:S01]  /*2310*/  S2R R9, SR_TID.X ;  /* 0x0000000000097919 */ /* 0x000f620000002100 */
[----:B------:R-:W0:Y:S01]  /*2320*/  LDCU UR7, c[0x0][0x394] ;  /* 0x00007280ff0777ac */ /* 0x000e220008000800 */
[----:B------:R-:W-:-:S05]  /*2330*/  UIADD3 UR6, UPT, UPT, -UR15, URZ, URZ ;  /* 0x000000ff0f067290 */ /* 0x000fca000fffe1ff */
[----:B------:R-:W0:Y:S08]  /*2340*/  LDC R8, c[0x0][0x3a0] ;  /* 0x0000e800ff087b82 */ /* 0x000e300000000800 */
[----:B------:R-:W0:Y:S01]  /*2350*/  LDC.64 R6, c[0x0][0x380] ;  /* 0x0000e000ff067b82 */ /* 0x000e220000000a00 */
[----:B----4-:R-:W-:-:S04]  /*2360*/  IMAD R11, R10, UR12, RZ ;  /* 0x0000000c0a0b7c24 */ /* 0x010fc8000f8e02ff */
[----:B------:R-:W-:-:S04]  /*2370*/  IMAD R10, R11, 0x3, R4 ;  /* 0x000000030b0a7824 */ /* 0x000fc800078e0204 */
[--C-:B-----5:R-:W-:Y:S02]  /*2380*/  IMAD R10, R10, UR13, R9.reuse ;  /* 0x0000000d0a0a7c24 */ /* 0x120fe4000f8e0209 */
[----:B------:R-:W-:Y:S02]  /*2390*/  IMAD R9, R4, UR13, R9 ;  /* 0x0000000d04097c24 */ /* 0x000fe4000f8e0209 */
[----:B------:R-:W-:-:S07]  /*23a0*/  IMAD R11, R2, R5, R10 ;  /* 0x00000005020b7224 */ /* 0x000fce00078e020a */
.L_x_178:
[C---:B------:R-:W-:Y:S01]  /*23b0*/  ISETP.GE.AND P0, PT, R10.reuse, R5, PT ;  /* 0x000000050a00720c */ /* 0x040fe20003f06270 */
[----:B------:R-:W-:Y:S01]  /*23c0*/  UIADD3 UR6, UPT, UPT, UR6, 0x1, URZ ;  /* 0x0000000106067890 */ /* 0x000fe2000fffe0ff */
[----:B------:R-:W-:Y:S01]  /*23d0*/  BSSY.RECONVERGENT B0, `(.L_x_176) ;  /* 0x0000039000007945 */ /* 0x000fe20003800200 */
[----:B------:R-:W-:Y:S01]  /*23e0*/  VIADD R10, R10, UR13 ;  /* 0x0000000d0a0a7c36 */ /* 0x000fe20008000000 */
[----:B0-----:R-:W-:Y:S01]  /*23f0*/  ISETP.GE.OR P0, PT, R2, UR7, P0 ;  /* 0x0000000702007c0c */ /* 0x001fe20008706670 */
[----:B------:R-:W-:-:S12]  /*2400*/  UISETP.NE.AND UP0, UPT, UR6, URZ, UPT ;  /* 0x000000ff0600728c */ /* 0x000fd8000bf05270 */
[----:B------:R-:W-:Y:S05]  /*2410*/  @P0 BRA `(.L_x_177) ;  /* 0x0000000000d00947 */ /* 0x000fea0003800000 */
[----:B-123--:R-:W-:Y:S01]  /*2420*/  IABS R15, R8 ;  /* 0x00000008000f7213 */ /* 0x00efe20000000000 */
[----:B------:R-:W0:Y:S01]  /*2430*/  S2UR UR5, SR_CgaCtaId ;  /* 0x00000000000579c3 */ /* 0x000e220000008800 */
[----:B------:R-:W-:Y:S01]  /*2440*/  MOV R12, RZ ;  /* 0x000000ff000c7202 */ /* 0x000fe20000000f00 */
[----:B------:R-:W-:Y:S01]  /*2450*/  UMOV UR4, 0x400 ;  /* 0x0000040000047882 */ /* 0x000fe20000000000 */
[----:B------:R-:W1:Y:S08]  /*2460*/  I2F.RP R14, R15 ;  /* 0x0000000f000e7306 */ /* 0x000e700000209400 */
[----:B-1----:R-:W1:Y:S01]  /*2470*/  MUFU.RCP R14, R14 ;  /* 0x0000000e000e7308 */ /* 0x002e620000001000 */
[----:B0-----:R-:W-:Y:S01]  /*2480*/  ULEA UR4, UR5, UR4, 0x18 ;  /* 0x0000000405047291 */ /* 0x001fe2000f8ec0ff */
[----:B-1----:R-:W-:-:S06]  /*2490*/  IADD3 R16, PT, PT, R14, 0xffffffe, RZ ;  /* 0x0ffffffe0e107810 */ /* 0x002fcc0007ffe0ff */
[----:B------:R-:W0:Y:S02]  /*24a0*/  F2I.FTZ.U32.TRUNC.NTZ R13, R16 ;  /* 0x00000010000d7305 */ /* 0x000e24000021f000 */
[----:B0-----:R-:W-:-:S04]  /*24b0*/  IMAD.MOV R4, RZ, RZ, -R13 ;  /* 0x000000ffff047224 */ /* 0x001fc800078e0a0d */
[----:B------:R-:W-:Y:S01]  /*24c0*/  IMAD R17, R4, R15, RZ ;  /* 0x0000000f04117224 */ /* 0x000fe200078e02ff */
[----:B------:R-:W-:-:S03]  /*24d0*/  IABS R4, R9 ;  /* 0x0000000900047213 */ /* 0x000fc60000000000 */
        /* <DEDUP_REMOVED lines=30> */
[----:B------:R-:W-:-:S03]  /*26c0*/  LEA R16, R12, UR4, 0x2 ;  /* 0x000000040c107c11 */ /* 0x000fc6000f8e10ff */
[----:B------:R-:W0:Y:S04]  /*26d0*/  LDS R13, [R14] ;  /* 0x000000000e0d7984 */ /* 0x000e280000000800 */
[----:B------:R-:W1:Y:S04]  /*26e0*/  LDS R12, [R15] ;  /* 0x000000000f0c7984 */ /* 0x000e680000000800 */
[----:B------:R-:W2:Y:S01]  /*26f0*/  LDS R17, [R16] ;  /* 0x0000000010117984 */ /* 0x000ea20000000800 */
[----:B0-----:R-:W-:-:S04]  /*2700*/  FADD R13, R4, R13 ;  /* 0x0000000d040d7221 */ /* 0x001fc80000000000 */
[----:B-1----:R-:W-:-:S04]  /*2710*/  FADD R12, R13, R12 ;  /* 0x0000000c0d0c7221 */ /* 0x002fc80000000000 */
[----:B--2---:R-:W-:Y:S01]  /*2720*/  FADD R17, R12, R17 ;  /* 0x000000110c117221 */ /* 0x004fe20000000000 */
[----:B------:R-:W-:-:S04]  /*2730*/  IMAD.WIDE R12, R11, 0x4, R6 ;  /* 0x000000040b0c7825 */ /* 0x000fc800078e0206 */
[----:B------:R-:W-:-:S05]  /*2740*/  FMUL R17, R17, 0.25 ;  /* 0x3e80000011117820 */ /* 0x000fca0000400000 */
[----:B------:R0:W-:Y:S02]  /*2750*/  STG.E desc[UR8][R12.64], R17 ;  /* 0x000000110c007986 */ /* 0x0001e4000c101908 */
.L_x_177:
[----:B------:R-:W-:Y:S05]  /*2760*/  BSYNC.RECONVERGENT B0 ;  /* 0x0000000000007941 */ /* 0x000fea0003800200 */
.L_x_176:
[----:B------:R-:W-:Y:S01]  /*2770*/  VIADD R9, R9, UR13 ;  /* 0x0000000d09097c36 */ /* 0x000fe20008000000 */
[----:B------:R-:W-:Y:S01]  /*2780*/  IADD3 R11, PT, PT, R11, UR13, RZ ;  /* 0x0000000d0b0b7c10 */ /* 0x000fe2000fffe0ff */
[----:B------:R-:W-:Y:S06]  /*2790*/  BRA.U UP0, `(.L_x_178) ;  /* 0xfffffffd00047547 */ /* 0x000fec000b83ffff */
[----:B------:R-:W-:Y:S05]  /*27a0*/  EXIT ;  /* 0x000000000000794d */ /* 0x000fea0003800000 */
.L_x_179:
        /* <DEDUP_REMOVED lines=13> */
.L_x_309:


//--------------------- .text._Z25kernel_doublesizebyshare1PfS_iiiii --------------------------
	.section	.text._Z25kernel_doublesizebyshare1PfS_iiiii,"ax",@progbits
	.align	128
        .global         _Z25kernel_doublesizebyshare1PfS_iiiii
        .type           _Z25kernel_doublesizebyshare1PfS_iiiii,@function
        .size           _Z25kernel_doublesizebyshare1PfS_iiiii,(.L_x_310 - _Z25kernel_doublesizebyshare1PfS_iiiii)
        .other          _Z25kernel_doublesizebyshare1PfS_iiiii,@"STO_CUDA_ENTRY STV_DEFAULT"
_Z25kernel_doublesizebyshare1PfS_iiiii:
.text._Z25kernel_doublesizebyshare1PfS_iiiii:
[----:B------:R-:W-:Y:S08]  /*0000*/  LDC R1, c[0x0][0x37c] ;  /* 0x0000df00ff017b82 */ /* 0x000ff00000000800 */
[----:B------:R-:W0:Y:S01]  /*0010*/  LDC R15, c[0x0][0x3a0] ;  /* 0x0000e800ff0f7b82 */ /* 0x000e220000000800 */
[----:B------:R-:W1:Y:S01]  /*0020*/  S2R R0, SR_TID.Y ;  /* 0x0000000000007919 */ /* 0x000e620000002200 */
[----:B------:R-:W2:Y:S01]  /*0030*/  LDCU UR13, c[0x0][0x360] ;  /* 0x00006c00ff0d77ac */ /* 0x000ea20008000800 */
[----:B------:R-:W3:Y:S01]  /*0040*/  S2R R2, SR_TID.X ;  /* 0x0000000000027919 */ /* 0x000ee20000002100 */
[----:B------:R-:W4:Y:S04]  /*0050*/  LDCU.64 UR8, c[0x0][0x358] ;  /* 0x00006b00ff0877ac */ /* 0x000f280008000a00 */
[----:B------:R-:W5:Y:S08]  /*0060*/  S2UR UR5, SR_CTAID.Y ;  /* 0x00000000000579c3 */ /* 0x000f700000002600 */
[----:B------:R-:W5:Y:S01]  /*0070*/  LDC R8, c[0x0][0x364] ;  /* 0x0000d900ff087b82 */ /* 0x000f620000000800 */
[----:B--2---:R-:W-:Y:S01]  /*0080*/  ULOP3.LUT UR4, UR13, 0x7fe, URZ, 0xc0, !UPT ;  /* 0x000007fe0d047892 */ /* 0x004fe2000f8ec0ff */
[----:B0-----:R-:W-:-:S03]  /*0090*/  ISETP.GE.AND P0, PT, R15, 0x1, PT ;  /* 0x000000010f00780c */ /* 0x001fc60003f06270 */
[----:B------:R-:W-:-:S03]  /*00a0*/  UIADD3 UR4, UPT, UPT, UR4, 0x2, URZ ;  /* 0x0000000204047890 */ /* 0x000fc6000fffe0ff */
[----:B------:R-:W0:Y:S03]  /*00b0*/  S2UR UR12, SR_CTAID.X ;  /* 0x00000000000c79c3 */ /* 0x000e260000002500 */
[----:B------:R-:W-:Y:S02]  /*00c0*/  IMAD R5, R15, UR4, RZ ;  /* 0x000000040f057c24 */ /* 0x000fe4000f8e02ff */
[----:B-----5:R-:W-:-:S04]  /*00d0*/  IMAD R7, R8, UR5, RZ ;  /* 0x0000000508077c24 */ /* 0x020fc8000f8e02ff */
[----:B-1----:R-:W-:Y:S01]  /*00e0*/  IMAD.IADD R3, R7, 0x1, R0 ;  /* 0x0000000107037824 */ /* 0x002fe200078e0200 */
[----:B---34-:R-:W-:Y:S06]  /*00f0*/  @!P0 BRA `(.L_x_180) ;  /* 0x0000000c00e08947 */ /* 0x018fec0003800000 */
[----:B------:R-:W1:Y:S01]  /*0100*/  LDC.64 R12, c[0x0][0x398] ;  /* 0x0000e600ff0c7b82 */ /* 0x000e620000000a00 */
[----:B------:R-:W-:Y:S01]  /*0110*/  IMAD.SHL.U32 R4, R15, 0x2, RZ ;  /* 0x000000020f047824 */ /* 0x000fe200078e00ff */
[----:B------:R-:W-:Y:S01]  /*0120*/  LEA.HI R6, R7, R0, RZ, 0x1f ;  /* 0x0000000007067211 */ /* 0x000fe200078ff8ff */
[----:B------:R-:W-:-:S03]  /*0130*/  IMAD.MOV.U32 R9, RZ, RZ, RZ ;  /* 0x000000ffff097224 */ /* 0x000fc600078e00ff */
[C---:B------:R-:W-:Y:S02]  /*0140*/  ISETP.GE.AND P0, PT, R4.reuse, 0x4, PT ;  /* 0x000000040400780c */ /* 0x040fe40003f06270 */
[----:B------:R-:W-:Y:S02]  /*0150*/  VIMNMX R10, PT, PT, R4, 0x1, !PT ;  /* 0x00000001040a7848 */ /* 0x000fe40007fe0100 */
[----:B-1----:R-:W-:Y:S01]  /*0160*/  VIADDMNMX R6, R13, 0xffffffff, R6, PT ;  /* 0xffffffff0d067846 */ /* 0x002fe20003800106 */
[----:B------:R-:W-:-:S04]  /*0170*/  IMAD R7, R15, R12, RZ ;  /* 0x0000000c0f077224 */ /* 0x000fc800078e02ff */
[----:B------:R-:W-:Y:S01]  /*0180*/  IMAD R4, R6, R7, RZ ;  /* 0x0000000706047224 */ /* 0x000fe200078e02ff */
[----:B------:R-:W-:Y:S02]  /*0190*/  SHF.R.U32.HI R7, RZ, 0x1, R8 ;  /* 0x00000001ff077819 */ /* 0x000fe40000011608 */
[----:B------:R-:W-:Y:S02]  /*01a0*/  IADD3 R6, PT, PT, R12, -0x1, RZ ;  /* 0xffffffff0c067810 */ /* 0x000fe40007ffe0ff */
[----:B------:R-:W-:Y:S01]  /*01b0*/  LOP3.LUT R8, R10, 0x3, RZ, 0xc0, !PT ;  /* 0x000000030a087812 */ /* 0x000fe200078ec0ff */
[----:B------:R-:W-:Y:S06]  /*01c0*/  @!P0 BRA `(.L_x_181) ;  /* 0x0000000800d08947 */ /* 0x000fec0003800000 */
[----:B------:R-:W1:Y:S01]  /*01d0*/  LDC R11, c[0x0][0x360] ;  /* 0x0000d800ff0b7b82 */ /* 0x000e620000000800 */
[----:B0-----:R-:W-:Y:S01]  /*01e0*/  UIMAD UR5, UR12, UR13, URZ ;  /* 0x0000000d0c0572a4 */ /* 0x001fe2000f8e02ff */
[----:B------:R-:W-:Y:S01]  /*01f0*/  IMAD R13, R0, R15, RZ ;  /* 0x0000000f000d7224 */ /* 0x000fe200078e02ff */
[----:B------:R-:W-:Y:S01]  /*0200*/  LOP3.LUT R9, R10, 0x7ffffffc, RZ, 0xc0, !PT ;  /* 0x7ffffffc0a097812 */ /* 0x000fe200078ec0ff */
[----:B------:R-:W-:Y:S01]  /*0210*/  VIADD R10, R2, UR13 ;  /* 0x0000000d020a7c36 */ /* 0x000fe20008000000 */
[----:B------:R-:W-:Y:S01]  /*0220*/  ULOP3.LUT UR5, UR5, 0x7fffffff, URZ, 0xc0, !UPT ;  /* 0x7fffffff05057892 */ /* 0x000fe2000f8ec0ff */
[--C-:B------:R-:W-:Y:S01]  /*0230*/  IMAD R22, R13, UR4, R2.reuse ;  /* 0x000000040d167c24 */ /* 0x100fe2000f8e0202 */
[----:B------:R-:W-:Y:S01]  /*0240*/  ISETP.GT.U32.AND P0, PT, R0, R7, PT ;  /* 0x000000070000720c */ /* 0x000fe20003f04070 */
[----:B------:R-:W-:Y:S01]  /*0250*/  IMAD.MOV R13, RZ, RZ, -R9 ;  /* 0x000000ffff0d7224 */ /* 0x000fe200078e0a09 */
[----:B------:R-:W-:Y:S02]  /*0260*/  MOV R12, R2 ;  /* 0x00000002000c7202 */ /* 0x000fe40000000f00 */
[C---:B------:R-:W-:Y:S01]  /*0270*/  IMAD R18, R15.reuse, UR5, R2 ;  /* 0x000000050f127c24 */ /* 0x040fe2000f8e0202 */
[----:B------:R-:W-:Y:S01]  /*0280*/  SHF.L.U32 R22, R22, 0x2, RZ ;  /* 0x0000000216167819 */ /* 0x000fe200000006ff */
[----:B------:R-:W-:-:S02]  /*0290*/  IMAD R24, R15, UR5, R10 ;  /* 0x000000050f187c24 */ /* 0x000fc4000f8e020a */
[C-C-:B-1----:R-:W-:Y:S02]  /*02a0*/  IMAD R14, R11.reuse, 0x2, R2.reuse ;  /* 0x000000020b0e7824 */ /* 0x142fe400078e0202 */
[C---:B------:R-:W-:Y:S02]  /*02b0*/  IMAD R20, R11.reuse, 0x3, R2 ;  /* 0x000000030b147824 */ /* 0x040fe400078e0202 */
[C-C-:B------:R-:W-:Y:S02]  /*02c0*/  IMAD R26, R11.reuse, 0x2, R18.reuse ;  /* 0x000000020b1a7824 */ /* 0x140fe400078e0212 */
[----:B------:R-:W-:-:S07]  /*02d0*/  IMAD R28, R11, 0x3, R18 ;  /* 0x000000030b1c7824 */ /* 0x000fce00078e0212 */
.L_x_190:
        /* <DEDUP_REMOVED lines=11> */
[----:B0-----:R-:W-:-:S06]  /*0390*/  VIADD R16, R21, 0xffffffe ;  /* 0x0ffffffe15107836 */ /* 0x001fcc0000000000 */
[----:B------:R0:W1:Y:S02]  /*03a0*/  F2I.FTZ.U32.TRUNC.NTZ R17, R16 ;  /* 0x0000001000117305 */ /* 0x000064000021f000 */
[----:B0-----:R-:W-:Y:S01]  /*03b0*/  IMAD.MOV.U32 R16, RZ, RZ, RZ ;  /* 0x000000ffff107224 */ /* 0x001fe200078e00ff */
[----:B-1----:R-:W-:-:S05]  /*03c0*/  IADD3 R23, PT, PT, RZ, -R17, RZ ;  /* 0x80000011ff177210 */ /* 0x002fca0007ffe0ff */
[----:B------:R-:W-:-:S04]  /*03d0*/  IMAD R23, R23, R19, RZ ;  /* 0x0000001317177224 */ /* 0x000fc800078e02ff */
[----:B------:R-:W-:Y:S01]  /*03e0*/  IMAD.HI.U32 R17, R17, R23, R16 ;  /* 0x0000001711117227 */ /* 0x000fe200078e0010 */
[----:B------:R-:W-:-:S05]  /*03f0*/  IABS R23, R12 ;  /* 0x0000000c00177213 */ /* 0x000fca0000000000 */
[----:B------:R-:W-:-:S04]  /*0400*/  IMAD.HI.U32 R17, R17, R23, RZ ;  /* 0x0000001711117227 */ /* 0x000fc800078e00ff */
[----:B------:R-:W-:-:S04]  /*0410*/  IMAD.MOV R17, RZ, RZ, -R17 ;  /* 0x000000ffff117224 */ /* 0x000fc800078e0a11 */
[----:B------:R-:W-:-:S05]  /*0420*/  IMAD R17, R19, R17, R23 ;  /* 0x0000001113117224 */ /* 0x000fca00078e0217 */
[----:B------:R-:W-:-:S13]  /*0430*/  ISETP.GT.U32.AND P4, PT, R19, R17, PT ;  /* 0x000000111300720c */ /* 0x000fda0003f84070 */
[----:B------:R-:W-:Y:S02]  /*0440*/  @!P4 IADD3 R17, PT, PT, R17, -R19, RZ ;  /* 0x800000131111c210 */ /* 0x000fe40007ffe0ff */
[----:B------:R-:W-:Y:S02]  /*0450*/  ISETP.NE.AND P4, PT, R15, RZ, PT ;  /* 0x000000ff0f00720c */ /* 0x000fe40003f85270 */
        /* <DEDUP_REMOVED lines=15> */
.L_x_183:
[----:B------:R-:W-:Y:S05]  /*0550*/  BSYNC.RECONVERGENT B0 ;  /* 0x0000000000007941 */ /* 0x000fea0003800200 */
.L_x_182:
[----:B------:R-:W-:Y:S04]  /*0560*/  BSSY.RECONVERGENT B0, `(.L_x_184) ;  /* 0x0000024000007945 */ /* 0x000fe80003800200 */
[----:B------:R-:W-:Y:S05]  /*0570*/  @P1 BRA `(.L_x_185) ;  /* 0x0000000000881947 */ /* 0x000fea0003800000 */
[----:B------:R-:W1:Y:S01]  /*0580*/  LDC R15, c[0x0][0x3a0] ;  /* 0x0000e800ff0f7b82 */ /* 0x000e620000000800 */
[----:B------:R-:W-:Y:S02]  /*0590*/  ISETP.GE.AND P4, PT, R10, RZ, PT ;  /* 0x000000ff0a00720c */ /* 0x000fe40003f86270 */
[----:B-1----:R-:W-:Y:S02]  /*05a0*/  IABS R19, R15 ;  /* 0x0000000f00137213 */ /* 0x002fe40000000000 */
[----:B------:R-:W-:Y:S02]  /*05b0*/  ISETP.NE.AND P5, PT, R15, RZ, PT ;  /* 0x000000ff0f00720c */ /* 0x000fe40003fa5270 */
[----:B------:R-:W1:Y:S08]  /*05c0*/  I2F.RP R21, R19 ;  /* 0x0000001300157306 */ /* 0x000e700000209400 */
[----:B-1----:R-:W1:Y:S02]  /*05d0*/  MUFU.RCP R21, R21 ;  /* 0x0000001500157308 */ /* 0x002e640000001000 */
[----:B-1----:R-:W-:-:S06]  /*05e0*/  VIADD R23, R21, 0xffffffe ;  /* 0x0ffffffe15177836 */ /* 0x002fcc0000000000 */
[----:B0-----:R-:W0:Y:S02]  /*05f0*/  F2I.FTZ.U32.TRUNC.NTZ R17, R23 ;  /* 0x0000001700117305 */ /* 0x001e24000021f000 */
        /* <DEDUP_REMOVED lines=26> */
.L_x_185:
[----:B------:R-:W-:Y:S05]  /*07a0*/  BSYNC.RECONVERGENT B0 ;  /* 0x0000000000007941 */ /* 0x000fea0003800200 */
.L_x_184:
[----:B------:R-:W-:Y:S04]  /*07b0*/  BSSY.RECONVERGENT B0, `(.L_x_186) ;  /* 0x0000024000007945 */ /* 0x000fe80003800200 */
[----:B------:R-:W-:Y:S05]  /*07c0*/  @P2 BRA `(.L_x_187) ;  /* 0x0000000000882947 */ /* 0x000fea0003800000 */
[----:B------:R-:W2:Y:S01]  /*07d0*/  LDC R15, c[0x0][0x3a0] ;  /* 0x0000e800ff0f7b82 */ /* 0x000ea20000000800 */
[----:B------:R-:W-:Y:S02]  /*07e0*/  ISETP.GE.AND P2, PT, R14, RZ, PT ;  /* 0x000000ff0e00720c */ /* 0x000fe40003f46270 */
[----:B--2---:R-:W-:Y:S02]  /*07f0*/  IABS R19, R15 ;  /* 0x0000000f00137213 */ /* 0x004fe40000000000 */
[----:B------:R-:W-:Y:S02]  /*0800*/  ISETP.NE.AND P4, PT, R15, RZ, PT ;  /* 0x000000ff0f00720c */ /* 0x000fe40003f85270 */
[----:B------:R-:W2:Y:S08]  /*0810*/  I2F.RP R21, R19 ;  /* 0x0000001300157306 */ /* 0x000eb00000209400 */
[----:B--2---:R-:W2:Y:S02]  /*0820*/  MUFU.RCP R21, R21 ;  /* 0x0000001500157308 */ /* 0x004ea40000001000 */
[----:B--2---:R-:W-:-:S06]  /*0830*/  VIADD R23, R21, 0xffffffe ;  /* 0x0ffffffe15177836 */ /* 0x004fcc0000000000 */
[----:B01----:R-:W0:Y:S02]  /*0840*/  F2I.FTZ.U32.TRUNC.NTZ R17, R23 ;  /* 0x0000001700117305 */ /* 0x003e24000021f000 */
        /* <DEDUP_REMOVED lines=26> */
.L_x_187:
[----:B------:R-:W-:Y:S05]  /*09f0*/  BSYNC.RECONVERGENT B0 ;  /* 0x0000000000007941 */ /* 0x000fea0003800200 */
.L_x_186:
[----:B------:R-:W-:Y:S04]  /*0a00*/  BSSY.RECONVERGENT B0, `(.L_x_188) ;  /* 0x0000024000007945 */ /* 0x000fe80003800200 */
[----:B------:R-:W-:Y:S05]  /*0a10*/  @P3 BRA `(.L_x_189) ;  /* 0x0000000000883947 */ /* 0x000fea0003800000 */
[----:B------:R-:W3:Y:S01]  /*0a20*/  LDC R15, c[0x0][0x3a0] ;  /* 0x0000e800ff0f7b82 */ /* 0x000ee20000000800 */
[----:B------:R-:W-:Y:S02]  /*0a30*/  ISETP.GE.AND P2, PT, R20, RZ, PT ;  /* 0x000000ff1400720c */ /* 0x000fe40003f46270 */
[----:B---3--:R-:W-:Y:S02]  /*0a40*/  IABS R19, R15 ;  /* 0x0000000f00137213 */ /* 0x008fe40000000000 */
[----:B------:R-:W-:Y:S02]  /*0a50*/  ISETP.NE.AND P3, PT, R15, RZ, PT ;  /* 0x000000ff0f00720c */ /* 0x000fe40003f65270 */
[----:B------:R-:W3:Y:S08]  /*0a60*/  I2F.RP R21, R19 ;  /* 0x0000001300157306 */ /* 0x000ef00000209400 */
[----:B---3--:R-:W3:Y:S02]  /*0a70*/  MUFU.RCP R21, R21 ;  /* 0x0000001500157308 */ /* 0x008ee40000001000 */
[----:B---3--:R-:W-:-:S06]  /*0a80*/  VIADD R23, R21, 0xffffffe ;  /* 0x0ffffffe15177836 */ /* 0x008fcc0000000000 */
[----:B012---:R-:W0:Y:S02]  /*0a90*/  F2I.FTZ.U32.TRUNC.NTZ R17, R23 ;  /* 0x0000001700117305 */ /* 0x007e24000021f000 */
        /* <DEDUP_REMOVED lines=26> */
.L_x_189:
[----:B------:R-:W-:Y:S05]  /*0c40*/  BSYNC.RECONVERGENT B0 ;  /* 0x0000000000007941 */ /* 0x000fea0003800200 */
.L_x_188:
        /* <DEDUP_REMOVED lines=12> */
.L_x_181:
[----:B------:R-:W-:-:S13]  /*0d10*/  ISETP.NE.AND P0, PT, R8, RZ, PT ;  /* 0x000000ff0800720c */ /* 0x000fda0003f05270 */
[----:B------:R-:W-:Y:S05]  /*0d20*/  @!P0 BRA `(.L_x_180) ;  /* 0x0000000000d48947 */ /* 0x000fea0003800000 */
[----:B------:R-:W1:Y:S01]  /*0d30*/  S2UR UR5, SR_CgaCtaId ;  /* 0x00000000000579c3 */ /* 0x000e620000008800 */
[----:B0-----:R-:W-:Y:S02]  /*0d40*/  UIMAD UR6, UR12, UR13, URZ ;  /* 0x0000000d0c0672a4 */ /* 0x001fe4000f8e02ff */
[----:B------:R-:W-:Y:S01]  /*0d50*/  IMAD R12, R9, UR13, R2 ;  /* 0x0000000d090c7c24 */ /* 0x000fe2000f8e0202 */
[----:B------:R-:W-:Y:S01]  /*0d60*/  UMOV UR4, 0x400 ;  /* 0x0000040000047882 */ /* 0x000fe20000000000 */
[----:B------:R-:W-:Y:S01]  /*0d70*/  ISETP.GT.U32.AND P3, PT, R0, R7, PT ;  /* 0x000000070000720c */ /* 0x000fe20003f64070 */
[----:B------:R-:W-:Y:S01]  /*0d80*/  ULOP3.LUT UR6, UR6, 0x7fffffff, URZ, 0xc0, !UPT ;  /* 0x7fffffff06067892 */ /* 0x000fe2000f8ec0ff */
[----:B------:R-:W-:Y:S01]  /*0d90*/  IMAD R7, R5, R0, R12 ;  /* 0x0000000005077224 */ /* 0x000fe200078e020c */
[----:B------:R-:W-:Y:S01]  /*0da0*/  IADD3 R8, PT, PT, -R8, RZ, RZ ;  /* 0x000000ff08087210 */ /* 0x000fe20007ffe1ff */
[----:B------:R-:W0:Y:S08]  /*0db0*/  LDC R15, c[0x0][0x3a0] ;  /* 0x0000e800ff0f7b82 */ /* 0x000e300000000800 */
[----:B------:R-:W2:Y:S08]  /*0dc0*/  LDC R13, c[0x0][0x3a0] ;  /* 0x0000e800ff0d7b82 */ /* 0x000eb00000000800 */
[----:B------:R-:W3:Y:S01]  /*0dd0*/  LDC.64 R10, c[0x0][0x388] ;  /* 0x0000e200ff0a7b82 */ /* 0x000ee20000000a00 */
[----:B-1----:R-:W-:-:S06]  /*0de0*/  ULEA UR4, UR5, UR4, 0x18 ;  /* 0x0000000405047291 */ /* 0x002fcc000f8ec0ff */
[----:B------:R-:W-:Y:S01]  /*0df0*/  LEA R7, R7, UR4, 0x2 ;  /* 0x0000000407077c11 */ /* 0x000fe2000f8e10ff */
[----:B0-----:R-:W-:-:S07]  /*0e00*/  IMAD R9, R15, UR6, R12 ;  /* 0x000000060f097c24 */ /* 0x001fce000f8e020c */
.L_x_193:
[----:B------:R-:W0:Y:S01]  /*0e10*/  LDC R16, c[0x0][0x360] ;  /* 0x0000d800ff107b82 */ /* 0x000e220000000800 */
[----:B------:R-:W-:Y:S01]  /*0e20*/  ISETP.GE.OR P0, PT, R12, R5, P3 ;  /* 0x000000050c00720c */ /* 0x000fe20001f06670 */
[----:B------:R-:W-:Y:S01]  /*0e30*/  VIADD R8, R8, 0x1 ;  /* 0x0000000108087836 */ /* 0x000fe20000000000 */
[----:B------:R-:W-:Y:S04]  /*0e40*/  BSSY.RECONVERGENT B0, `(.L_x_191) ;  /* 0x000001f000007945 */ /* 0x000fe80003800200 */
[----:B------:R-:W-:-:S07]  /*0e50*/  ISETP.NE.AND P2, PT, R8, RZ, PT ;  /* 0x000000ff0800720c */ /* 0x000fce0003f45270 */
[----:B------:R-:W-:Y:S06]  /*0e60*/  @P0 BRA `(.L_x_192) ;  /* 0x0000000000700947 */ /* 0x000fec0003800000 */
[----:B--2---:R-:W-:Y:S02]  /*0e70*/  IABS R17, R13 ;  /* 0x0000000d00117213 */ /* 0x004fe40000000000 */
[----:B------:R-:W-:Y:S02]  /*0e80*/  IABS R20, R12 ;  /* 0x0000000c00147213 */ /* 0x000fe40000000000 */
[----:B------:R-:W1:Y:S01]  /*0e90*/  I2F.RP R18, R17 ;  /* 0x0000001100127306 */ /* 0x000e620000209400 */
[----:B------:R-:W-:Y:S02]  /*0ea0*/  ISETP.GE.AND P1, PT, R12, RZ, PT ;  /* 0x000000ff0c00720c */ /* 0x000fe40003f26270 */
[----:B------:R-:W-:-:S05]  /*0eb0*/  ISETP.NE.AND P4, PT, R13, RZ, PT ;  /* 0x000000ff0d00720c */ /* 0x000fca0003f85270 */
[----:B-1----:R-:W1:Y:S02]  /*0ec0*/  MUFU.RCP R18, R18 ;  /* 0x0000001200127308 */ /* 0x002e640000001000 */
[----:B-1----:R-:W-:-:S06]  /*0ed0*/  IADD3 R19, PT, PT, R18, 0xffffffe, RZ ;  /* 0x0ffffffe12137810 */ /* 0x002fcc0007ffe0ff */
[----:B------:R-:W1:Y:S02]  /*0ee0*/  F2I.FTZ.U32.TRUNC.NTZ R15, R19 ;  /* 0x00000013000f7305 */ /* 0x000e64000021f000 */
[----:B-1----:R-:W-:-:S04]  /*0ef0*/  IMAD.MOV R14, RZ, RZ, -R15 ;  /* 0x000000ffff0e7224 */ /* 0x002fc800078e0a0f */
        /* <DEDUP_REMOVED lines=8> */
[----:B------:R-:W-:-:S05]  /*0f80*/  @!P0 IMAD.IADD R14, R14, 0x1, -R17 ;  /* 0x000000010e0e8824 */ /* 0x000fca00078e0a11 */
[----:B------:R-:W-:-:S13]  /*0f90*/  ISETP.GT.U32.AND P0, PT, R17, R14, PT ;  /* 0x0000000e1100720c */ /* 0x000fda0003f04070 */
[----:B------:R-:W-:-:S05]  /*0fa0*/  @!P0 IADD3 R14, PT, PT, R14, -R17, RZ ;  /* 0x800000110e0e8210 */ /* 0x000fca0007ffe0ff */
[----:B------:R-:W-:Y:S01]  /*0fb0*/  @!P1 IMAD.MOV R14, RZ, RZ, -R14 ;  /* 0x000000ffff0e9224 */ /* 0x000fe200078e0a0e */
[----:B------:R-:W-:-:S05]  /*0fc0*/  @!P4 LOP3.LUT R14, RZ, R13, RZ, 0x33, !PT ;  /* 0x0000000dff0ec212 */ /* 0x000fca00078e33ff */
[----:B------:R-:W-:-:S05]  /*0fd0*/  IMAD R14, R6, R13, R14 ;  /* 0x0000000d060e7224 */ /* 0x000fca00078e020e */
[----:B------:R-:W-:-:S04]  /*0fe0*/  VIMNMX R15, PT, PT, R14, R9, PT ;  /* 0x000000090e0f7248 */ /* 0x000fc80003fe0100 */
[----:B------:R-:W-:-:S05]  /*0ff0*/  IADD3 R15, PT, PT, R4, R15, RZ ;  /* 0x0000000f040f7210 */ /* 0x000fca0007ffe0ff */
[----:B---3--:R-:W-:-:S06]  /*1000*/  IMAD.WIDE R14, R15, 0x4, R10 ;  /* 0x000000040f0e7825 */ /* 0x008fcc00078e020a */
[----:B------:R-:W2:Y:S04]  /*1010*/  LDG.E R14, desc[UR8][R14.64] ;  /* 0x000000080e0e7981 */ /* 0x000ea8000c1e1900 */
[----:B--2---:R1:W-:Y:S02]  /*1020*/  STS [R7], R14 ;  /* 0x0000000e07007388 */ /* 0x0043e40000000800 */
.L_x_192:
[----:B------:R-:W-:Y:S05]  /*1030*/  BSYNC.RECONVERGENT B0 ;  /* 0x0000000000007941 */ /* 0x000fea0003800200 */
.L_x_191:
[----:B01----:R-:W-:Y:S01]  /*1040*/  IMAD R7, R16, 0x4, R7 ;  /* 0x0000000410077824 */ /* 0x003fe200078e0207 */
[----:B------:R-:W-:Y:S01]  /*1050*/  IADD3 R12, PT, PT, R12, UR13, RZ ;  /* 0x0000000d0c0c7c10 */ /* 0x000fe2000fffe0ff */
[----:B------:R-:W-:Y:S01]  /*1060*/  VIADD R9, R9, UR13 ;  /* 0x0000000d09097c36 */ /* 0x000fe20008000000 */
[----:B------:R-:W-:Y:S06]  /*1070*/  @P2 BRA `(.L_x_193) ;  /* 0xfffffffc00642947 */ /* 0x000fec000383ffff */
.L_x_180:
[----:B------:R-:W1:Y:S02]  /*1080*/  LDCU UR14, c[0x0][0x3a0] ;  /* 0x00007400ff0e77ac */ /* 0x000e640008000800 */
[----:B-1----:R-:W-:Y:S01]  /*1090*/  UISETP.GE.AND UP0, UPT, UR14, 0x1, UPT ;  /* 0x000000010e00788c */ /* 0x002fe2000bf06270 */
[----:B------:R-:W-:Y:S05]  /*10a0*/  BAR.SYNC.DEFER_BLOCKING 0x0 ;  /* 0x0000000000007b1d */ /* 0x000fea0000010000 */
[----:B------:R-:W-:-:S13]  /*10b0*/  PLOP3.LUT P0, PT, PT, PT, UP0, 0x80, 0x8 ;  /* 0x000000000008781c */ /* 0x000fda0003f0f008 */
[----:B0-----:R-:W-:Y:S05]  /*10c0*/  @!P0 EXIT ;  /* 0x000000000000894d */ /* 0x001fea0003800000 */
[----:B------:R-:W0:Y:S01]  /*10d0*/  LDC R14, c[0x0][0x390] ;  /* 0x0000e400ff0e7b82 */ /* 0x000e220000000800 */
[----:B------:R-:W-:Y:S01]  /*10e0*/  USHF.L.U32 UR5, UR14, 0x1, URZ ;  /* 0x000000010e057899 */ /* 0x000fe200080006ff */
[----:B------:R-:W-:Y:S01]  /*10f0*/  IADD3 R4, PT, PT, R0, 0x1, RZ ;  /* 0x0000000100047810 */ /* 0x000fe20007ffe0ff */
[----:B------:R-:W-:Y:S01]  /*1100*/  IMAD.MOV.U32 R7, RZ, RZ, RZ ;  /* 0x000000ffff077224 */ /* 0x000fe200078e00ff */
[----:B------:R-:W-:Y:S01]  /*1110*/  SHF.R.U32.HI R0, RZ, 0x1, R0 ;  /* 0x00000001ff007819 */ /* 0x000fe20000011600 */
[----:B------:R-:W-:Y:S01]  /*1120*/  UISETP.LT.AND UP0, UPT, UR5, 0x1, UPT ;  /* 0x000000010500788c */ /* 0x000fe2000bf01270 */
[----:B------:R-:W-:-:S03]  /*1130*/  SHF.R.U32.HI R4, RZ, 0x1, R4 ;  /* 0x00000001ff047819 */ /* 0x000fc60000011604 */
[----:B------:R-:W-:Y:S01]  /*1140*/  USEL UR4, UR5, 0x1, !UP0 ;  /* 0x0000000105047887 */ /* 0x000fe2000c000000 */
[C---:B------:R-:W-:Y:S01]  /*1150*/  IMAD R0, R5.reuse, R0, RZ ;  /* 0x0000000005007224 */ /* 0x040fe200078e02ff */
[----:B------:R-:W-:Y:S01]  /*1160*/  UISETP.GE.AND UP0, UPT, UR5, 0x4, UPT ;  /* 0x000000040500788c */ /* 0x000fe2000bf06270 */
[----:B------:R-:W-:Y:S01]  /*1170*/  IMAD R5, R5, R4, RZ ;  /* 0x0000000405057224 */ /* 0x000fe200078e02ff */
[----:B------:R-:W-:Y:S01]  /*1180*/  ULOP3.LUT UR15, UR4, 0x3, URZ, 0xc0, !UPT ;  /* 0x00000003040f7892 */ /* 0x000fe2000f8ec0ff */
[----:B0-----:R-:W-:-:S06]  /*1190*/  IMAD R4, R14, UR14, RZ ;  /* 0x0000000e0e047c24 */ /* 0x001fcc000f8e02ff */
[----:B------:R-:W-:Y:S05]  /*11a0*/  BRA.U !UP0, `(.L_x_194) ;  /* 0x00000011083c7547 */ /* 0x000fea000b800000 */
[----:B------:R-:W0:Y:S01]  /*11b0*/  LDCU UR10, c[0x0][0x394] ;  /* 0x00007280ff0a77ac */ /* 0x000e220008000800 */
[----:B------:R-:W1:Y:S01]  /*11c0*/  LDC R9, c[0x0][0x360] ;  /* 0x0000d800ff097b82 */ /* 0x000e620000000800 */
[----:B---3--:R-:W-:Y:S01]  /*11d0*/  MOV R11, UR14 ;  /* 0x0000000e000b7c02 */ /* 0x008fe20008000f00 */
[----:B------:R-:W-:Y:S01]  /*11e0*/  IMAD R16, R3, R4, R2 ;  /* 0x0000000403107224 */ /* 0x000fe200078e0202 */
[----:B------:R-:W-:Y:S02]  /*11f0*/  UIMAD UR6, UR12, UR13, URZ ;  /* 0x0000000d0c0672a4 */ /* 0x000fe4000f8e02ff */
[----:B------:R-:W-:Y:S01]  /*1200*/  VIADD R6, R2, UR13 ;  /* 0x0000000d02067c36 */ /* 0x000fe20008000000 */
[----:B------:R-:W-:Y:S01]  /*1210*/  UIMAD UR5, UR12, UR14, URZ ;  /* 0x0000000e0c0572a4 */ /* 0x000fe2000f8e02ff */
[----:B------:R-:W-:Y:S01]  /*1220*/  MOV R8, R2 ;  /* 0x0000000200087202 */ /* 0x000fe20000000f00 */
[----:B------:R-:W-:Y:S02]  /*1230*/  ULOP3.LUT UR7, UR4, 0x7ffffffc, URZ, 0xc0, !UPT ;  /* 0x7ffffffc04077892 */ /* 0x000fe4000f8ec0ff */
[----:B------:R-:W-:-:S02]  /*1240*/  USHF.L.U32 UR4, UR6, 0x1, URZ ;  /* 0x0000000106047899 */ /* 0x000fc400080006ff */
[----:B------:R-:W-:Y:S02]  /*1250*/  USHF.L.U32 UR5, UR5, 0x1, URZ ;  /* 0x0000000105057899 */ /* 0x000fe400080006ff */
[----:B------:R-:W-:Y:S01]  /*1260*/  MOV R7, UR7 ;  /* 0x0000000700077c02 */ /* 0x000fe20008000f00 */
[----:B------:R-:W-:Y:S01]  /*1270*/  UIADD3 UR11, UPT, UPT, -UR7, URZ, URZ ;  /* 0x000000ff070b7290 */ /* 0x000fe2000fffe1ff */
[C---:B--2---:R-:W-:Y:S01]  /*1280*/  IMAD R13, R3.reuse, R14, UR4 ;  /* 0x00000004030d7e24 */ /* 0x044fe2000f8e020e */
[----:B------:R-:W-:Y:S01]  /*1290*/  UIMAD UR6, UR5, UR13, UR13 ;  /* 0x0000000d050672a4 */ /* 0x000fe2000f8e020d */
[----:B0-----:R-:W-:Y:S01]  /*12a0*/  ISETP.GE.AND P0, PT, R3, UR10, PT ;  /* 0x0000000a03007c0c */ /* 0x001fe2000bf06270 */
[----:B------:R-:W-:Y:S01]  /*12b0*/  UIADD3 UR10, UPT, UPT, UR5, 0x2, URZ ;  /* 0x00000002050a7890 */ /* 0x000fe2000fffe0ff */
[--C-:B------:R-:W-:Y:S01]  /*12c0*/  IMAD R14, R13, UR14, R2.reuse ;  /* 0x0000000e0d0e7c24 */ /* 0x100fe2000f8e0202 */
[----:B------:R-:W-:Y:S01]  /*12d0*/  UIADD3 UR5, UPT, UPT, UR5, 0x3, URZ ;  /* 0x0000000305057890 */ /* 0x000fe2000fffe0ff */
[----:B------:R-:W-:Y:S01]  /*12e0*/  IMAD R11, R11, UR4, R2 ;  /* 0x000000040b0b7c24 */ /* 0x000fe2000f8e0202 */
[----:B------:R-:W-:Y:S01]  /*12f0*/  IADD3 R15, PT, PT, R2, UR6, RZ ;  /* 0x00000006020f7c10 */ /* 0x000fe2000fffe0ff */
[----:B------:R-:W-:-:S02]  /*1300*/  VIADD R18, R16, UR6 ;  /* 0x0000000610127c36 */ /* 0x000fc40008000000 */
[C-C-:B-1----:R-:W-:Y:S02]  /*1310*/  IMAD R10, R9.reuse, 0x2, R2.reuse ;  /* 0x00000002090a7824 */ /* 0x142fe400078e0202 */
[C---:B------:R-:W-:Y:S02]  /*1320*/  IMAD R12, R9.reuse, 0x3, R2 ;  /* 0x00000003090c7824 */ /* 0x040fe400078e0202 */
[C-C-:B------:R-:W-:Y:S02]  /*1330*/  IMAD R20, R9.reuse, UR10, R16.reuse ;  /* 0x0000000a09147c24 */ /* 0x140fe4000f8e0210 */
[C---:B------:R-:W-:Y:S02]  /*1340*/  IMAD R13, R9.reuse, UR5, R16 ;  /* 0x00000005090d7c24 */ /* 0x040fe4000f8e0210 */
[C-C-:B------:R-:W-:Y:S02]  /*1350*/  IMAD R19, R9.reuse, UR10, R2.reuse ;  /* 0x0000000a09137c24 */ /* 0x140fe4000f8e0202 */
[----:B------:R-:W-:-:S07]  /*1360*/  IMAD R21, R9, UR5, R2 ;  /* 0x0000000509157c24 */ /* 0x000fce000f8e0202 */
.L_x_203:
[-C--:B------:R-:W-:Y:S01]  /*1370*/  ISETP.GE.OR P4, PT, R11, R4.reuse, P0 ;  /* 0x000000040b00720c */ /* 0x080fe20000786670 */
[----:B------:R-:W-:Y:S01]  /*1380*/  BSSY.RECONVERGENT B0, `(.L_x_195) ;  /* 0x000003a000007945 */ /* 0x000fe20003800200 */
[-C--:B------:R-:W-:Y:S02]  /*1390*/  ISETP.GE.OR P3, PT, R15, R4.reuse, P0 ;  /* 0x000000040f00720c */ /* 0x080fe40000766670 */
[-C--:B------:R-:W-:Y:S02]  /*13a0*/  ISETP.GE.OR P1, PT, R19, R4.reuse, P0 ;  /* 0x000000041300720c */ /* 0x080fe40000726670 */
[----:B------:R-:W-:-:S07]  /*13b0*/  ISETP.GE.OR P2, PT, R21, R4, P0 ;  /* 0x000000041500720c */ /* 0x000fce0000746670 */
[----:B0123--:R-:W-:Y:S06]  /*13c0*/  @P4 BRA `(.L_x_196) ;  /* 0x0000000000d44947 */ /* 0x00ffec0003800000 */
[----:B------:R-:W0:Y:S01]  /*13d0*/  LDC R23, c[0x0][0x3a0] ;  /* 0x0000e800ff177b82 */ /* 0x000e220000000800 */
[----:B------:R-:W-:Y:S01]  /*13e0*/  IMAD.MOV.U32 R16, RZ, RZ, RZ ;  /* 0x000000ffff107224 */ /* 0x000fe200078e00ff */
        /* <DEDUP_REMOVED lines=9> */
[----:B------:R-:W-:-:S04]  /*1480*/  IMAD R27, R27, R22, RZ ;  /* 0x000000161b1b7224 */ /* 0x000fc800078e02ff */
[----:B------:R-:W-:Y:S01]  /*1490*/  IMAD.HI.U32 R16, R17, R27, R16 ;  /* 0x0000001b11107227 */ /* 0x000fe200078e0010 */
[----:B------:R-:W-:-:S05]  /*14a0*/  IABS R17, R8 ;  /* 0x0000000800117213 */ /* 0x000fca0000000000 */
        /* <DEDUP_REMOVED lines=25> */
[----:B------:R-:W-:Y:S02]  /*1640*/  LEA R25, R16, UR4, 0x2 ;  /* 0x0000000410197c11 */ /* 0x000fe4000f8e10ff */
[----:B------:R-:W-:Y:S01]  /*1650*/  IADD3 R17, PT, PT, R5, R17, RZ ;  /* 0x0000001105117210 */ /* 0x000fe20007ffe0ff */
[----:B------:R-:W-:Y:S03]  /*1660*/  LDS R22, [R22] ;  /* 0x0000000016167984 */ /* 0x000fe60000000800 */
[----:B------:R-:W-:Y:S01]  /*1670*/  LEA R26, R17, UR4, 0x2 ;  /* 0x00000004111a7c11 */ /* 0x000fe2000f8e10ff */
[----:B------:R-:W0:Y:S01]  /*1680*/  LDS R23, [R23] ;  /* 0x0000000017177984 */ /* 0x000e220000000800 */
[----:B------:R-:W1:Y:S03]  /*1690*/  LDC.64 R16, c[0x0][0x380] ;  /* 0x0000e000ff107b82 */ /* 0x000e660000000a00 */
[----:B------:R-:W2:Y:S04]  /*16a0*/  LDS R25, [R25] ;  /* 0x0000000019197984 */ /* 0x000ea80000000800 */
[----:B------:R-:W3:Y:S01]  /*16b0*/  LDS R27, [R26] ;  /* 0x000000001a1b7984 */ /* 0x000ee20000000800 */
[----:B-1----:R-:W-:-:S04]  /*16c0*/  IMAD.WIDE R16, R14, 0x4, R16 ;  /* 0x000000040e107825 */ /* 0x002fc800078e0210 */
[----:B0-----:R-:W-:-:S04]  /*16d0*/  FADD R24, R22, R23 ;  /* 0x0000001716187221 */ /* 0x001fc80000000000 */
[----:B--2---:R-:W-:-:S04]  /*16e0*/  FADD R24, R24, R25 ;  /* 0x0000001918187221 */ /* 0x004fc80000000000 */
[----:B---3--:R-:W-:-:S04]  /*16f0*/  FADD R24, R24, R27 ;  /* 0x0000001b18187221 */ /* 0x008fc80000000000 */
[----:B------:R-:W-:-:S05]  /*1700*/  FMUL R27, R24, 0.25 ;  /* 0x3e800000181b7820 */ /* 0x000fca0000400000 */
[----:B------:R0:W-:Y:S02]  /*1710*/  STG.E desc[UR8][R16.64], R27 ;  /* 0x0000001b10007986 */ /* 0x0001e4000c101908 */
.L_x_196:
[----:B------:R-:W-:Y:S05]  /*1720*/  BSYNC.RECONVERGENT B0 ;  /* 0x0000000000007941 */ /* 0x000fea0003800200 */
.L_x_195:
[----:B------:R-:W-:Y:S04]  /*1730*/  BSSY.RECONVERGENT B0, `(.L_x_197) ;  /* 0x0000037000007945 */ /* 0x000fe80003800200 */
[----:B------:R-:W-:Y:S05]  /*1740*/  @P3 BRA `(.L_x_198) ;  /* 0x0000000000d43947 */ /* 0x000fea0003800000 */
[----:B------:R-:W1:Y:S01]  /*1750*/  LDC R23, c[0x0][0x3a0] ;  /* 0x0000e800ff177b82 */ /* 0x000e620000000800 */
[----:B0-----:R-:W-:Y:S01]  /*1760*/  IMAD.MOV.U32 R16, RZ, RZ, RZ ;  /* 0x000000ffff107224 */ /* 0x001fe200078e00ff */
[----:B------:R-:W-:-:S06]  /*1770*/  UMOV UR4, 0x400 ;  /* 0x0000040000047882 */ /* 0x000fcc0000000000 */
[----:B------:R-:W0:Y:S01]  /*1780*/  S2UR UR5, SR_CgaCtaId ;  /* 0x00000000000579c3 */ /* 0x000e220000008800 */
[----:B-1----:R-:W-:-:S04]  /*1790*/  IABS R22, R23 ;  /* 0x0000001700167213 */ /* 0x002fc80000000000 */
[----:B------:R-:W1:Y:S01]  /*17a0*/  I2F.RP R24, R22 ;  /* 0x0000001600187306 */ /* 0x000e620000209400 */
[----:B0-----:R-:W-:-:S07]  /*17b0*/  ULEA UR4, UR5, UR4, 0x18 ;  /* 0x0000000405047291 */ /* 0x001fce000f8ec0ff */
[----:B-1----:R-:W0:Y:S02]  /*17c0*/  MUFU.RCP R24, R24 ;  /* 0x0000001800187308 */ /* 0x002e240000001000 */
        /* <DEDUP_REMOVED lines=45> */
.L_x_198:
[----:B------:R-:W-:Y:S05]  /*1aa0*/  BSYNC.RECONVERGENT B0 ;  /* 0x0000000000007941 */ /* 0x000fea0003800200 */
.L_x_197:
[----:B------:R-:W-:Y:S04]  /*1ab0*/  BSSY.RECONVERGENT B0, `(.L_x_199) ;  /* 0x0000037000007945 */ /* 0x000fe80003800200 */
[----:B------:R-:W-:Y:S05]  /*1ac0*/  @P1 BRA `(.L_x_200) ;  /* 0x0000000000d41947 */ /* 0x000fea0003800000 */
[----:B------:R-:W2:Y:S01]  /*1ad0*/  LDC R23, c[0x0][0x3a0] ;  /* 0x0000e800ff177b82 */ /* 0x000ea20000000800 */
[----:B01----:R-:W-:Y:S01]  /*1ae0*/  IMAD.MOV.U32 R16, RZ, RZ, RZ ;  /* 0x000000ffff107224 */ /* 0x003fe200078e00ff */
[----:B------:R-:W-:-:S06]  /*1af0*/  UMOV UR4, 0x400 ;  /* 0x0000040000047882 */ /* 0x000fcc0000000000 */
[----:B------:R-:W0:Y:S01]  /*1b00*/  S2UR UR5, SR_CgaCtaId ;  /* 0x00000000000579c3 */ /* 0x000e220000008800 */
[----:B--2---:R-:W-:-:S04]  /*1b10*/  IABS R22, R23 ;  /* 0x0000001700167213 */ /* 0x004fc80000000000 */
        /* <DEDUP_REMOVED lines=48> */
.L_x_200:
[----:B------:R-:W-:Y:S05]  /*1e20*/  BSYNC.RECONVERGENT B0 ;  /* 0x0000000000007941 */ /* 0x000fea0003800200 */
.L_x_199:
[----:B------:R-:W-:Y:S04]  /*1e30*/  BSSY.RECONVERGENT B0, `(.L_x_201) ;  /* 0x0000037000007945 */ /* 0x000fe80003800200 */
[----:B------:R-:W-:Y:S05]  /*1e40*/  @P2 BRA `(.L_x_202) ;  /* 0x0000000000d42947 */ /* 0x000fea0003800000 */
[----:B------:R-:W3:Y:S01]  /*1e50*/  LDC R23, c[0x0][0x3a0] ;  /* 0x0000e800ff177b82 */ /* 0x000ee20000000800 */
[----:B012---:R-:W-:Y:S01]  /*1e60*/  IMAD.MOV.U32 R16, RZ, RZ, RZ ;  /* 0x000000ffff107224 */ /* 0x007fe200078e00ff */
[----:B------:R-:W-:-:S06]  /*1e70*/  UMOV UR4, 0x400 ;  /* 0x0000040000047882 */ /* 0x000fcc0000000000 */
[----:B------:R-:W0:Y:S01]  /*1e80*/  S2UR UR5, SR_CgaCtaId ;  /* 0x00000000000579c3 */ /* 0x000e220000008800 */
[----:B---3--:R-:W-:-:S04]  /*1e90*/  IABS R22, R23 ;  /* 0x0000001700167213 */ /* 0x008fc80000000000 */
        /* <DEDUP_REMOVED lines=48> */
.L_x_202:
[----:B------:R-:W-:Y:S05]  /*21a0*/  BSYNC.RECONVERGENT B0 ;  /* 0x0000000000007941 */ /* 0x000fea0003800200 */
.L_x_201:
        /* <DEDUP_REMOVED lines=15> */
.L_x_194:
[----:B------:R-:W-:-:S13]  /*22a0*/  ISETP.NE.AND P0, PT, RZ, UR15, PT ;  /* 0x0000000fff007c0c */ /* 0x000fda000bf05270 */
[----:B------:R-:W-:Y:S05]  /*22b0*/  @!P0 EXIT ;  /* 0x000000000000894d */ /* 0x000fea0003800000 */
[----:B---3--:R-:W3:Y:S01]  /*22c0*/  LDC R10, c[0x0][0x3a0] ;  /* 0x0000e800ff0a7b82 */ /* 0x008ee20000000800 */
[----:B------:R-:W4:Y:S01]  /*22d0*/  LDCU UR7, c[0x0][0x394] ;  /* 0x00007280ff0777ac */ /* 0x000f220008000800 */
[----:B------:R-:W-:-:S06]  /*22e0*/  UIADD3 UR6, UPT, UPT, -UR15, URZ, URZ ;  /* 0x000000ff0f067290 */ /* 0x000fcc000fffe1ff */
[----:B------:R-:W0:Y:S08]  /*22f0*/  LDC R6, c[0x0][0x3a0] ;  /* 0x0000e800ff067b82 */ /* 0x000e300000000800 */
[----:B------:R-:W0:Y:S01]  /*2300*/  LDC.64 R8, c[0x0][0x380] ;  /* 0x0000e000ff087b82 */ /* 0x000e220000000a00 */
[----:B---3--:R-:W-:-:S04]  /*2310*/  IMAD R10, R10, UR12, RZ ;  /* 0x0000000c0a0a7c24 */ /* 0x008fc8000f8e02ff */
[----:B------:R-:W-:Y:S02]  /*2320*/  IMAD R11, R10, 0x2, R7 ;  /* 0x000000020a0b7824 */ /* 0x000fe400078e0207 */
[--C-:B------:R-:W-:Y:S02]  /*2330*/  IMAD R7, R7, UR13, R2.reuse ;  /* 0x0000000d07077c24 */ /* 0x100fe4000f8e0202 */
[----:B------:R-:W-:-:S04]  /*2340*/  IMAD R11, R11, UR13, R2 ;  /* 0x0000000d0b0b7c24 */ /* 0x000fc8000f8e0202 */
[----:B--2-4-:R-:W-:-:S07]  /*2350*/  IMAD R13, R3, R4, R11 ;  /* 0x00000004030d7224 */ /* 0x014fce00078e020b */
.L_x_206:
[C---:B------:R-:W-:Y:S01]  /*2360*/  ISETP.GE.AND P0, PT, R11.reuse, R4, PT ;  /* 0x000000040b00720c */ /* 0x040fe20003f06270 */
[----:B------:R-:W-:Y:S01]  /*2370*/  UIADD3 UR6, UPT, UPT, UR6, 0x1, URZ ;  /* 0x0000000106067890 */ /* 0x000fe2000fffe0ff */
[----:B------:R-:W-:Y:S01]  /*2380*/  BSSY.RECONVERGENT B0, `(.L_x_204) ;  /* 0x0000038000007945 */ /* 0x000fe20003800200 */
[----:B------:R-:W-:Y:S02]  /*2390*/  IADD3 R11, PT, PT, R11, UR13, RZ ;  /* 0x0000000d0b0b7c10 */ /* 0x000fe4000fffe0ff */
[----:B------:R-:W-:Y:S01]  /*23a0*/  ISETP.GE.OR P0, PT, R3, UR7, P0 ;  /* 0x0000000703007c0c */ /* 0x000fe20008706670 */
[----:B------:R-:W-:-:S12]  /*23b0*/  UISETP.NE.AND UP0, UPT, UR6, URZ, UPT ;  /* 0x000000ff0600728c */ /* 0x000fd8000bf05270 */
[----:B--2---:R-:W-:Y:S05]  /*23c0*/  @P0 BRA `(.L_x_205) ;  /* 0x0000000000cc0947 */ /* 0x004fea0003800000 */
[----:B01----:R-:W-:Y:S01]  /*23d0*/  IABS R17, R6 ;  /* 0x0000000600117213 */ /* 0x003fe20000000000 */
[----:B------:R-:W0:Y:S01]  /*23e0*/  S2UR UR5, SR_CgaCtaId ;  /* 0x00000000000579c3 */ /* 0x000e220000008800 */
[----:B------:R-:W-:Y:S01]  /*23f0*/  IABS R10, R7 ;  /* 0x00000007000a7213 */ /* 0x000fe20000000000 */
[----:B------:R-:W-:Y:S01]  /*2400*/  UMOV UR4, 0x400 ;  /* 0x0000040000047882 */ /* 0x000fe20000000000 */
[----:B------:R-:W1:Y:S08]  /*2410*/  I2F.RP R12, R17 ;  /* 0x00000011000c7306 */ /* 0x000e700000209400 */
[----:B-1----:R-:W1:Y:S01]  /*2420*/  MUFU.RCP R12, R12 ;  /* 0x0000000c000c7308 */ /* 0x002e620000001000 */
[----:B0-----:R-:W-:Y:S01]  /*2430*/  ULEA UR4, UR5, UR4, 0x18 ;  /* 0x0000000405047291 */ /* 0x001fe2000f8ec0ff */
[----:B-1----:R-:W-:-:S06]  /*2440*/  VIADD R14, R12, 0xffffffe ;  /* 0x0ffffffe0c0e7836 */ /* 0x002fcc0000000000 */
[----:B------:R0:W1:Y:S02]  /*2450*/  F2I.FTZ.U32.TRUNC.NTZ R15, R14 ;  /* 0x0000000e000f7305 */ /* 0x000064000021f000 */
[----:B0-----:R-:W-:Y:S01]  /*2460*/  IMAD.MOV.U32 R14, RZ, RZ, RZ ;  /* 0x000000ffff0e7224 */ /* 0x001fe200078e00ff */
[----:B-1----:R-:W-:-:S05]  /*2470*/  IADD3 R2, PT, PT, RZ, -R15, RZ ;  /* 0x8000000fff027210 */ /* 0x002fca0007ffe0ff */
[----:B------:R-:W-:-:S04]  /*2480*/  IMAD R19, R2, R17, RZ ;  /* 0x0000001102137224 */ /* 0x000fc800078e02ff */
[----:B------:R-:W-:-:S06]  /*2490*/  IMAD.HI.U32 R19, R15, R19, R14 ;  /* 0x000000130f137227 */ /* 0x000fcc00078e000e */
        /* <DEDUP_REMOVED lines=38> */
.L_x_205:
[----:B------:R-:W-:Y:S05]  /*2700*/  BSYNC.RECONVERGENT B0 ;  /* 0x0000000000007941 */ /* 0x000fea0003800200 */
.L_x_204:
[----:B------:R-:W-:Y:S01]  /*2710*/  VIADD R7, R7, UR13 ;  /* 0x0000000d07077c36 */ /* 0x000fe20008000000 */
[----:B------:R-:W-:Y:S01]  /*2720*/  IADD3 R13, PT, PT, R13, UR13, RZ ;  /* 0x0000000d0d0d7c10 */ /* 0x000fe2000fffe0ff */
[----:B------:R-:W-:Y:S06]  /*2730*/  BRA.U UP0, `(.L_x_206) ;  /* 0xfffffffd00087547 */ /* 0x000fec000b83ffff */
[----:B------:R-:W-:Y:S05]  /*2740*/  EXIT ;  /* 0x000000000000794d */ /* 0x000fea0003800000 */
.L_x_207:
        /* <DEDUP_REMOVED lines=11> */
.L_x_310:


//--------------------- .text._Z24kernel_doublesizebysharePfS_iiiii --------------------------
	.section	.text._Z24kernel_doublesizebysharePfS_iiiii,"ax",@progbits
	.align	128
        .global         _Z24kernel_doublesizebysharePfS_iiiii
        .type           _Z24kernel_doublesizebysharePfS_iiiii,@function
        .size           _Z24kernel_doublesizebysharePfS_iiiii,(.L_x_311 - _Z24kernel_doublesizebysharePfS_iiiii)
        .other          _Z24kernel_doublesizebysharePfS_iiiii,@"STO_CUDA_ENTRY STV_DEFAULT"
_Z24kernel_doublesizebysharePfS_iiiii:
.text._Z24kernel_doublesizebysharePfS_iiiii:
[----:B------:R-:W-:Y:S08]  /*0000*/  LDC R1, c[0x0][0x37c] ;  /* 0x0000df00ff017b82 */ /* 0x000ff00000000800 */
[----:B------:R-:W0:Y:S01]  /*0010*/  LDC R12, c[0x0][0x3a0] ;  /* 0x0000e800ff0c7b82 */ /* 0x000e220000000800 */
[----:B------:R-:W1:Y:S01]  /*0020*/  S2R R11, SR_TID.Y ;  /* 0x00000000000b7919 */ /* 0x000e620000002200 */
[----:B------:R-:W2:Y:S01]  /*0030*/  LDCU.64 UR8, c[0x0][0x358] ;  /* 0x00006b00ff0877ac */ /* 0x000ea20008000a00 */
[----:B------:R-:W3:Y:S05]  /*0040*/  S2R R3, SR_TID.X ;  /* 0x0000000000037919 */ /* 0x000eea0000002100 */
[----:B------:R-:W4:Y:S01]  /*0050*/  LDC R0, c[0x0][0x360] ;  /* 0x0000d800ff007b82 */ /* 0x000f220000000800 */
[----:B------:R-:W5:Y:S07]  /*0060*/  LDCU UR5, c[0x0][0x364] ;  /* 0x00006c80ff0577ac */ /* 0x000f6e0008000800 */
[----:B------:R-:W5:Y:S08]  /*0070*/  S2UR UR4, SR_CTAID.Y ;  /* 0x00000000000479c3 */ /* 0x000f700000002600 */
[----:B------:R-:W2:Y:S01]  /*0080*/  S2UR UR10, SR_CTAID.X ;  /* 0x00000000000a79c3 */ /* 0x000ea20000002500 */
[----:B0-----:R-:W-:-:S02]  /*0090*/  ISETP.GE.AND P0, PT, R12, 0x1, PT ;  /* 0x000000010c00780c */ /* 0x001fc40003f06270 */
[----:B----4-:R-:W-:-:S05]  /*00a0*/  SHF.R.U32.HI R5, RZ, 0x1, R0 ;  /* 0x00000001ff057819 */ /* 0x010fca0000011600 */
[----:B------:R-:W-:Y:S01]  /*00b0*/  IMAD R2, R5, R12, R12 ;  /* 0x0000000c05027224 */ /* 0x000fe200078e020c */
[----:B-----5:R-:W-:-:S06]  /*00c0*/  UIMAD UR4, UR4, UR5, URZ ;  /* 0x00000005040472a4 */ /* 0x020fcc000f8e02ff */
[----:B-1----:R-:W-:Y:S02]  /*00d0*/  VIADD R5, R11, UR4 ;  /* 0x000000040b057c36 */ /* 0x002fe40008000000 */
[----:B--2---:R-:W-:-:S04]  /*00e0*/  IMAD R7, R0, UR10, RZ ;  /* 0x0000000a00077c24 */ /* 0x004fc8000f8e02ff */
[----:B---3--:R-:W-:Y:S01]  /*00f0*/  IMAD R4, R7, R12, R3 ;  /* 0x0000000c07047224 */ /* 0x008fe200078e0203 */
[----:B------:R-:W-:Y:S06]  /*0100*/  @!P0 BRA `(.L_x_208) ;  /* 0x0000002800508947 */ /* 0x000fec0003800000 */
[----:B------:R-:W0:Y:S01]  /*0110*/  LDCU.64 UR6, c[0x0][0x398] ;  /* 0x00007300ff0677ac */ /* 0x000e220008000a00 */
[----:B------:R-:W-:Y:S01]  /*0120*/  VIADD R8, R12, 0xffffffff ;  /* 0xffffffff0c087836 */ /* 0x000fe20000000000 */
[----:B------:R-:W-:Y:S01]  /*0130*/  SHF.R.U32.HI R13, RZ, 0x1, R7 ;  /* 0x00000001ff0d7819 */ /* 0x000fe20000011607 */
[----:B------:R-:W-:Y:S01]  /*0140*/  IMAD.U32 R6, RZ, RZ, UR4 ;  /* 0x00000004ff067e24 */ /* 0x000fe2000f8e00ff */
[----:B------:R-:W-:Y:S01]  /*0150*/  USHF.R.U32.HI UR4, URZ, 0x1, UR5 ;  /* 0x00000001ff047899 */ /* 0x000fe20008011605 */
[----:B------:R-:W-:Y:S01]  /*0160*/  IMAD.MOV.U32 R7, RZ, RZ, RZ ;  /* 0x000000ffff077224 */ /* 0x000fe200078e00ff */
[----:B------:R-:W-:Y:S01]  /*0170*/  ISETP.GE.U32.AND P0, PT, R8, 0x7, PT ;  /* 0x000000070800780c */ /* 0x000fe20003f06070 */
[-C--:B------:R-:W-:Y:S01]  /*0180*/  IMAD R8, R2, R11.reuse, RZ ;  /* 0x0000000b02087224 */ /* 0x080fe200078e02ff */
[----:B------:R-:W-:Y:S02]  /*0190*/  LEA.HI R6, R6, R11, RZ, 0x1f ;  /* 0x0000000b06067211 */ /* 0x000fe400078ff8ff */
[----:B0-----:R-:W-:Y:S01]  /*01a0*/  MOV R9, UR7 ;  /* 0x0000000700097c02 */ /* 0x001fe20008000f00 */
[----:B------:R-:W-:-:S03]  /*01b0*/  UIADD3 UR7, UPT, UPT, UR6, -0x1, URZ ;  /* 0xffffffff06077890 */ /* 0x000fc6000fffe0ff */
[----:B------:R-:W-:Y:S01]  /*01c0*/  VIADDMNMX R6, R9, 0xffffffff, R6, PT ;  /* 0xffffffff09067846 */ /* 0x000fe20003800106 */
[----:B------:R-:W-:-:S04]  /*01d0*/  IMAD R9, R12, UR6, RZ ;  /* 0x000000060c097c24 */ /* 0x000fc8000f8e02ff */
[----:B------:R-:W-:Y:S01]  /*01e0*/  IMAD R6, R6, R9, RZ ;  /* 0x0000000906067224 */ /* 0x000fe200078e02ff */
[----:B------:R-:W-:Y:S06]  /*01f0*/  @!P0 BRA `(.L_x_209) ;  /* 0x0000001400508947 */ /* 0x000fec0003800000 */
[----:B------:R-:W0:Y:S01]  /*0200*/  S2R R15, SR_TID.Y ;  /* 0x00000000000f7919 */ /* 0x000e220000002200 */
[C---:B------:R-:W-:Y:S01]  /*0210*/  LEA.HI R11, R0.reuse, 0x1, RZ, 0x1f ;  /* 0x00000001000b7811 */ /* 0x040fe200078ff8ff */
[C-C-:B------:R-:W-:Y:S01]  /*0220*/  IMAD R17, R0.reuse, 0x3, R3.reuse ;  /* 0x0000000300117824 */ /* 0x140fe200078e0203 */
[----:B------:R-:W-:Y:S01]  /*0230*/  IADD3 R7, PT, PT, R3, R0, RZ ;  /* 0x0000000003077210 */ /* 0x000fe20007ffe0ff */
[----:B------:R-:W1:Y:S01]  /*0240*/  S2R R14, SR_CgaCtaId ;  /* 0x00000000000e7919 */ /* 0x000e620000008800 */
[----:B------:R-:W-:Y:S01]  /*0250*/  MOV R9, 0x400 ;  /* 0x0000040000097802 */ /* 0x000fe20000000f00 */
[C-C-:B------:R-:W-:Y:S01]  /*0260*/  IMAD R19, R0.reuse, 0x4, R3.reuse ;  /* 0x0000000400137824 */ /* 0x140fe200078e0203 */
[----:B------:R-:W-:Y:S01]  /*0270*/  MOV R29, R3 ;  /* 0x00000003001d7202 */ /* 0x000fe20000000f00 */
[C-C-:B------:R-:W-:Y:S02]  /*0280*/  IMAD R21, R0.reuse, 0x5, R3.reuse ;  /* 0x0000000500157824 */ /* 0x140fe400078e0203 */
[----:B------:R-:W-:-:S02]  /*0290*/  IMAD R25, R0, 0x6, R3 ;  /* 0x0000000600197824 */ /* 0x000fc400078e0203 */
[C-C-:B------:R-:W-:Y:S02]  /*02a0*/  IMAD R27, R0.reuse, 0x7, R3.reuse ;  /* 0x00000007001b7824 */ /* 0x140fe400078e0203 */
[CC--:B0-----:R-:W-:Y:S01]  /*02b0*/  IMAD R10, R15.reuse, R12.reuse, RZ ;  /* 0x0000000c0f0a7224 */ /* 0x0c1fe200078e02ff */
[----:B------:R-:W-:Y:S01]  /*02c0*/  ISETP.GT.U32.AND P1, PT, R15, UR4, PT ;  /* 0x000000040f007c0c */ /* 0x000fe2000bf24070 */
[--C-:B------:R-:W-:Y:S02]  /*02d0*/  IMAD R15, R0, 0x2, R3.reuse ;  /* 0x00000002000f7824 */ /* 0x100fe400078e0203 */
[--C-:B------:R-:W-:Y:S01]  /*02e0*/  IMAD R10, R10, R11, R3.reuse ;  /* 0x0000000b0a0a7224 */ /* 0x100fe200078e0203 */
[----:B-1----:R-:W-:Y:S01]  /*02f0*/  LEA R9, R14, R9, 0x18 ;  /* 0x000000090e097211 */ /* 0x002fe200078ec0ff */
[CC--:B------:R-:W-:Y:S02]  /*0300*/  IMAD R11, R13.reuse, R12.reuse, R3 ;  /* 0x0000000c0d0b7224 */ /* 0x0c0fe400078e0203 */
[----:B------:R-:W-:Y:S01]  /*0310*/  IMAD R13, R13, R12, R7 ;  /* 0x0000000c0d0d7224 */ /* 0x000fe200078e0207 */
[----:B------:R-:W-:Y:S01]  /*0320*/  LOP3.LUT R12, R12, 0x7ffffff8, RZ, 0xc0, !PT ;  /* 0x7ffffff80c0c7812 */ /* 0x000fe200078ec0ff */
[----:B------:R-:W-:-:S02]  /*0330*/  IMAD R31, R0, 0x2, R11 ;  /* 0x00000002001f7824 */ /* 0x000fc400078e020b */
[--C-:B------:R-:W-:Y:S01]  /*0340*/  IMAD R33, R0, 0x3, R11.reuse ;  /* 0x0000000300217824 */ /* 0x100fe200078e020b */
[----:B------:R-:W-:Y:S01]  /*0350*/  IADD3 R18, PT, PT, -R12, RZ, RZ ;  /* 0x000000ff0c127210 */ /* 0x000fe20007ffe1ff */
[C-C-:B------:R-:W-:Y:S02]  /*0360*/  IMAD R35, R0.reuse, 0x4, R11.reuse ;  /* 0x0000000400237824 */ /* 0x140fe400078e020b */
[C-C-:B------:R-:W-:Y:S02]  /*0370*/  IMAD R37, R0.reuse, 0x5, R11.reuse ;  /* 0x0000000500257824 */ /* 0x140fe400078e020b */
[C-C-:B------:R-:W-:Y:S02]  /*0380*/  IMAD R14, R0.reuse, 0x6, R11.reuse ;  /* 0x00000006000e7824 */ /* 0x140fe400078e020b */
[----:B------:R-:W-:-:S07]  /*0390*/  IMAD R16, R0, 0x7, R11 ;  /* 0x0000000700107824 */ /* 0x000fce00078e020b */
.L_x_226:
[-C--:B------:R-:W-:Y:S01]  /*03a0*/  ISETP.GE.OR P0, PT, R29, R2.reuse, P1 ;  /* 0x000000021d00720c */ /* 0x080fe20000f06670 */
[----:B------:R-:W-:Y:S01]  /*03b0*/  BSSY.RECONVERGENT B0, `(.L_x_210) ;  /* 0x0000024000007945 */ /* 0x000fe20003800200 */
[-C--:B------:R-:W-:Y:S02]  /*03c0*/  ISETP.GE.OR P4, PT, R7, R2.reuse, P1 ;  /* 0x000000020700720c */ /* 0x080fe40000f86670 */
[-C--:B------:R-:W-:Y:S02]  /*03d0*/  ISETP.GE.OR P3, PT, R15, R2.reuse, P1 ;  /* 0x000000020f00720c */ /* 0x080fe40000f66670 */
[----:B------:R-:W-:-:S07]  /*03e0*/  ISETP.GE.OR P2, PT, R17, R2, P1 ;  /* 0x000000021100720c */ /* 0x000fce0000f46670 */
[----:B01234-:R-:W-:Y:S06]  /*03f0*/  @P0 BRA `(.L_x_211) ;  /* 0x00000000007c0947 */ /* 0x01ffec0003800000 */
[----:B------:R-:W0:Y:S01]  /*0400*/  LDC R20, c[0x0][0x3a0] ;  /* 0x0000e800ff147b82 */ /* 0x000e220000000800 */
[----:B------:R-:W-:Y:S02]  /*0410*/  ISETP.GE.AND P6, PT, R29, RZ, PT ;  /* 0x000000ff1d00720c */ /* 0x000fe40003fc6270 */
[----:B0-----:R-:W-:-:S04]  /*0420*/  IABS R24, R20 ;  /* 0x0000001400187213 */ /* 0x001fc80000000000 */
[----:B------:R-:W0:Y:S08]  /*0430*/  I2F.RP R26, R24 ;  /* 0x00000018001a7306 */ /* 0x000e300000209400 */
[----:B0-----:R-:W0:Y:S02]  /*0440*/  MUFU.RCP R26, R26 ;  /* 0x0000001a001a7308 */ /* 0x001e240000001000 */
[----:B0-----:R-:W-:-:S06]  /*0450*/  VIADD R22, R26, 0xffffffe ;  /* 0x0ffffffe1a167836 */ /* 0x001fcc0000000000 */
[----:B------:R0:W1:Y:S02]  /*0460*/  F2I.FTZ.U32.TRUNC.NTZ R23, R22 ;  /* 0x0000001600177305 */ /* 0x000064000021f000 */
[----:B0-----:R-:W-:Y:S02]  /*0470*/  HFMA2 R22, -RZ, RZ, 0, 0 ;  /* 0x00000000ff167431 */ /* 0x001fe400000001ff */
[----:B-1----:R-:W-:-:S04]  /*0480*/  IMAD.MOV R28, RZ, RZ, -R23 ;  /* 0x000000ffff1c7224 */ /* 0x002fc800078e0a17 */
[----:B------:R-:W-:-:S04]  /*0490*/  IMAD R28, R28, R24, RZ ;  /* 0x000000181c1c7224 */ /* 0x000fc800078e02ff */
[----:B------:R-:W-:Y:S01]  /*04a0*/  IMAD.HI.U32 R23, R23, R28, R22 ;  /* 0x0000001c17177227 */ /* 0x000fe200078e0016 */
[----:B------:R-:W-:-:S05]  /*04b0*/  IABS R28, R29 ;  /* 0x0000001d001c7213 */ /* 0x000fca0000000000 */
[----:B------:R-:W-:-:S04]  /*04c0*/  IMAD.HI.U32 R23, R23, R28, RZ ;  /* 0x0000001c17177227 */ /* 0x000fc800078e00ff */
[----:B------:R-:W-:-:S04]  /*04d0*/  IMAD.MOV R23, RZ, RZ, -R23 ;  /* 0x000000ffff177224 */ /* 0x000fc800078e0a17 */
[----:B------:R-:W-:-:S05]  /*04e0*/  IMAD R23, R24, R23, R28 ;  /* 0x0000001718177224 */ /* 0x000fca00078e021c */
[----:B------:R-:W-:-:S13]  /*04f0*/  ISETP.GT.U32.AND P0, PT, R24, R23, PT ;  /* 0x000000171800720c */ /* 0x000fda0003f04070 */
[----:B------:R-:W-:Y:S01]  /*0500*/  @!P0 IMAD.IADD R23, R23, 0x1, -R24 ;  /* 0x0000000117178824 */ /* 0x000fe200078e0a18 */
[----:B------:R-:W-:-:S04]  /*0510*/  ISETP.NE.AND P0, PT, R20, RZ, PT ;  /* 0x000000ff1400720c */ /* 0x000fc80003f05270 */
[----:B------:R-:W-:-:S13]  /*0520*/  ISETP.GT.U32.AND P5, PT, R24, R23, PT ;  /* 0x000000171800720c */ /* 0x000fda0003fa4070 */
[----:B------:R-:W-:-:S05]  /*0530*/  @!P5 IADD3 R23, PT, PT, R23, -R24, RZ ;  /* 0x800000181717d210 */ /* 0x000fca0007ffe0ff */
[----:B------:R-:W-:Y:S02]  /*0540*/  IMAD.MOV.U32 R24, RZ, RZ, R23 ;  /* 0x000000ffff187224 */ /* 0x000fe400078e0017 */
[----:B------:R-:W0:Y:S02]  /*0550*/  LDC.64 R22, c[0x0][0x388] ;  /* 0x0000e200ff167b82 */ /* 0x000e240000000a00 */
[----:B------:R-:W-:Y:S01]  /*0560*/  @!P6 IMAD.MOV R24, RZ, RZ, -R24 ;  /* 0x000000ffff18e224 */ /* 0x000fe200078e0a18 */
[----:B------:R-:W-:-:S05]  /*0570*/  @!P0 LOP3.LUT R24, RZ, R20, RZ, 0x33, !PT ;  /* 0x00000014ff188212 */ /* 0x000fca00078e33ff */
[----:B------:R-:W-:-:S05]  /*0580*/  IMAD R20, R20, UR7, R24 ;  /* 0x0000000714147c24 */ /* 0x000fca000f8e0218 */
[----:B------:R-:W-:-:S04]  /*0590*/  VIMNMX R20, PT, PT, R20, R11, PT ;  /* 0x0000000b14147248 */ /* 0x000fc80003fe0100 */
[----:B------:R-:W-:-:S05]  /*05a0*/  IADD3 R20, PT, PT, R6, R20, RZ ;  /* 0x0000001406147210 */ /* 0x000fca0007ffe0ff */
[----:B0-----:R-:W-:-:S06]  /*05b0*/  IMAD.WIDE R22, R20, 0x4, R22 ;  /* 0x0000000414167825 */ /* 0x001fcc00078e0216 */
[----:B------:R-:W2:Y:S01]  /*05c0*/  LDG.E R22, desc[UR8][R22.64] ;  /* 0x0000000816167981 */ /* 0x000ea2000c1e1900 */
[----:B------:R-:W-:-:S05]  /*05d0*/  IMAD R20, R10, 0x4, R9 ;  /* 0x000000040a147824 */ /* 0x000fca00078e0209 */
[----:B--2---:R0:W-:Y:S02]  /*05e0*/  STS [R20], R22 ;  /* 0x0000001614007388 */ /* 0x0041e40000000800 */
.L_x_211:
[----:B------:R-:W-:Y:S05]  /*05f0*/  BSYNC.RECONVERGENT B0 ;  /* 0x0000000000007941 */ /* 0x000fea0003800200 */
.L_x_210:
[----:B------:R-:W-:Y:S01]  /*0600*/  BSSY.RECONVERGENT B0, `(.L_x_212) ;  /* 0x0000023000007945 */ /* 0x000fe20003800200 */
[----:B------:R-:W-:-:S03]  /*0610*/  ISETP.GE.OR P0, PT, R19, R2, P1 ;  /* 0x000000021300720c */ /* 0x000fc60000f06670 */
[----:B------:R-:W-:Y:S10]  /*0620*/  @P4 BRA `(.L_x_213) ;  /* 0x0000000000804947 */ /* 0x000ff40003800000 */
[----:B0-----:R-:W0:Y:S01]  /*0630*/  LDC R20, c[0x0][0x3a0] ;  /* 0x0000e800ff147b82 */ /* 0x001e220000000800 */
[----:B------:R-:W-:Y:S01]  /*0640*/  IMAD.MOV.U32 R22, RZ, RZ, RZ ;  /* 0x000000ffff167224 */ /* 0x000fe200078e00ff */
[----:B------:R-:W-:Y:S02]  /*0650*/  ISETP.GE.AND P5, PT, R7, RZ, PT ;  /* 0x000000ff0700720c */ /* 0x000fe40003fa6270 */
[----:B0-----:R-:W-:Y:S02]  /*0660*/  IABS R24, R20 ;  /* 0x0000001400187213 */ /* 0x001fe40000000000 */
[----:B------:R-:W-:Y:S02]  /*0670*/  ISETP.NE.AND P6, PT, R20, RZ, PT ;  /* 0x000000ff1400720c */ /* 0x000fe40003fc5270 */
[----:B------:R-:W0:Y:S08]  /*0680*/  I2F.RP R26, R24 ;  /* 0x00000018001a7306 */ /* 0x000e300000209400 */
[----:B0-----:R-:W0:Y:S02]  /*0690*/  MUFU.RCP R26, R26 ;  /* 0x0000001a001a7308 */ /* 0x001e240000001000 */
[----:B0-----:R-:W-:-:S06]  /*06a0*/  VIADD R28, R26, 0xffffffe ;  /* 0x0ffffffe1a1c7836 */ /* 0x001fcc0000000000 */
[----:B------:R-:W0:Y:S02]  /*06b0*/  F2I.FTZ.U32.TRUNC.NTZ R23, R28 ;  /* 0x0000001c00177305 */ /* 0x000e24000021f000 */
[----:B0-----:R-:W-:-:S05]  /*06c0*/  IADD3 R30, PT, PT, RZ, -R23, RZ ;  /* 0x80000017ff1e7210 */ /* 0x001fca0007ffe0ff */
[----:B------:R-:W-:-:S04]  /*06d0*/  IMAD R30, R30, R24, RZ ;  /* 0x000000181e1e7224 */ /* 0x000fc800078e02ff */
        /* <DEDUP_REMOVED lines=13> */
[----:B------:R-:W-:-:S05]  /*07b0*/  IMAD R20, R20, UR7, R24 ;  /* 0x0000000714147c24 */ /* 0x000fca000f8e0218 */
[----:B------:R-:W-:-:S05]  /*07c0*/  VIMNMX R20, PT, PT, R20, R13, PT ;  /* 0x0000000d14147248 */ /* 0x000fca0003fe0100 */
[----:B------:R-:W-:-:S04]  /*07d0*/  IMAD.IADD R20, R6, 0x1, R20 ;  /* 0x0000000106147824 */ /* 0x000fc800078e0214 */
[----:B0-----:R-:W-:-:S06]  /*07e0*/  IMAD.WIDE R22, R20, 0x4, R22 ;  /* 0x0000000414167825 */ /* 0x001fcc00078e0216 */
[----:B------:R-:W2:Y:S01]  /*07f0*/  LDG.E R22, desc[UR8][R22.64] ;  /* 0x0000000816167981 */ /* 0x000ea2000c1e1900 */
[----:B------:R-:W-:-:S05]  /*0800*/  IADD3 R20, PT, PT, R8, R3, R0 ;  /* 0x0000000308147210 */ /* 0x000fca0007ffe000 */
[----:B------:R-:W-:-:S05]  /*0810*/  IMAD R20, R20, 0x4, R9 ;  /* 0x0000000414147824 */ /* 0x000fca00078e0209 */
[----:B--2---:R1:W-:Y:S02]  /*0820*/  STS [R20], R22 ;  /* 0x0000001614007388 */ /* 0x0043e40000000800 */
.L_x_213:
[----:B------:R-:W-:Y:S05]  /*0830*/  BSYNC.RECONVERGENT B0 ;  /* 0x0000000000007941 */ /* 0x000fea0003800200 */
.L_x_212:
[----:B------:R-:W-:Y:S01]  /*0840*/  BSSY.RECONVERGENT B0, `(.L_x_214) ;  /* 0x0000024000007945 */ /* 0x000fe20003800200 */
[----:B------:R-:W-:-:S03]  /*0850*/  ISETP.GE.OR P4, PT, R21, R2, P1 ;  /* 0x000000021500720c */ /* 0x000fc60000f86670 */
[----:B------:R-:W-:Y:S10]  /*0860*/  @P3 BRA `(.L_x_215) ;  /* 0x0000000000843947 */ /* 0x000ff40003800000 */
[----:B01----:R-:W0:Y:S01]  /*0870*/  LDC R20, c[0x0][0x3a0] ;  /* 0x0000e800ff147b82 */ /* 0x003e220000000800 */
[----:B------:R-:W-:Y:S01]  /*0880*/  IMAD.MOV.U32 R22, RZ, RZ, RZ ;  /* 0x000000ffff167224 */ /* 0x000fe200078e00ff */
[----:B------:R-:W-:Y:S02]  /*0890*/  ISETP.GE.AND P5, PT, R15, RZ, PT ;  /* 0x000000ff0f00720c */ /* 0x000fe40003fa6270 */
[----:B0-----:R-:W-:Y:S02]  /*08a0*/  IABS R24, R20 ;  /* 0x0000001400187213 */ /* 0x001fe40000000000 */
[----:B------:R-:W-:Y:S02]  /*08b0*/  ISETP.NE.AND P6, PT, R20, RZ, PT ;  /* 0x000000ff1400720c */ /* 0x000fe40003fc5270 */
[----:B------:R-:W0:Y:S08]  /*08c0*/  I2F.RP R26, R24 ;  /* 0x00000018001a7306 */ /* 0x000e300000209400 */
[----:B0-----:R-:W0:Y:S02]  /*08d0*/  MUFU.RCP R26, R26 ;  /* 0x0000001a001a7308 */ /* 0x001e240000001000 */
[----:B0-----:R-:W-:-:S06]  /*08e0*/  IADD3 R28, PT, PT, R26, 0xffffffe, RZ ;  /* 0x0ffffffe1a1c7810 */ /* 0x001fcc0007ffe0ff */
[----:B------:R-:W0:Y:S02]  /*08f0*/  F2I.FTZ.U32.TRUNC.NTZ R23, R28 ;  /* 0x0000001c00177305 */ /* 0x000e24000021f000 */
[----:B0-----:R-:W-:-:S04]  /*0900*/  IMAD.MOV R30, RZ, RZ, -R23 ;  /* 0x000000ffff1e7224 */ /* 0x001fc800078e0a17 */
[----:B------:R-:W-:-:S04]  /*0910*/  IMAD R30, R30, R24, RZ ;  /* 0x000000181e1e7224 */ /* 0x000fc800078e02ff */
[----:B------:R-:W-:Y:S01]  /*0920*/  IMAD.HI.U32 R22, R23, R30, R22 ;  /* 0x0000001e17167227 */ /* 0x000fe200078e0016 */
[----:B------:R-:W-:-:S05]  /*0930*/  IABS R23, R15 ;  /* 0x0000000f00177213 */ /* 0x000fca0000000000 */
[----:B------:R-:W-:-:S05]  /*0940*/  IMAD.HI.U32 R22, R22, R23, RZ ;  /* 0x0000001716167227 */ /* 0x000fca00078e00ff */
[----:B------:R-:W-:-:S05]  /*0950*/  IADD3 R22, PT, PT, -R22, RZ, RZ ;  /* 0x000000ff16167210 */ /* 0x000fca0007ffe1ff */
[----:B------:R-:W-:-:S05]  /*0960*/  IMAD R23, R24, R22, R23 ;  /* 0x0000001618177224 */ /* 0x000fca00078e0217 */
[----:B------:R-:W-:-:S13]  /*0970*/  ISETP.GT.U32.AND P3, PT, R24, R23, PT ;  /* 0x000000171800720c */ /* 0x000fda0003f64070 */
[----:B------:R-:W-:-:S05]  /*0980*/  @!P3 IMAD.IADD R23, R23, 0x1, -R24 ;  /* 0x000000011717b824 */ /* 0x000fca00078e0a18 */
[----:B------:R-:W-:-:S13]  /*0990*/  ISETP.GT.U32.AND P3, PT, R24, R23, PT ;  /* 0x000000171800720c */ /* 0x000fda0003f64070 */
[----:B------:R-:W-:-:S05]  /*09a0*/  @!P3 IMAD.IADD R23, R23, 0x1, -R24 ;  /* 0x000000011717b824 */ /* 0x000fca00078e0a18 */
[----:B------:R-:W-:Y:S02]  /*09b0*/  MOV R24, R23 ;  /* 0x0000001700187202 */ /* 0x000fe40000000f00 */
[----:B------:R-:W0:Y:S03]  /*09c0*/  LDC.64 R22, c[0x0][0x388] ;  /* 0x0000e200ff167b82 */ /* 0x000e260000000a00 */
[----:B------:R-:W-:Y:S01]  /*09d0*/  @!P5 IMAD.MOV R24, RZ, RZ, -R24 ;  /* 0x000000ffff18d224 */ /* 0x000fe200078e0a18 */
[----:B------:R-:W-:-:S05]  /*09e0*/  @!P6 LOP3.LUT R24, RZ, R20, RZ, 0x33, !PT ;  /* 0x00000014ff18e212 */ /* 0x000fca00078e33ff */
[----:B------:R-:W-:-:S05]  /*09f0*/  IMAD R20, R20, UR7, R24 ;  /* 0x0000000714147c24 */ /* 0x000fca000f8e0218 */
[----:B------:R-:W-:-:S05]  /*0a00*/  VIMNMX R20, PT, PT, R20, R31, PT ;  /* 0x0000001f14147248 */ /* 0x000fca0003fe0100 */
[----:B------:R-:W-:-:S04]  /*0a10*/  IMAD.IADD R20, R6, 0x1, R20 ;  /* 0x0000000106147824 */ /* 0x000fc800078e0214 */
[----:B0-----:R-:W-:-:S06]  /*0a20*/  IMAD.WIDE R22, R20, 0x4, R22 ;  /* 0x0000000414167825 */ /* 0x001fcc00078e0216 */
[----:B------:R-:W2:Y:S01]  /*0a30*/  LDG.E R22, desc[UR8][R22.64] ;  /* 0x0000000816167981 */ /* 0x000ea2000c1e1900 */
[----:B------:R-:W-:-:S05]  /*0a40*/  IADD3 R20, PT, PT, R8, R3, RZ ;  /* 0x0000000308147210 */ /* 0x000fca0007ffe0ff */
[----:B------:R-:W-:-:S04]  /*0a50*/  IMAD R20, R0, 0x2, R20 ;  /* 0x0000000200147824 */ /* 0x000fc800078e0214 */
[----:B------:R-:W-:-:S05]  /*0a60*/  IMAD R20, R20, 0x4, R9 ;  /* 0x0000000414147824 */ /* 0x000fca00078e0209 */
[----:B--2---:R2:W-:Y:S02]  /*0a70*/  STS [R20], R22 ;  /* 0x0000001614007388 */ /* 0x0045e40000000800 */
.L_x_215:
[----:B------:R-:W-:Y:S05]  /*0a80*/  BSYNC.RECONVERGENT B0 ;  /* 0x0000000000007941 */ /* 0x000fea0003800200 */
.L_x_214:
[----:B------:R-:W-:Y:S01]  /*0a90*/  BSSY.RECONVERGENT B0, `(.L_x_216) ;  /* 0x0000024000007945 */ /* 0x000fe20003800200 */
[----:B------:R-:W-:-:S03]  /*0aa0*/  ISETP.GE.OR P3, PT, R25, R2, P1 ;  /* 0x000000021900720c */ /* 0x000fc60000f66670 */
[----:B------:R-:W-:Y:S10]  /*0ab0*/  @P2 BRA `(.L_x_217) ;  /* 0x0000000000842947 */ /* 0x000ff40003800000 */
[----:B012---:R-:W0:Y:S01]  /*0ac0*/  LDC R20, c[0x0][0x3a0] ;  /* 0x0000e800ff147b82 */ /* 0x007e220000000800 */
        /* <DEDUP_REMOVED lines=32> */
.L_x_217:
[----:B------:R-:W-:Y:S05]  /*0cd0*/  BSYNC.RECONVERGENT B0 ;  /* 0x0000000000007941 */ /* 0x000fea0003800200 */
.L_x_216:
[----:B------:R-:W-:Y:S01]  /*0ce0*/  BSSY.RECONVERGENT B0, `(.L_x_218) ;  /* 0x0000024000007945 */ /* 0x000fe20003800200 */
[----:B------:R-:W-:-:S03]  /*0cf0*/  ISETP.GE.OR P2, PT, R27, R2, P1 ;  /* 0x000000021b00720c */ /* 0x000fc60000f46670 */
[----:B------:R-:W-:Y:S10]  /*0d00*/  @P0 BRA `(.L_x_219) ;  /* 0x0000000000840947 */ /* 0x000ff40003800000 */
[----:B0123--:R-:W0:Y:S01]  /*0d10*/  LDC R20, c[0x0][0x3a0] ;  /* 0x0000e800ff147b82 */ /* 0x00fe220000000800 */
        /* <DEDUP_REMOVED lines=28> */
[----:B------:R-:W-:-:S05]  /*0ee0*/  IMAD.IADD R20, R8, 0x1, R3 ;  /* 0x0000000108147824 */ /* 0x000fca00078e0203 */
[----:B------:R-:W-:-:S05]  /*0ef0*/  LEA R20, R0, R20, 0x2 ;  /* 0x0000001400147211 */ /* 0x000fca00078e10ff */
[----:B------:R-:W-:-:S05]  /*0f00*/  IMAD R20, R20, 0x4, R9 ;  /* 0x0000000414147824 */ /* 0x000fca00078e0209 */
[----:B--2---:R4:W-:Y:S02]  /*0f10*/  STS [R20], R22 ;  /* 0x0000001614007388 */ /* 0x0049e40000000800 */
.L_x_219:
[----:B------:R-:W-:Y:S05]  /*0f20*/  BSYNC.RECONVERGENT B0 ;  /* 0x0000000000007941 */ /* 0x000fea0003800200 */
.L_x_218:
[----:B------:R-:W-:Y:S04]  /*0f30*/  BSSY.RECONVERGENT B0, `(.L_x_220) ;  /* 0x0000023000007945 */ /* 0x000fe80003800200 */
[----:B------:R-:W-:Y:S05]  /*0f40*/  @P4 BRA `(.L_x_221) ;  /* 0x0000000000844947 */ /* 0x000fea0003800000 */
[----:B01234-:R-:W0:Y:S01]  /*0f50*/  LDC R20, c[0x0][0x3a0] ;  /* 0x0000e800ff147b82 */ /* 0x01fe220000000800 */
        /* <DEDUP_REMOVED lines=28> */
[----:B------:R-:W-:-:S04]  /*1120*/  IMAD.IADD R20, R8, 0x1, R3 ;  /* 0x0000000108147824 */ /* 0x000fc800078e0203 */
[----:B------:R-:W-:-:S05]  /*1130*/  IMAD R20, R0, 0x5, R20 ;  /* 0x0000000500147824 */ /* 0x000fca00078e0214 */
[----:B------:R-:W-:-:S05]  /*1140*/  LEA R20, R20, R9, 0x2 ;  /* 0x0000000914147211 */ /* 0x000fca00078e10ff */
[----:B--2---:R0:W-:Y:S02]  /*1150*/  STS [R20], R22 ;  /* 0x0000001614007388 */ /* 0x0041e40000000800 */
.L_x_221:
[----:B------:R-:W-:Y:S05]  /*1160*/  BSYNC.RECONVERGENT B0 ;  /* 0x0000000000007941 */ /* 0x000fea0003800200 */
.L_x_220:
[----:B------:R-:W-:Y:S04]  /*1170*/  BSSY.RECONVERGENT B0, `(.L_x_222) ;  /* 0x0000023000007945 */ /* 0x000fe80003800200 */
[----:B------:R-:W-:Y:S05]  /*1180*/  @P3 BRA `(.L_x_223) ;  /* 0x0000000000843947 */ /* 0x000fea0003800000 */
[----:B01234-:R-:W0:Y:S01]  /*1190*/  LDC R20, c[0x0][0x3a0] ;  /* 0x0000e800ff147b82 */ /* 0x01fe220000000800 */
[----:B------:R-:W-:Y:S01]  /*11a0*/  HFMA2 R22, -RZ, RZ, 0, 0 ;  /* 0x00000000ff167431 */ /* 0x000fe200000001ff */
[----:B------:R-:W-:Y:S02]  /*11b0*/  ISETP.GE.AND P3, PT, R25, RZ, PT ;  /* 0x000000ff1900720c */ /* 0x000fe40003f66270 */
[----:B0-----:R-:W-:Y:S02]  /*11c0*/  IABS R24, R20 ;  /* 0x0000001400187213 */ /* 0x001fe40000000000 */
[----:B------:R-:W-:Y:S02]  /*11d0*/  ISETP.NE.AND P4, PT, R20, RZ, PT ;  /* 0x000000ff1400720c */ /* 0x000fe40003f85270 */
[----:B------:R-:W0:Y:S08]  /*11e0*/  I2F.RP R26, R24 ;  /* 0x00000018001a7306 */ /* 0x000e300000209400 */
[----:B0-----:R-:W0:Y:S02]  /*11f0*/  MUFU.RCP R26, R26 ;  /* 0x0000001a001a7308 */ /* 0x001e240000001000 */
[----:B0-----:R-:W-:-:S06]  /*1200*/  VIADD R28, R26, 0xffffffe ;  /* 0x0ffffffe1a1c7836 */ /* 0x001fcc0000000000 */
[----:B------:R-:W0:Y:S02]  /*1210*/  F2I.FTZ.U32.TRUNC.NTZ R23, R28 ;  /* 0x0000001c00177305 */ /* 0x000e24000021f000 */
[----:B0-----:R-:W-:-:S04]  /*1220*/  IMAD.MOV R30, RZ, RZ, -R23 ;  /* 0x000000ffff1e7224 */ /* 0x001fc800078e0a17 */
[----:B------:R-:W-:-:S04]  /*1230*/  IMAD R30, R30, R24, RZ ;  /* 0x000000181e1e7224 */ /* 0x000fc800078e02ff */
[----:B------:R-:W-:Y:S01]  /*1240*/  IMAD.HI.U32 R22, R23, R30, R22 ;  /* 0x0000001e17167227 */ /* 0x000fe200078e0016 */
[----:B------:R-:W-:-:S05]  /*1250*/  IABS R23, R25 ;  /* 0x0000001900177213 */ /* 0x000fca0000000000 */
[----:B------:R-:W-:-:S04]  /*1260*/  IMAD.HI.U32 R22, R22, R23, RZ ;  /* 0x0000001716167227 */ /* 0x000fc800078e00ff */
[----:B------:R-:W-:-:S04]  /*1270*/  IMAD.MOV R22, RZ, RZ, -R22 ;  /* 0x000000ffff167224 */ /* 0x000fc800078e0a16 */
[----:B------:R-:W-:-:S05]  /*1280*/  IMAD R23, R24, R22, R23 ;  /* 0x0000001618177224 */ /* 0x000fca00078e0217 */
[----:B------:R-:W-:-:S13]  /*1290*/  ISETP.GT.U32.AND P0, PT, R24, R23, PT ;  /* 0x000000171800720c */ /* 0x000fda0003f04070 */
[----:B------:R-:W-:-:S05]  /*12a0*/  @!P0 IMAD.IADD R23, R23, 0x1, -R24 ;  /* 0x0000000117178824 */ /* 0x000fca00078e0a18 */
        /* <DEDUP_REMOVED lines=11> */
[----:B------:R-:W-:-:S04]  /*1360*/  IMAD.IADD R20, R8, 0x1, R3 ;  /* 0x0000000108147824 */ /* 0x000fc800078e0203 */
[----:B------:R-:W-:-:S04]  /*1370*/  IMAD R20, R0, 0x6, R20 ;  /* 0x0000000600147824 */ /* 0x000fc800078e0214 */
[----:B------:R-:W-:-:S05]  /*1380*/  IMAD R20, R20, 0x4, R9 ;  /* 0x0000000414147824 */ /* 0x000fca00078e0209 */
[----:B--2---:R0:W-:Y:S02]  /*1390*/  STS [R20], R22 ;  /* 0x0000001614007388 */ /* 0x0041e40000000800 */
.L_x_223:
[----:B------:R-:W-:Y:S05]  /*13a0*/  BSYNC.RECONVERGENT B0 ;  /* 0x0000000000007941 */ /* 0x000fea0003800200 */
.L_x_222:
        /* <DEDUP_REMOVED lines=35> */
.L_x_225:
[----:B------:R-:W-:Y:S05]  /*15e0*/  BSYNC.RECONVERGENT B0 ;  /* 0x0000000000007941 */ /* 0x000fea0003800200 */
.L_x_224:
[----:B------:R-:W-:Y:S01]  /*15f0*/  VIADD R18, R18, 0x8 ;  /* 0x0000000812127836 */ /* 0x000fe20000000000 */
[C---:B------:R-:W-:Y:S01]  /*1600*/  LEA R7, R0.reuse, R7, 0x3 ;  /* 0x0000000700077211 */ /* 0x040fe200078e18ff */
[C---:B------:R-:W-:Y:S01]  /*1610*/  IMAD R13, R0.reuse, 0x8, R13 ;  /* 0x00000008000d7824 */ /* 0x040fe200078e020d */
[C---:B------:R-:W-:Y:S01]  /*1620*/  LEA R15, R0.reuse, R15, 0x3 ;  /* 0x0000000f000f7211 */ /* 0x040fe200078e18ff */
[----:B------:R-:W-:Y:S01]  /*1630*/  IMAD R9, R0, 0x20, R9 ;  /* 0x0000002000097824 */ /* 0x000fe200078e0209 */
[----:B------:R-:W-:Y:S01]  /*1640*/  ISETP.NE.AND P0, PT, R18, RZ, PT ;  /* 0x000000ff1200720c */ /* 0x000fe20003f05270 */
[C---:B------:R-:W-:Y:S01]  /*1650*/  IMAD R31, R0.reuse, 0x8, R31 ;  /* 0x00000008001f7824 */ /* 0x040fe200078e021f */
[C---:B------:R-:W-:Y:S01]  /*1660*/  LEA R33, R0.reuse, R33, 0x3 ;  /* 0x0000002100217211 */ /* 0x040fe200078e18ff */
[C---:B------:R-:W-:Y:S01]  /*1670*/  IMAD R17, R0.reuse, 0x8, R17 ;  /* 0x0000000800117824 */ /* 0x040fe200078e0211 */
[C---:B------:R-:W-:Y:S01]  /*1680*/  LEA R21, R0.reuse, R21, 0x3 ;  /* 0x0000001500157211 */ /* 0x040fe200078e18ff */
[C---:B------:R-:W-:Y:S01]  /*1690*/  IMAD R19, R0.reuse, 0x8, R19 ;  /* 0x0000000800137824 */ /* 0x040fe200078e0213 */
[C---:B------:R-:W-:Y:S01]  /*16a0*/  LEA R14, R0.reuse, R14, 0x3 ;  /* 0x0000000e000e7211 */ /* 0x040fe200078e18ff */
[C---:B------:R-:W-:Y:S01]  /*16b0*/  IMAD R35, R0.reuse, 0x8, R35 ;  /* 0x0000000800237824 */ /* 0x040fe200078e0223 */
[C---:B------:R-:W-:Y:S01]  /*16c0*/  LEA R11, R0.reuse, R11, 0x3 ;  /* 0x0000000b000b7211 */ /* 0x040fe200078e18ff */
[----:B------:R-:W-:-:S02]  /*16d0*/  IMAD R37, R0, 0x8, R37 ;  /* 0x0000000800257824 */ /* 0x000fc400078e0225 */
[C---:B------:R-:W-:Y:S02]  /*16e0*/  IMAD R25, R0.reuse, 0x8, R25 ;  /* 0x0000000800197824 */ /* 0x040fe400078e0219 */
[C---:B------:R-:W-:Y:S02]  /*16f0*/  IMAD R27, R0.reuse, 0x8, R27 ;  /* 0x00000008001b7824 */ /* 0x040fe400078e021b */
[C---:B------:R-:W-:Y:S02]  /*1700*/  IMAD R16, R0.reuse, 0x8, R16 ;  /* 0x0000000800107824 */ /* 0x040fe400078e0210 */
[----:B------:R-:W-:Y:S01]  /*1710*/  IMAD R29, R0, 0x8, R29 ;  /* 0x00000008001d7824 */ /* 0x000fe200078e021d */
[----:B------:R-:W-:Y:S06]  /*1720*/  @P0 BRA `(.L_x_226) ;  /* 0xffffffec001c0947 */ /* 0x000fec000383ffff */
[----:B------:R-:W-:-:S07]  /*1730*/  IMAD.MOV.U32 R7, RZ, RZ, R12 ;  /* 0x000000ffff077224 */ /* 0x000fce00078e000c */
.L_x_209:
[----:B------:R-:W5:Y:S02]  /*1740*/  LDC R12, c[0x0][0x3a0] ;  /* 0x0000e800ff0c7b82 */ /* 0x000f640000000800 */
[----:B-----5:R-:W-:-:S13]  /*1750*/  LOP3.LUT P0, R9, R12, 0x7, RZ, 0xc0, !PT ;  /* 0x000000070c097812 */ /* 0x020fda000780c0ff */
[----:B------:R-:W-:Y:S05]  /*1760*/  @!P0 BRA `(.L_x_208) ;  /* 0x0000001000b88947 */ /* 0x000fea0003800000 */
[----:B------:R-:W0:Y:S01]  /*1770*/  S2R R10, SR_TID.Y ;  /* 0x00000000000a7919 */ /* 0x000e220000002200 */
[----:B------:R-:W-:Y:S01]  /*1780*/  ISETP.GE.U32.AND P0, PT, R9, 0x4, PT ;  /* 0x000000040900780c */ /* 0x000fe20003f06070 */
[----:B------:R-:W-:Y:S01]  /*1790*/  IMAD R9, R0, UR10, RZ ;  /* 0x0000000a00097c24 */ /* 0x000fe2000f8e02ff */
[----:B------:R-:W-:-:S04]  /*17a0*/  LOP3.LUT R16, R12, 0x3, RZ, 0xc0, !PT ;  /* 0x000000030c107812 */ /* 0x000fc800078ec0ff */
[----:B------:R-:W-:-:S07]  /*17b0*/  SHF.R.U32.HI R9, RZ, 0x1, R9 ;  /* 0x00000001ff097819 */ /* 0x000fce0000011609 */
[----:B------:R-:W-:Y:S05]  /*17c0*/  @!P0 BRA `(.L_x_227) ;  /* 0x0000000800948947 */ /* 0x000fea0003800000 */
[----:B------:R-:W-:Y:S01]  /*17d0*/  IMAD R19, R7, R0, R3 ;  /* 0x0000000007137224 */ /* 0x000fe200078e0203 */
[----:B0-----:R-:W-:Y:S01]  /*17e0*/  ISETP.GT.U32.AND P0, PT, R10, UR4, PT ;  /* 0x000000040a007c0c */ /* 0x001fe2000bf04070 */
[----:B------:R-:W-:Y:S03]  /*17f0*/  BSSY.RECONVERGENT B0, `(.L_x_228) ;  /* 0x000002d000007945 */ /* 0x000fe60003800200 */
[C---:B------:R-:W-:Y:S02]  /*1800*/  ISETP.GE.OR P3, PT, R19.reuse, R2, P0 ;  /* 0x000000021300720c */ /* 0x040fe40000766670 */
[----:B------:R-:W-:-:S04]  /*1810*/  IADD3 R17, PT, PT, R19, R0, RZ ;  /* 0x0000000013117210 */ /* 0x000fc80007ffe0ff */
[C---:B------:R-:W-:Y:S01]  /*1820*/  ISETP.GE.OR P1, PT, R17.reuse, R2, P0 ;  /* 0x000000021100720c */ /* 0x040fe20000726670 */
[----:B------:R-:W-:-:S04]  /*1830*/  IMAD.IADD R13, R17, 0x1, R0 ;  /* 0x00000001110d7824 */ /* 0x000fc800078e0200 */
[C---:B------:R-:W-:Y:S01]  /*1840*/  IMAD.IADD R11, R13.reuse, 0x1, R0 ;  /* 0x000000010d0b7824 */ /* 0x040fe200078e0200 */
[----:B------:R-:W-:-:S04]  /*1850*/  ISETP.GE.OR P2, PT, R13, R2, P0 ;  /* 0x000000020d00720c */ /* 0x000fc80000746670 */
[----:B------:R-:W-:Y:S01]  /*1860*/  ISETP.GE.OR P0, PT, R11, R2, P0 ;  /* 0x000000020b00720c */ /* 0x000fe20000706670 */
[----:B------:R-:W-:-:S12]  /*1870*/  @P3 BRA `(.L_x_229) ;  /* 0x0000000000903947 */ /* 0x000fd80003800000 */
[----:B------:R-:W-:Y:S02]  /*1880*/  IABS R21, R12 ;  /* 0x0000000c00157213 */ /* 0x000fe40000000000 */
[----:B-1234-:R-:W-:Y:S02]  /*1890*/  IABS R22, R19 ;  /* 0x0000001300167213 */ /* 0x01efe40000000000 */
[----:B------:R-:W0:Y:S01]  /*18a0*/  I2F.RP R18, R21 ;  /* 0x0000001500127306 */ /* 0x000e220000209400 */
[----:B------:R-:W-:Y:S02]  /*18b0*/  ISETP.GE.AND P4, PT, R19, RZ, PT ;  /* 0x000000ff1300720c */ /* 0x000fe40003f86270 */
[----:B------:R-:W-:-:S05]  /*18c0*/  ISETP.NE.AND P5, PT, R12, RZ, PT ;  /* 0x000000ff0c00720c */ /* 0x000fca0003fa5270 */
[----:B0-----:R-:W0:Y:S02]  /*18d0*/  MUFU.RCP R18, R18 ;  /* 0x0000001200127308 */ /* 0x001e240000001000 */
[----:B0-----:R-:W-:Y:S01]  /*18e0*/  IADD3 R20, PT, PT, R18, 0xffffffe, RZ ;  /* 0x0ffffffe12147810 */ /* 0x001fe20007ffe0ff */
[----:B------:R-:W-:-:S05]  /*18f0*/  IMAD R18, R9, R12, R19 ;  /* 0x0000000c09127224 */ /* 0x000fca00078e0213 */
[----:B------:R-:W0:Y:S02]  /*1900*/  F2I.FTZ.U32.TRUNC.NTZ R15, R20 ;  /* 0x00000014000f7305 */ /* 0x000e24000021f000 */
[----:B0-----:R-:W-:-:S04]  /*1910*/  IMAD.MOV R14, RZ, RZ, -R15 ;  /* 0x000000ffff0e7224 */ /* 0x001fc800078e0a0f */
        /* <DEDUP_REMOVED lines=20> */
[----:B------:R-:W0:Y:S01]  /*1a60*/  S2UR UR6, SR_CgaCtaId ;  /* 0x00000000000679c3 */ /* 0x000e220000008800 */
[----:B------:R-:W-:Y:S01]  /*1a70*/  UMOV UR5, 0x400 ;  /* 0x0000040000057882 */ /* 0x000fe20000000000 */
[----:B------:R-:W-:Y:S01]  /*1a80*/  IMAD.IADD R19, R8, 0x1, R19 ;  /* 0x0000000108137824 */ /* 0x000fe200078e0213 */
[----:B0-----:R-:W-:-:S06]  /*1a90*/  ULEA UR5, UR6, UR5, 0x18 ;  /* 0x0000000506057291 */ /* 0x001fcc000f8ec0ff */
[----:B------:R-:W-:-:S05]  /*1aa0*/  LEA R19, R19, UR5, 0x2 ;  /* 0x0000000513137c11 */ /* 0x000fca000f8e10ff */
[----:B--2---:R0:W-:Y:S02]  /*1ab0*/  STS [R19], R14 ;  /* 0x0000000e13007388 */ /* 0x0041e40000000800 */
.L_x_229:
[----:B------:R-:W-:Y:S05]  /*1ac0*/  BSYNC.RECONVERGENT B0 ;  /* 0x0000000000007941 */ /* 0x000fea0003800200 */
.L_x_228:
[----:B------:R-:W-:Y:S04]  /*1ad0*/  BSSY.RECONVERGENT B0, `(.L_x_230) ;  /* 0x0000026000007945 */ /* 0x000fe80003800200 */
[----:B------:R-:W-:Y:S05]  /*1ae0*/  @P1 BRA `(.L_x_231) ;  /* 0x0000000000901947 */ /* 0x000fea0003800000 */
[----:B0-----:R-:W-:Y:S02]  /*1af0*/  IABS R19, R12 ;  /* 0x0000000c00137213 */ /* 0x001fe40000000000 */
[----:B-1234-:R-:W-:Y:S02]  /*1b00*/  IABS R22, R17 ;  /* 0x0000001100167213 */ /* 0x01efe40000000000 */
[----:B------:R-:W0:Y:S01]  /*1b10*/  I2F.RP R18, R19 ;  /* 0x0000001300127306 */ /* 0x000e220000209400 */
[----:B------:R-:W-:Y:S02]  /*1b20*/  ISETP.GE.AND P3, PT, R17, RZ, PT ;  /* 0x000000ff1100720c */ /* 0x000fe40003f66270 */
[----:B------:R-:W-:-:S05]  /*1b30*/  ISETP.NE.AND P4, PT, R12, RZ, PT ;  /* 0x000000ff0c00720c */ /* 0x000fca0003f85270 */
[----:B0-----:R-:W0:Y:S02]  /*1b40*/  MUFU.RCP R18, R18 ;  /* 0x0000001200127308 */ /* 0x001e240000001000 */
[----:B0-----:R-:W-:Y:S02]  /*1b50*/  VIADD R20, R18, 0xffffffe ;  /* 0x0ffffffe12147836 */ /* 0x001fe40000000000 */
[----:B------:R-:W-:-:S04]  /*1b60*/  IMAD R18, R9, R12, R17 ;  /* 0x0000000c09127224 */ /* 0x000fc800078e0211 */
[----:B------:R-:W0:Y:S02]  /*1b70*/  F2I.FTZ.U32.TRUNC.NTZ R15, R20 ;  /* 0x00000014000f7305 */ /* 0x000e24000021f000 */
[----:B0-----:R-:W-:-:S05]  /*1b80*/  IADD3 R14, PT, PT, RZ, -R15, RZ ;  /* 0x8000000fff0e7210 */ /* 0x001fca0007ffe0ff */
[----:B------:R-:W-:Y:S02]  /*1b90*/  IMAD R21, R14, R19, RZ ;  /* 0x000000130e157224 */ /* 0x000fe400078e02ff */
[----:B------:R-:W-:-:S04]  /*1ba0*/  IMAD.MOV.U32 R14, RZ, RZ, RZ ;  /* 0x000000ffff0e7224 */ /* 0x000fc800078e00ff */
        /* <DEDUP_REMOVED lines=18> */
[----:B------:R-:W0:Y:S01]  /*1cd0*/  S2UR UR6, SR_CgaCtaId ;  /* 0x00000000000679c3 */ /* 0x000e220000008800 */
[----:B------:R-:W-:Y:S01]  /*1ce0*/  UMOV UR5, 0x400 ;  /* 0x0000040000057882 */ /* 0x000fe20000000000 */
[----:B------:R-:W-:Y:S01]  /*1cf0*/  IADD3 R17, PT, PT, R8, R17, RZ ;  /* 0x0000001108117210 */ /* 0x000fe20007ffe0ff */
[----:B0-----:R-:W-:-:S06]  /*1d00*/  ULEA UR5, UR6, UR5, 0x18 ;  /* 0x0000000506057291 */ /* 0x001fcc000f8ec0ff */
[----:B------:R-:W-:-:S05]  /*1d10*/  LEA R17, R17, UR5, 0x2 ;  /* 0x0000000511117c11 */ /* 0x000fca000f8e10ff */
[----:B--2---:R0:W-:Y:S02]  /*1d20*/  STS [R17], R14 ;  /* 0x0000000e11007388 */ /* 0x0041e40000000800 */
.L_x_231:
[----:B------:R-:W-:Y:S05]  /*1d30*/  BSYNC.RECONVERGENT B0 ;  /* 0x0000000000007941 */ /* 0x000fea0003800200 */
.L_x_230:
        /* <DEDUP_REMOVED lines=11> */
[----:B0-----:R-:W-:-:S04]  /*1df0*/  IMAD.MOV R14, RZ, RZ, -R15 ;  /* 0x000000ffff0e7224 */ /* 0x001fc800078e0a0f */
[----:B------:R-:W-:Y:S02]  /*1e00*/  IMAD R21, R14, R17, RZ ;  /* 0x000000110e157224 */ /* 0x000fe400078e02ff */
[----:B------:R-:W-:-:S05]  /*1e10*/  HFMA2 R14, -RZ, RZ, 0, 0 ;  /* 0x00000000ff0e7431 */ /* 0x000fca00000001ff */
[----:B------:R-:W-:-:S04]  /*1e20*/  IMAD.HI.U32 R14, R15, R21, R14 ;  /* 0x000000150f0e7227 */ /* 0x000fc800078e000e */
[----:B------:R-:W-:-:S04]  /*1e30*/  IMAD.MOV.U32 R15, RZ, RZ, R20 ;  /* 0x000000ffff0f7224 */ /* 0x000fc800078e0014 */
        /* <DEDUP_REMOVED lines=22> */
.L_x_233:
[----:B------:R-:W-:Y:S05]  /*1fa0*/  BSYNC.RECONVERGENT B0 ;  /* 0x0000000000007941 */ /* 0x000fea0003800200 */
.L_x_232:
[----:B------:R-:W-:Y:S04]  /*1fb0*/  BSSY.RECONVERGENT B0, `(.L_x_234) ;  /* 0x0000025000007945 */ /* 0x000fe80003800200 */
[----:B------:R-:W-:Y:S05]  /*1fc0*/  @P0 BRA `(.L_x_235) ;  /* 0x00000000008c0947 */ /* 0x000fea0003800000 */
[----:B------:R-:W-:Y:S01]  /*1fd0*/  IABS R18, R12 ;  /* 0x0000000c00127213 */ /* 0x000fe20000000000 */
[----:B0-----:R-:W-:Y:S01]  /*1fe0*/  IMAD.MOV.U32 R14, RZ, RZ, RZ ;  /* 0x000000ffff0e7224 */ /* 0x001fe200078e00ff */
[----:B------:R-:W-:Y:S02]  /*1ff0*/  IABS R19, R11 ;  /* 0x0000000b00137213 */ /* 0x000fe40000000000 */
[----:B------:R-:W0:Y:S01]  /*2000*/  I2F.RP R17, R18 ;  /* 0x0000001200117306 */ /* 0x000e220000209400 */
[----:B------:R-:W-:Y:S02]  /*2010*/  ISETP.GE.AND P1, PT, R11, RZ, PT ;  /* 0x000000ff0b00720c */ /* 0x000fe40003f26270 */
[----:B------:R-:W-:-:S05]  /*2020*/  ISETP.NE.AND P2, PT, R12, RZ, PT ;  /* 0x000000ff0c00720c */ /* 0x000fca0003f45270 */
        /* <DEDUP_REMOVED lines=9> */
[C---:B------:R-:W-:Y:S02]  /*20c0*/  IMAD R13, R18.reuse, R13, R14 ;  /* 0x0000000d120d7224 */ /* 0x040fe400078e020e */
[----:B------:R-:W0:Y:S03]  /*20d0*/  LDC.64 R14, c[0x0][0x388] ;  /* 0x0000e200ff0e7b82 */ /* 0x000e260000000a00 */
[----:B------:R-:W-:-:S13]  /*20e0*/  ISETP.GT.U32.AND P0, PT, R18, R13, PT ;  /* 0x0000000d1200720c */ /* 0x000fda0003f04070 */
[----:B------:R-:W-:-:S05]  /*20f0*/  @!P0 IMAD.IADD R13, R13, 0x1, -R18 ;  /* 0x000000010d0d8824 */ /* 0x000fca00078e0a12 */
[----:B------:R-:W-:-:S13]  /*2100*/  ISETP.GT.U32.AND P0, PT, R18, R13, PT ;  /* 0x0000000d1200720c */ /* 0x000fda0003f04070 */
[----:B------:R-:W-:Y:S01]  /*2110*/  @!P0 IADD3 R13, PT, PT, R13, -R18, RZ ;  /* 0x800000120d0d8210 */ /* 0x000fe20007ffe0ff */
[----:B------:R-:W-:-:S04]  /*2120*/  IMAD R18, R9, R12, R11 ;  /* 0x0000000c09127224 */ /* 0x000fc800078e020b */
[----:B------:R-:W-:Y:S01]  /*2130*/  @!P1 IMAD.MOV R13, RZ, RZ, -R13 ;  /* 0x000000ffff0d9224 */ /* 0x000fe200078e0a0d */
[----:B------:R-:W-:-:S05]  /*2140*/  @!P2 LOP3.LUT R13, RZ, R12, RZ, 0x33, !PT ;  /* 0x0000000cff0da212 */ /* 0x000fca00078e33ff */
[----:B------:R-:W-:-:S05]  /*2150*/  IMAD R13, R12, UR7, R13 ;  /* 0x000000070c0d7c24 */ /* 0x000fca000f8e020d */
[----:B------:R-:W-:-:S05]  /*2160*/  VIMNMX R13, PT, PT, R18, R13, PT ;  /* 0x0000000d120d7248 */ /* 0x000fca0003fe0100 */
[----:B------:R-:W-:-:S04]  /*2170*/  IMAD.IADD R13, R6, 0x1, R13 ;  /* 0x00000001060d7824 */ /* 0x000fc800078e020d */
[----:B0-----:R-:W-:-:S06]  /*2180*/  IMAD.WIDE R14, R13, 0x4, R14 ;  /* 0x000000040d0e7825 */ /* 0x001fcc00078e020e */
[----:B------:R-:W5:Y:S01]  /*2190*/  LDG.E R14, desc[UR8][R14.64] ;  /* 0x000000080e0e7981 */ /* 0x000f62000c1e1900 */
[----:B------:R-:W0:Y:S01]  /*21a0*/  S2UR UR6, SR_CgaCtaId ;  /* 0x00000000000679c3 */ /* 0x000e220000008800 */
[----:B------:R-:W-:Y:S01]  /*21b0*/  UMOV UR5, 0x400 ;  /* 0x0000040000057882 */ /* 0x000fe20000000000 */
[----:B------:R-:W-:Y:S01]  /*21c0*/  IADD3 R11, PT, PT, R8, R11, RZ ;  /* 0x0000000b080b7210 */ /* 0x000fe20007ffe0ff */
[----:B0-----:R-:W-:-:S06]  /*21d0*/  ULEA UR5, UR6, UR5, 0x18 ;  /* 0x0000000506057291 */ /* 0x001fcc000f8ec0ff */
[----:B------:R-:W-:-:S05]  /*21e0*/  LEA R11, R11, UR5, 0x2 ;  /* 0x000000050b0b7c11 */ /* 0x000fca000f8e10ff */
[----:B-----5:R0:W-:Y:S02]  /*21f0*/  STS [R11], R14 ;  /* 0x0000000e0b007388 */ /* 0x0201e40000000800 */
.L_x_235:
[----:B------:R-:W-:Y:S05]  /*2200*/  BSYNC.RECONVERGENT B0 ;  /* 0x0000000000007941 */ /* 0x000fea0003800200 */
.L_x_234:
[----:B------:R-:W-:-:S07]  /*2210*/  VIADD R7, R7, 0x4 ;  /* 0x0000000407077836 */ /* 0x000fce0000000000 */
.L_x_227:
[----:B------:R-:W-:-:S13]  /*2220*/  ISETP.NE.AND P0, PT, R16, RZ, PT ;  /* 0x000000ff1000720c */ /* 0x000fda0003f05270 */
[----:B------:R-:W-:Y:S05]  /*2230*/  @!P0 BRA `(.L_x_208) ;  /* 0x0000000800048947 */ /* 0x000fea0003800000 */
[----:B------:R-:W-:-:S13]  /*2240*/  ISETP.NE.AND P0, PT, R16, 0x1, PT ;  /* 0x000000011000780c */ /* 0x000fda0003f05270 */
[----:B------:R-:W-:Y:S05]  /*2250*/  @!P0 BRA `(.L_x_236) ;  /* 0x00000004004c8947 */ /* 0x000fea0003800000 */
[----:B0-----:R-:W-:Y:S01]  /*2260*/  IMAD R13, R7, R0, R3 ;  /* 0x00000000070d7224 */ /* 0x001fe200078e0203 */
[----:B------:R-:W-:Y:S01]  /*2270*/  ISETP.GT.U32.AND P0, PT, R10, UR4, PT ;  /* 0x000000040a007c0c */ /* 0x000fe2000bf04070 */
[----:B------:R-:W-:Y:S02]  /*2280*/  BSSY.RECONVERGENT B0, `(.L_x_237) ;  /* 0x0000029000007945 */ /* 0x000fe40003800200 */
[C---:B------:R-:W-:Y:S01]  /*2290*/  IMAD.IADD R11, R13.reuse, 0x1, R0 ;  /* 0x000000010d0b7824 */ /* 0x040fe200078e0200 */
[----:B------:R-:W-:-:S04]  /*22a0*/  ISETP.GE.OR P1, PT, R13, R2, P0 ;  /* 0x000000020d00720c */ /* 0x000fc80000726670 */
[----:B------:R-:W-:-:S09]  /*22b0*/  ISETP.GE.OR P0, PT, R11, R2, P0 ;  /* 0x000000020b00720c */ /* 0x000fd20000706670 */
[----:B------:R-:W-:Y:S05]  /*22c0*/  @P1 BRA `(.L_x_238) ;  /* 0x0000000000901947 */ /* 0x000fea0003800000 */
        /* <DEDUP_REMOVED lines=36> */
.L_x_238:
[----:B------:R-:W-:Y:S05]  /*2510*/  BSYNC.RECONVERGENT B0 ;  /* 0x0000000000007941 */ /* 0x000fea0003800200 */
.L_x_237:
        /* <DEDUP_REMOVED lines=17> */
[C---:B------:R-:W-:Y:S02]  /*2630*/  IMAD R13, R16.reuse, R13, R14 ;  /* 0x0000000d100d7224 */ /* 0x040fe400078e020e */
[----:B------:R-:W0:Y:S03]  /*2640*/  LDC.64 R14, c[0x0][0x388] ;  /* 0x0000e200ff0e7b82 */ /* 0x000e260000000a00 */
[----:B------:R-:W-:-:S13]  /*2650*/  ISETP.GT.U32.AND P0, PT, R16, R13, PT ;  /* 0x0000000d1000720c */ /* 0x000fda0003f04070 */
[----:B------:R-:W-:-:S05]  /*2660*/  @!P0 IMAD.IADD R13, R13, 0x1, -R16 ;  /* 0x000000010d0d8824 */ /* 0x000fca00078e0a10 */
[----:B------:R-:W-:-:S13]  /*2670*/  ISETP.GT.U32.AND P0, PT, R16, R13, PT ;  /* 0x0000000d1000720c */ /* 0x000fda0003f04070 */
[----:B------:R-:W-:Y:S02]  /*2680*/  @!P0 IMAD.IADD R13, R13, 0x1, -R16 ;  /* 0x000000010d0d8824 */ /* 0x000fe400078e0a10 */
[----:B------:R-:W-:-:S03]  /*2690*/  IMAD R16, R9, R12, R11 ;  /* 0x0000000c09107224 */ /* 0x000fc600078e020b */
[----:B------:R-:W-:Y:S02]  /*26a0*/  @!P1 IADD3 R13, PT, PT, -R13, RZ, RZ ;  /* 0x000000ff0d0d9210 */ /* 0x000fe40007ffe1ff */
        /* <DEDUP_REMOVED lines=8> */
[----:B------:R-:W-:Y:S01]  /*2730*/  IMAD.IADD R11, R8, 0x1, R11 ;  /* 0x00000001080b7824 */ /* 0x000fe200078e020b */
[----:B0-----:R-:W-:-:S06]  /*2740*/  ULEA UR5, UR6, UR5, 0x18 ;  /* 0x0000000506057291 */ /* 0x001fcc000f8ec0ff */
[----:B------:R-:W-:-:S05]  /*2750*/  LEA R11, R11, UR5, 0x2 ;  /* 0x000000050b0b7c11 */ /* 0x000fca000f8e10ff */
[----:B-----5:R0:W-:Y:S02]  /*2760*/  STS [R11], R14 ;  /* 0x0000000e0b007388 */ /* 0x0201e40000000800 */
.L_x_240:
[----:B------:R-:W-:Y:S05]  /*2770*/  BSYNC.RECONVERGENT B0 ;  /* 0x0000000000007941 */ /* 0x000fea0003800200 */
.L_x_239:
[----:B------:R-:W-:-:S07]  /*2780*/  IADD3 R7, PT, PT, R7, 0x2, RZ ;  /* 0x0000000207077810 */ /* 0x000fce0007ffe0ff */
.L_x_236:
[----:B0-----:R-:W-:-:S04]  /*2790*/  LOP3.LUT R11, R12, 0x1, RZ, 0xc0, !PT ;  /* 0x000000010c0b7812 */ /* 0x001fc800078ec0ff */
[----:B------:R-:W-:-:S13]  /*27a0*/  ISETP.NE.U32.AND P0, PT, R11, 0x1, PT ;  /* 0x000000010b00780c */ /* 0x000fda0003f05070 */
[----:B------:R-:W-:Y:S05]  /*27b0*/  @P0 BRA `(.L_x_208) ;  /* 0x0000000000a40947 */ /* 0x000fea0003800000 */
[----:B------:R-:W-:Y:S01]  /*27c0*/  IMAD R13, R0, R7, R3 ;  /* 0x00000007000d7224 */ /* 0x000fe200078e0203 */
[----:B------:R-:W-:Y:S01]  /*27d0*/  ISETP.GT.U32.AND P0, PT, R10, UR4, PT ;  /* 0x000000040a007c0c */ /* 0x000fe2000bf04070 */
[----:B------:R-:W-:Y:S03]  /*27e0*/  BSSY.RECONVERGENT B0, `(.L_x_208) ;  /* 0x0000026000007945 */ /* 0x000fe60003800200 */
[----:B------:R-:W-:-:S13]  /*27f0*/  ISETP.GE.OR P0, PT, R13, R2, P0 ;  /* 0x000000020d00720c */ /* 0x000fda0000706670 */
[----:B------:R-:W-:Y:S05]  /*2800*/  @P0 BRA `(.L_x_241) ;  /* 0x00000000008c0947 */ /* 0x000fea0003800000 */
[----:B------:R-:W-:Y:S01]  /*2810*/  IABS R14, R12 ;  /* 0x0000000c000e7213 */ /* 0x000fe20000000000 */
[----:B------:R-:W-:Y:S01]  /*2820*/  HFMA2 R10, -RZ, RZ, 0, 0 ;  /* 0x00000000ff0a7431 */ /* 0x000fe200000001ff */
[----:B------:R-:W-:Y:S02]  /*2830*/  IABS R16, R13 ;  /* 0x0000000d00107213 */ /* 0x000fe40000000000 */
[----:B------:R-:W0:Y:S01]  /*2840*/  I2F.RP R15, R14 ;  /* 0x0000000e000f7306 */ /* 0x000e220000209400 */
[----:B------:R-:W-:Y:S02]  /*2850*/  ISETP.GE.AND P1, PT, R13, RZ, PT ;  /* 0x000000ff0d00720c */ /* 0x000fe40003f26270 */
[----:B------:R-:W-:-:S05]  /*2860*/  ISETP.NE.AND P2, PT, R12, RZ, PT ;  /* 0x000000ff0c00720c */ /* 0x000fca0003f45270 */
[----:B0-----:R-:W0:Y:S02]  /*2870*/  MUFU.RCP R15, R15 ;  /* 0x0000000f000f7308 */ /* 0x001e240000001000 */
[----:B0-----:R-:W-:-:S06]  /*2880*/  VIADD R11, R15, 0xffffffe ;  /* 0x0ffffffe0f0b7836 */ /* 0x001fcc0000000000 */
[----:B------:R-:W0:Y:S02]  /*2890*/  F2I.FTZ.U32.TRUNC.NTZ R11, R11 ;  /* 0x0000000b000b7305 */ /* 0x000e24000021f000 */
[----:B0-----:R-:W-:-:S04]  /*28a0*/  IMAD.MOV R7, RZ, RZ, -R11 ;  /* 0x000000ffff077224 */ /* 0x001fc800078e0a0b */
[----:B------:R-:W-:-:S04]  /*28b0*/  IMAD R7, R7, R14, RZ ;  /* 0x0000000e07077224 */ /* 0x000fc800078e02ff */
[----:B------:R-:W-:-:S04]  /*28c0*/  IMAD.HI.U32 R7, R11, R7, R10 ;  /* 0x000000070b077227 */ /* 0x000fc800078e000a */
[----:B------:R-:W-:-:S04]  /*28d0*/  IMAD.MOV.U32 R10, RZ, RZ, R16 ;  /* 0x000000ffff0a7224 */ /* 0x000fc800078e0010 */
[----:B------:R-:W-:-:S04]  /*28e0*/  IMAD.HI.U32 R7, R7, R10, RZ ;  /* 0x0000000a07077227 */ /* 0x000fc800078e00ff */
[----:B------:R-:W-:-:S04]  /*28f0*/  IMAD.MOV R7, RZ, RZ, -R7 ;  /* 0x000000ffff077224 */ /* 0x000fc800078e0a07 */
[C---:B------:R-:W-:Y:S02]  /*2900*/  IMAD R7, R14.reuse, R7, R10 ;  /* 0x000000070e077224 */ /* 0x040fe400078e020a */
[----:B------:R-:W0:Y:S03]  /*2910*/  LDC.64 R10, c[0x0][0x388] ;  /* 0x0000e200ff0a7b82 */ /* 0x000e260000000a00 */
[----:B------:R-:W-:-:S13]  /*2920*/  ISETP.GT.U32.AND P0, PT, R14, R7, PT ;  /* 0x000000070e00720c */ /* 0x000fda0003f04070 */
[----:B------:R-:W-:-:S04]  /*2930*/  @!P0 IADD3 R7, PT, PT, R7, -R14, RZ ;  /* 0x8000000e07078210 */ /* 0x000fc80007ffe0ff */
        /* <DEDUP_REMOVED lines=16> */
.L_x_241:
[----:B------:R-:W-:Y:S05]  /*2a40*/  BSYNC.RECONVERGENT B0 ;  /* 0x0000000000007941 */ /* 0x000fea0003800200 */
.L_x_208:
[----:B------:R-:W-:Y:S01]  /*2a50*/  BAR.SYNC.DEFER_BLOCKING 0x0 ;  /* 0x0000000000007b1d */ /* 0x000fe20000010000 */
[----:B------:R-:W-:-:S13]  /*2a60*/  ISETP.GE.AND P0, PT, R12, 0x1, PT ;  /* 0x000000010c00780c */ /* 0x000fda0003f06270 */
[----:B------:R-:W-:Y:S05]  /*2a70*/  @!P0 EXIT ;  /* 0x000000000000894d */ /* 0x000fea0003800000 */
[----:B------:R-:W5:Y:S01]  /*2a80*/  S2R R7, SR_TID.Y ;  /* 0x0000000000077919 */ /* 0x000f620000002200 */
[----:B------:R-:W0:Y:S01]  /*2a90*/  LDCU UR4, c[0x0][0x390] ;  /* 0x00007200ff0477ac */ /* 0x000e220008000800 */
[----:B------:R-:W-:-:S04]  /*2aa0*/  IADD3 R8, PT, PT, R12, -0x1, RZ ;  /* 0xffffffff0c087810 */ /* 0x000fc80007ffe0ff */
[----:B------:R-:W-:Y:S01]  /*2ab0*/  ISETP.GE.U32.AND P0, PT, R8, 0x3, PT ;  /* 0x000000030800780c */ /* 0x000fe20003f06070 */
[----:B0-----:R-:W-:-:S04]  /*2ac0*/  IMAD R8, R12, UR4, RZ ;  /* 0x000000040c087c24 */ /* 0x001fc8000f8e02ff */
[----:B------:R-:W-:Y:S02]  /*2ad0*/  IMAD R10, R5, R8, RZ ;  /* 0x00000008050a7224 */ /* 0x000fe400078e02ff */
[----:B-----5:R-:W-:Y:S01]  /*2ae0*/  VIADD R6, R7, 0x1 ;  /* 0x0000000107067836 */ /* 0x020fe20000000000 */
[----:B------:R-:W-:-:S04]  /*2af0*/  SHF.R.U32.HI R7, RZ, 0x1, R7 ;  /* 0x00000001ff077819 */ /* 0x000fc80000011607 */
[----:B------:R-:W-:Y:S01]  /*2b00*/  SHF.R.U32.HI R9, RZ, 0x1, R6 ;  /* 0x00000001ff097819 */ /* 0x000fe20000011606 */
[----:B------:R-:W-:Y:S01]  /*2b10*/  IMAD R6, R2, R7, RZ ;  /* 0x0000000702067224 */ /* 0x000fe200078e02ff */
[----:B------:R-:W-:-:S03]  /*2b20*/  LOP3.LUT R7, R12, 0x3, RZ, 0xc0, !PT ;  /* 0x000000030c077812 */ /* 0x000fc600078ec0ff */
[----:B------:R-:W-:Y:S02]  /*2b30*/  IMAD R2, R2, R9, RZ ;  /* 0x0000000902027224 */ /* 0x000fe400078e02ff */
[----:B------:R-:W-:Y:S01]  /*2b40*/  IMAD.MOV.U32 R9, RZ, RZ, RZ ;  /* 0x000000ffff097224 */ /* 0x000fe200078e00ff */
[----:B------:R-:W-:Y:S06]  /*2b50*/  @!P0 BRA `(.L_x_242) ;  /* 0x0000001000448947 */ /* 0x000fec0003800000 */
[----:B------:R-:W-:Y:S01]  /*2b60*/  IMAD R14, R0, UR10, RZ ;  /* 0x0000000a000e7c24 */ /* 0x000fe2000f8e02ff */
[-C--:B------:R-:W-:Y:S01]  /*2b70*/  IADD3 R33, PT, PT, R10, R3.reuse, RZ ;  /* 0x000000030a217210 */ /* 0x080fe20007ffe0ff */
[C---:B------:R-:W-:Y:S01]  /*2b80*/  IMAD R23, R12.reuse, UR10, RZ ;  /* 0x0000000a0c177c24 */ /* 0x040fe2000f8e02ff */
[----:B------:R-:W-:Y:S01]  /*2b90*/  LOP3.LUT R9, R12, 0x7ffffffc, RZ, 0xc0, !PT ;  /* 0x7ffffffc0c097812 */ /* 0x000fe200078ec0ff */
[----:B------:R-:W-:Y:S01]  /*2ba0*/  IMAD R11, R5, UR4, R14 ;  /* 0x00000004050b7c24 */ /* 0x000fe2000f8e020e */
[-C--:B------:R-:W-:Y:S01]  /*2bb0*/  LEA R15, R0, R3.reuse, 0x1 ;  /* 0x00000003000f7211 */ /* 0x080fe200078e08ff */
[C---:B------:R-:W-:Y:S01]  /*2bc0*/  IMAD R14, R23.reuse, R0, R0 ;  /* 0x00000000170e7224 */ /* 0x040fe200078e0200 */
[-C--:B------:R-:W-:Y:S01]  /*2bd0*/  MOV R21, R3.reuse ;  /* 0x0000000300157202 */ /* 0x080fe20000000f00 */
[C---:B------:R-:W-:Y:S01]  /*2be0*/  VIADD R31, R23.reuse, 0x2 ;  /* 0x00000002171f7836 */ /* 0x040fe20000000000 */
[----:B------:R-:W-:Y:S01]  /*2bf0*/  IADD3 R23, PT, PT, R23, 0x3, RZ ;  /* 0x0000000317177810 */ /* 0x000fe20007ffe0ff */
[--C-:B------:R-:W-:Y:S01]  /*2c00*/  IMAD R11, R11, R12, R3.reuse ;  /* 0x0000000c0b0b7224 */ /* 0x100fe200078e0203 */
[C---:B------:R-:W-:Y:S01]  /*2c10*/  IADD3 R25, PT, PT, R14.reuse, R3, RZ ;  /* 0x000000030e197210 */ /* 0x040fe20007ffe0ff */
[----:B------:R-:W-:Y:S01]  /*2c20*/  IMAD R29, R31, R0, R3 ;  /* 0x000000001f1d7224 */ /* 0x000fe200078e0203 */
[----:B------:R-:W0:Y:S01]  /*2c30*/  LDCU UR6, c[0x0][0x394] ;  /* 0x00007280ff0677ac */ /* 0x000e220008000800 */
[----:B------:R-:W-:-:S02]  /*2c40*/  IMAD.IADD R27, R14, 0x1, R33 ;  /* 0x000000010e1b7824 */ /* 0x000fc400078e0221 */
[-C--:B------:R-:W-:Y:S02]  /*2c50*/  IMAD R31, R31, R0.reuse, R33 ;  /* 0x000000001f1f7224 */ /* 0x080fe400078e0221 */
[----:B------:R-:W-:Y:S02]  /*2c60*/  IMAD.IADD R13, R3, 0x1, R0 ;  /* 0x00000001030d7824 */ /* 0x000fe400078e0200 */
[----:B------:R-:W-:Y:S02]  /*2c70*/  IMAD R17, R0, 0x3, R3 ;  /* 0x0000000300117824 */ /* 0x000fe400078e0203 */
[----:B------:R-:W-:Y:S02]  /*2c80*/  IMAD.MOV.U32 R19, RZ, RZ, R4 ;  /* 0x000000ffff137224 */ /* 0x000fe400078e0004 */
[----:B------:R-:W-:Y:S02]  /*2c90*/  IMAD.MOV R12, RZ, RZ, -R9 ;  /* 0x000000ffff0c7224 */ /* 0x000fe400078e0a09 */
[----:B------:R-:W-:-:S02]  /*2ca0*/  IMAD R33, R23, R0, R33 ;  /* 0x0000000017217224 */ /* 0x000fc400078e0221 */
[----:B------:R-:W-:-:S07]  /*2cb0*/  IMAD R35, R23, R0, R3 ;  /* 0x0000000017237224 */ /* 0x000fce00078e0203 */
.L_x_251:
[-C--:B------:R-:W-:Y:S01]  /*2cc0*/  ISETP.GE.AND P0, PT, R19, R8.reuse, PT ;  /* 0x000000081300720c */ /* 0x080fe20003f06270 */
[----:B------:R-:W-:Y:S01]  /*2cd0*/  BSSY.RECONVERGENT B0, `(.L_x_243) ;  /* 0x000003f000007945 */ /* 0x000fe20003800200 */
[-C--:B------:R-:W-:Y:S02]  /*2ce0*/  ISETP.GE.AND P1, PT, R25, R8.reuse, PT ;  /* 0x000000081900720c */ /* 0x080fe40003f26270 */
[----:B0-----:R-:W-:Y:S02]  /*2cf0*/  ISETP.GE.OR P3, PT, R5, UR6, P0 ;  /* 0x0000000605007c0c */ /* 0x001fe40008766670 */
[-C--:B------:R-:W-:Y:S02]  /*2d00*/  ISETP.GE.AND P2, PT, R29, R8.reuse, PT ;  /* 0x000000081d00720c */ /* 0x080fe40003f46270 */
[----:B------:R-:W-:Y:S02]  /*2d10*/  ISETP.GE.AND P4, PT, R35, R8, PT ;  /* 0x000000082300720c */ /* 0x000fe40003f86270 */
[----:B------:R-:W-:-:S02]  /*2d20*/  ISETP.GE.OR P0, PT, R5, UR6, P1 ;  /* 0x0000000605007c0c */ /* 0x000fc40008f06670 */
[C---:B------:R-:W-:Y:S02]  /*2d30*/  ISETP.GE.OR P1, PT, R5.reuse, UR6, P2 ;  /* 0x0000000605007c0c */ /* 0x040fe40009726670 */
[----:B------:R-:W-:-:S03]  /*2d40*/  ISETP.GE.OR P2, PT, R5, UR6, P4 ;  /* 0x0000000605007c0c */ /* 0x000fc6000a746670 */
[----:B------:R-:W-:Y:S10]  /*2d50*/  @P3 BRA `(.L_x_244) ;  /* 0x0000000000d83947 */ /* 0x000ff40003800000 */
[----:B------:R-:W0:Y:S01]  /*2d60*/  LDC R14, c[0x0][0x3a0] ;  /* 0x0000e800ff0e7b82 */ /* 0x000e220000000800 */
[----:B------:R-:W-:Y:S01]  /*2d70*/  IABS R24, R21 ;  /* 0x0000001500187213 */ /* 0x000fe20000000000 */
[----:B------:R-:W-:-:S06]  /*2d80*/  UMOV UR4, 0x400 ;  /* 0x0000040000047882 */ /* 0x000fcc0000000000 */
[----:B------:R-:W5:Y:S01]  /*2d90*/  S2UR UR5, SR_CgaCtaId ;  /* 0x00000000000579c3 */ /* 0x000f620000008800 */
[----:B0-----:R-:W-:-:S04]  /*2da0*/  IABS R16, R14 ;  /* 0x0000000e00107213 */ /* 0x001fc80000000000 */
[----:B-1234-:R-:W0:Y:S01]  /*2db0*/  I2F.RP R20, R16 ;  /* 0x0000001000147306 */ /* 0x01ee220000209400 */
[----:B-----5:R-:W-:-:S07]  /*2dc0*/  ULEA UR4, UR5, UR4, 0x18 ;  /* 0x0000000405047291 */ /* 0x020fce000f8ec0ff */
[----:B0-----:R-:W0:Y:S02]  /*2dd0*/  MUFU.RCP R20, R20 ;  /* 0x0000001400147308 */ /* 0x001e240000001000 */
[----:B0-----:R-:W-:-:S06]  /*2de0*/  IADD3 R22, PT, PT, R20, 0xffffffe, RZ ;  /* 0x0ffffffe14167810 */ /* 0x001fcc0007ffe0ff */
[----:B------:R0:W1:Y:S02]  /*2df0*/  F2I.FTZ.U32.TRUNC.NTZ R23, R22 ;  /* 0x0000001600177305 */ /* 0x000064000021f000 */
[----:B0-----:R-:W-:Y:S02]  /*2e00*/  HFMA2 R22, -RZ, RZ, 0, 0 ;  /* 0x00000000ff167431 */ /* 0x001fe400000001ff */
[----:B-1----:R-:W-:-:S04]  /*2e10*/  IMAD.MOV R37, RZ, RZ, -R23 ;  /* 0x000000ffff257224 */ /* 0x002fc800078e0a17 */
[----:B------:R-:W-:-:S04]  /*2e20*/  IMAD R37, R37, R16, RZ ;  /* 0x0000001025257224 */ /* 0x000fc800078e02ff */
        /* <DEDUP_REMOVED lines=22> */
[--C-:B------:R-:W-:Y:S02]  /*2f90*/  IMAD.IADD R14, R6, 0x1, R23.reuse ;  /* 0x00000001060e7824 */ /* 0x100fe400078e0217 */
        /* <DEDUP_REMOVED lines=18> */
.L_x_244:
[----:B------:R-:W-:Y:S05]  /*30c0*/  BSYNC.RECONVERGENT B0 ;  /* 0x0000000000007941 */ /* 0x000fea0003800200 */
.L_x_243:
[----:B------:R-:W-:Y:S04]  /*30d0*/  BSSY.RECONVERGENT B0, `(.L_x_245) ;  /* 0x0000038000007945 */ /* 0x000fe80003800200 */
[----:B------:R-:W-:Y:S05]  /*30e0*/  @P0 BRA `(.L_x_246) ;  /* 0x0000000000d80947 */ /* 0x000fea0003800000 */
[----:B------:R-:W5:Y:S01]  /*30f0*/  LDC R14, c[0x0][0x3a0] ;  /* 0x0000e800ff0e7b82 */ /* 0x000f620000000800 */
[----:B------:R-:W-:Y:S01]  /*3100*/  IABS R24, R13 ;  /* 0x0000000d00187213 */ /* 0x000fe20000000000 */
[----:B------:R-:W-:-:S06]  /*3110*/  UMOV UR4, 0x400 ;  /* 0x0000040000047882 */ /* 0x000fcc0000000000 */
[----:B------:R-:W0:Y:S01]  /*3120*/  S2UR UR5, SR_CgaCtaId ;  /* 0x00000000000579c3 */ /* 0x000e220000008800 */
[----:B-----5:R-:W-:-:S04]  /*3130*/  IABS R16, R14 ;  /* 0x0000000e00107213 */ /* 0x020fc80000000000 */
[----:B-1234-:R-:W1:Y:S01]  /*3140*/  I2F.RP R20, R16 ;  /* 0x0000001000147306 */ /* 0x01ee620000209400 */
[----:B0-----:R-:W-:-:S07]  /*3150*/  ULEA UR4, UR5, UR4, 0x18 ;  /* 0x0000000405047291 */ /* 0x001fce000f8ec0ff */
[----:B-1----:R-:W0:Y:S02]  /*3160*/  MUFU.RCP R20, R20 ;  /* 0x0000001400147308 */ /* 0x002e240000001000 */
[----:B0-----:R-:W-:-:S06]  /*3170*/  VIADD R22, R20, 0xffffffe ;  /* 0x0ffffffe14167836 */ /* 0x001fcc0000000000 */
[----:B------:R0:W1:Y:S02]  /*3180*/  F2I.FTZ.U32.TRUNC.NTZ R23, R22 ;  /* 0x0000001600177305 */ /* 0x000064000021f000 */
[----:B0-----:R-:W-:Y:S01]  /*3190*/  IMAD.MOV.U32 R22, RZ, RZ, RZ ;  /* 0x000000ffff167224 */ /* 0x001fe200078e00ff */
[----:B-1----:R-:W-:-:S05]  /*31a0*/  IADD3 R37, PT, PT, RZ, -R23, RZ ;  /* 0x80000017ff257210 */ /* 0x002fca0007ffe0ff */
[----:B------:R-:W-:-:S04]  /*31b0*/  IMAD R37, R37, R16, RZ ;  /* 0x0000001025257224 */ /* 0x000fc800078e02ff */
        /* <DEDUP_REMOVED lines=41> */
.L_x_246:
[----:B------:R-:W-:Y:S05]  /*3450*/  BSYNC.RECONVERGENT B0 ;  /* 0x0000000000007941 */ /* 0x000fea0003800200 */
.L_x_245:
        /* <DEDUP_REMOVED lines=56> */
.L_x_248:
[----:B------:R-:W-:Y:S05]  /*37e0*/  BSYNC.RECONVERGENT B0 ;  /* 0x0000000000007941 */ /* 0x000fea0003800200 */
.L_x_247:
        /* <DEDUP_REMOVED lines=56> */
.L_x_250:
[----:B------:R-:W-:Y:S05]  /*3b70*/  BSYNC.RECONVERGENT B0 ;  /* 0x0000000000007941 */ /* 0x000fea0003800200 */
.L_x_249:
[----:B------:R-:W-:Y:S01]  /*3b80*/  IADD3 R12, PT, PT, R12, 0x4, RZ ;  /* 0x000000040c0c7810 */ /* 0x000fe20007ffe0ff */
        /* <DEDUP_REMOVED lines=11> */
[----:B------:R-:W-:-:S02]  /*3c40*/  LEA R33, R0, R33, 0x2 ;  /* 0x0000002100217211 */ /* 0x000fc400078e10ff */
[----:B------:R-:W-:-:S03]  /*3c50*/  LEA R19, R0, R19, 0x2 ;  /* 0x0000001300137211 */ /* 0x000fc600078e10ff */
[----:B------:R-:W-:Y:S05]  /*3c60*/  @P0 BRA `(.L_x_251) ;  /* 0xfffffff000140947 */ /* 0x000fea000383ffff */
.L_x_242:
[----:B------:R-:W-:-:S13]  /*3c70*/  ISETP.NE.AND P0, PT, R7, RZ, PT ;  /* 0x000000ff0700720c */ /* 0x000fda0003f05270 */
[----:B------:R-:W-:Y:S05]  /*3c80*/  @!P0 EXIT ;  /* 0x000000000000894d */ /* 0x000fea0003800000 */
[----:B------:R-:W-:-:S13]  /*3c90*/  ISETP.NE.AND P0, PT, R7, 0x1, PT ;  /* 0x000000010700780c */ /* 0x000fda0003f05270 */
[----:B------:R-:W-:Y:S05]  /*3ca0*/  @!P0 BRA `(.L_x_252) ;  /* 0x0000000400fc8947 */ /* 0x000fea0003800000 */
[----:B------:R-:W5:Y:S01]  /*3cb0*/  LDCU UR6, c[0x0][0x394] ;  /* 0x00007280ff0677ac */ /* 0x000f620008000800 */
[----:B------:R-:W-:Y:S01]  /*3cc0*/  IMAD R11, R9, R0, RZ ;  /* 0x00000000090b7224 */ /* 0x000fe200078e02ff */
[----:B------:R-:W-:Y:S03]  /*3cd0*/  BSSY.RECONVERGENT B0, `(.L_x_253) ;  /* 0x0000040000007945 */ /* 0x000fe60003800200 */
[----:B------:R-:W-:-:S05]  /*3ce0*/  IMAD.IADD R15, R4, 0x1, R11 ;  /* 0x00000001040f7824 */ /* 0x000fca00078e020b */
[C---:B------:R-:W-:Y:S02]  /*3cf0*/  ISETP.GE.AND P0, PT, R15.reuse, R8, PT ;  /* 0x000000080f00720c */ /* 0x040fe40003f06270 */
[----:B------:R-:W-:-:S04]  /*3d00*/  IADD3 R7, PT, PT, R15, R0, RZ ;  /* 0x000000000f077210 */ /* 0x000fc80007ffe0ff */
[----:B------:R-:W-:Y:S02]  /*3d10*/  ISETP.GE.AND P1, PT, R7, R8, PT ;  /* 0x000000080700720c */ /* 0x000fe40003f26270 */
[C---:B-----5:R-:W-:Y:S02]  /*3d20*/  ISETP.GE.OR P0, PT, R5.reuse, UR6, P0 ;  /* 0x0000000605007c0c */ /* 0x060fe40008706670 */
[----:B------:R-:W-:-:S11]  /*3d30*/  ISETP.GE.OR P1, PT, R5, UR6, P1 ;  /* 0x0000000605007c0c */ /* 0x000fd60008f26670 */
[----:B------:R-:W-:Y:S05]  /*3d40*/  @P0 BRA `(.L_x_254) ;  /* 0x0000000000e00947 */ /* 0x000fea0003800000 */
[----:B------:R-:W5:Y:S01]  /*3d50*/  LDC R14, c[0x0][0x3a0] ;  /* 0x0000e800ff0e7b82 */ /* 0x000f620000000800 */
[----:B------:R-:W-:Y:S02]  /*3d60*/  HFMA2 R12, -RZ, RZ, 0, 0 ;  /* 0x00000000ff0c7431 */ /* 0x000fe400000001ff */
[----:B------:R-:W-:Y:S01]  /*3d70*/  IMAD.IADD R19, R11, 0x1, R3 ;  /* 0x000000010b137824 */ /* 0x000fe200078e0203 */
[----:B------:R-:W-:Y:S01]  /*3d80*/  UMOV UR4, 0x400 ;  /* 0x0000040000047882 */ /* 0x000fe20000000000 */
[----:B------:R-:W-:-:S03]  /*3d90*/  IMAD.IADD R15, R10, 0x1, R15 ;  /* 0x000000010a0f7824 */ /* 0x000fc600078e020f */
[----:B-1234-:R-:W-:Y:S01]  /*3da0*/  IABS R20, R19 ;  /* 0x0000001300147213 */ /* 0x01efe20000000000 */
[----:B------:R-:W1:Y:S01]  /*3db0*/  S2UR UR5, SR_CgaCtaId ;  /* 0x00000000000579c3 */ /* 0x000e620000008800 */
[----:B-----5:R-:W-:-:S04]  /*3dc0*/  IABS R18, R14 ;  /* 0x0000000e00127213 */ /* 0x020fc80000000000 */
[----:B------:R-:W2:Y:S01]  /*3dd0*/  I2F.RP R16, R18 ;  /* 0x0000001200107306 */ /* 0x000ea20000209400 */
[----:B-1----:R-:W-:-:S07]  /*3de0*/  ULEA UR4, UR5, UR4, 0x18 ;  /* 0x0000000405047291 */ /* 0x002fce000f8ec0ff */
[----:B--2---:R-:W1:Y:S02]  /*3df0*/  MUFU.RCP R16, R16 ;  /* 0x0000001000107308 */ /* 0x004e640000001000 */
        /* <DEDUP_REMOVED lines=31> */
[----:B------:R-:W-:Y:S02]  /*3ff0*/  LEA R18, R13, UR4, 0x2 ;  /* 0x000000040d127c11 */ /* 0x000fe4000f8e10ff */
[----:B------:R-:W-:Y:S01]  /*4000*/  IADD3 R17, PT, PT, R2, R17, RZ ;  /* 0x0000001102117210 */ /* 0x000fe20007ffe0ff */
[----:B------:R-:W-:Y:S01]  /*4010*/  LDS R16, [R16] ;  /* 0x0000000010107984 */ /* 0x000fe20000000800 */
[----:B------:R-:W1:Y:S02]  /*4020*/  LDC.64 R12, c[0x0][0x380] ;  /* 0x0000e000ff0c7b82 */ /* 0x000e640000000a00 */
[----:B------:R-:W-:Y:S01]  /*4030*/  LEA R17, R17, UR4, 0x2 ;  /* 0x0000000411117c11 */ /* 0x000fe2000f8e10ff */
[----:B------:R-:W2:Y:S04]  /*4040*/  LDS R19, [R14] ;  /* 0x000000000e137984 */ /* 0x000ea80000000800 */
[----:B------:R-:W3:Y:S04]  /*4050*/  LDS R18, [R18] ;  /* 0x0000000012127984 */ /* 0x000ee80000000800 */
[----:B------:R-:W4:Y:S01]  /*4060*/  LDS R20, [R17] ;  /* 0x0000000011147984 */ /* 0x000f220000000800 */
[----:B-1----:R-:W-:-:S04]  /*4070*/  IMAD.WIDE R12, R15, 0x4, R12 ;  /* 0x000000040f0c7825 */ /* 0x002fc800078e020c */
[----:B--2---:R-:W-:-:S04]  /*4080*/  FADD R19, R16, R19 ;  /* 0x0000001310137221 */ /* 0x004fc80000000000 */
[----:B---3--:R-:W-:-:S04]  /*4090*/  FADD R19, R19, R18 ;  /* 0x0000001213137221 */ /* 0x008fc80000000000 */
[----:B----4-:R-:W-:-:S04]  /*40a0*/  FADD R19, R19, R20 ;  /* 0x0000001413137221 */ /* 0x010fc80000000000 */
[----:B------:R-:W-:-:S05]  /*40b0*/  FMUL R19, R19, 0.25 ;  /* 0x3e80000013137820 */ /* 0x000fca0000400000 */
[----:B------:R1:W-:Y:S02]  /*40c0*/  STG.E desc[UR8][R12.64], R19 ;  /* 0x000000130c007986 */ /* 0x0003e4000c101908 */
.L_x_254:
[----:B------:R-:W-:Y:S05]  /*40d0*/  BSYNC.RECONVERGENT B0 ;  /* 0x0000000000007941 */ /* 0x000fea0003800200 */
.L_x_253:
[----:B------:R-:W-:Y:S04]  /*40e0*/  BSSY.RECONVERGENT B0, `(.L_x_255) ;  /* 0x000003a000007945 */ /* 0x000fe80003800200 */
[----:B------:R-:W-:Y:S05]  /*40f0*/  @P1 BRA `(.L_x_256) ;  /* 0x0000000000e01947 */ /* 0x000fea0003800000 */
[----:B------:R-:W5:Y:S01]  /*4100*/  LDC R14, c[0x0][0x3a0] ;  /* 0x0000e800ff0e7b82 */ /* 0x000f620000000800 */
[----:B------:R-:W-:Y:S01]  /*4110*/  IADD3 R15, PT, PT, R3, R11, R0 ;  /* 0x0000000b030f7210 */ /* 0x000fe20007ffe000 */
[----:B------:R-:W-:Y:S01]  /*4120*/  UMOV UR4, 0x400 ;  /* 0x0000040000047882 */ /* 0x000fe20000000000 */
[----:B------:R-:W-:Y:S02]  /*4130*/  IMAD.IADD R7, R10, 0x1, R7 ;  /* 0x000000010a077824 */ /* 0x000fe400078e0207 */
[----:B-1----:R-:W-:-:S03]  /*4140*/  IABS R19, R15 ;  /* 0x0000000f00137213 */ /* 0x002fc60000000000 */
[----:B------:R-:W1:Y:S01]  /*4150*/  S2UR UR5, SR_CgaCtaId ;  /* 0x00000000000579c3 */ /* 0x000e620000008800 */
[----:B-----5:R-:W-:-:S04]  /*4160*/  IABS R17, R14 ;  /* 0x0000000e00117213 */ /* 0x020fc80000000000 */
[----:B------:R-:W5:Y:S01]  /*4170*/  I2F.RP R16, R17 ;  /* 0x0000001100107306 */ /* 0x000f620000209400 */
[----:B-1----:R-:W-:-:S07]  /*4180*/  ULEA UR4, UR5, UR4, 0x18 ;  /* 0x0000000405047291 */ /* 0x002fce000f8ec0ff */
[----:B-----5:R-:W1:Y:S02]  /*4190*/  MUFU.RCP R16, R16 ;  /* 0x0000001000107308 */ /* 0x020e640000001000 */
[----:B-1----:R-:W-:-:S06]  /*41a0*/  IADD3 R18, PT, PT, R16, 0xffffffe, RZ ;  /* 0x0ffffffe10127810 */ /* 0x002fcc0007ffe0ff */
[----:B------:R-:W1:Y:S02]  /*41b0*/  F2I.FTZ.U32.TRUNC.NTZ R13, R18 ;  /* 0x00000012000d7305 */ /* 0x000e64000021f000 */
[----:B-1----:R-:W-:-:S04]  /*41c0*/  IMAD.MOV R12, RZ, RZ, -R13 ;  /* 0x000000ffff0c7224 */ /* 0x002fc800078e0a0d */
[----:B------:R-:W-:Y:S01]  /*41d0*/  IMAD R11, R12, R17, RZ ;  /* 0x000000110c0b7224 */ /* 0x000fe200078e02ff */
[----:B------:R-:W-:-:S05]  /*41e0*/  MOV R12, RZ ;  /* 0x000000ff000c7202 */ /* 0x000fca0000000f00 */
        /* <DEDUP_REMOVED lines=31> */
[----:B------:R-:W1:Y:S01]  /*43e0*/  LDS R14, [R14] ;  /* 0x000000000e0e7984 */ /* 0x000e620000000800 */
[----:B------:R-:W5:Y:S03]  /*43f0*/  LDC.64 R12, c[0x0][0x380] ;  /* 0x0000e000ff0c7b82 */ /* 0x000f660000000a00 */
[----:B------:R-:W0:Y:S04]  /*4400*/  LDS R16, [R16] ;  /* 0x0000000010107984 */ /* 0x000e280000000800 */
[----:B------:R-:W2:Y:S01]  /*4410*/  LDS R18, [R17] ;  /* 0x0000000011127984 */ /* 0x000ea20000000800 */
[----:B-----5:R-:W-:-:S04]  /*4420*/  IMAD.WIDE R12, R7, 0x4, R12 ;  /* 0x00000004070c7825 */ /* 0x020fc800078e020c */
[----:B-1----:R-:W-:-:S04]  /*4430*/  FADD R11, R15, R14 ;  /* 0x0000000e0f0b7221 */ /* 0x002fc80000000000 */
[----:B0-----:R-:W-:-:S04]  /*4440*/  FADD R11, R11, R16 ;  /* 0x000000100b0b7221 */ /* 0x001fc80000000000 */
[----:B--2---:R-:W-:-:S04]  /*4450*/  FADD R11, R11, R18 ;  /* 0x000000120b0b7221 */ /* 0x004fc80000000000 */
[----:B------:R-:W-:-:S05]  /*4460*/  FMUL R11, R11, 0.25 ;  /* 0x3e8000000b0b7820 */ /* 0x000fca0000400000 */
[----:B------:R0:W-:Y:S02]  /*4470*/  STG.E desc[UR8][R12.64], R11 ;  /* 0x0000000b0c007986 */ /* 0x0001e4000c101908 */
.L_x_256:
[----:B------:R-:W-:Y:S05]  /*4480*/  BSYNC.RECONVERGENT B0 ;  /* 0x0000000000007941 */ /* 0x000fea0003800200 */
.L_x_255:
[----:B------:R-:W-:-:S07]  /*4490*/  IADD3 R9, PT, PT, R9, 0x2, RZ ;  /* 0x0000000209097810 */ /* 0x000fce0007ffe0ff */
.L_x_252:
[----:B0-----:R-:W0:Y:S02]  /*44a0*/  LDC R11, c[0x0][0x3a0] ;  /* 0x0000e800ff0b7b82 */ /* 0x001e240000000800 */
[----:B0-----:R-:W-:-:S04]  /*44b0*/  LOP3.LUT R7, R11, 0x1, RZ, 0xc0, !PT ;  /* 0x000000010b077812 */ /* 0x001fc800078ec0ff */
[----:B------:R-:W-:-:S13]  /*44c0*/  ISETP.NE.U32.AND P0, PT, R7, 0x1, PT ;  /* 0x000000010700780c */ /* 0x000fda0003f05070 */
[----:B------:R-:W-:Y:S05]  /*44d0*/  @P0 EXIT ;  /* 0x000000000000094d */ /* 0x000fea0003800000 */
[----:B------:R-:W0:Y:S01]  /*44e0*/  LDCU UR4, c[0x0][0x394] ;  /* 0x00007280ff0477ac */ /* 0x000e220008000800 */
[----:B------:R-:W-:-:S04]  /*44f0*/  IMAD R0, R0, R9, RZ ;  /* 0x0000000900007224 */ /* 0x000fc800078e02ff */
[----:B------:R-:W-:-:S05]  /*4500*/  IMAD.IADD R7, R4, 0x1, R0 ;  /* 0x0000000104077824 */ /* 0x000fca00078e0200 */
[----:B------:R-:W-:-:S04]  /*4510*/  ISETP.GE.AND P0, PT, R7, R8, PT ;  /* 0x000000080700720c */ /* 0x000fc80003f06270 */
[----:B0-----:R-:W-:-:S13]  /*4520*/  ISETP.GE.OR P0, PT, R5, UR4, P0 ;  /* 0x0000000405007c0c */ /* 0x001fda0008706670 */
[----:B------:R-:W-:Y:S05]  /*4530*/  @P0 EXIT ;  /* 0x000000000000094d */ /* 0x000fea0003800000 */
[----:B-1----:R-:W-:Y:S01]  /*4540*/  IABS R12, R11 ;  /* 0x0000000b000c7213 */ /* 0x002fe20000000000 */
[----:B------:R-:W-:Y:S01]  /*4550*/  IMAD.MOV.U32 R4, RZ, RZ, RZ ;  /* 0x000000ffff047224 */ /* 0x000fe200078e00ff */
[----:B------:R-:W-:Y:S01]  /*4560*/  IADD3 R8, PT, PT, R0, R3, RZ ;  /* 0x0000000300087210 */ /* 0x000fe20007ffe0ff */
[----:B------:R-:W0:Y:S01]  /*4570*/  S2UR UR5, SR_CgaCtaId ;  /* 0x00000000000579c3 */ /* 0x000e220000008800 */
[----:B------:R-:W1:Y:S01]  /*4580*/  I2F.RP R9, R12 ;  /* 0x0000000c00097306 */ /* 0x000e620000209400 */
[----:B------:R-:W-:Y:S01]  /*4590*/  UMOV UR4, 0x400 ;  /* 0x0000040000047882 */ /* 0x000fe20000000000 */
[----:B------:R-:W-:-:S06]  /*45a0*/  IADD3 R7, PT, PT, R10, R7, RZ ;  /* 0x000000070a077210 */ /* 0x000fcc0007ffe0ff */
[----:B-1----:R-:W1:Y:S01]  /*45b0*/  MUFU.RCP R9, R9 ;  /* 0x0000000900097308 */ /* 0x002e620000001000 */
[----:B0-----:R-:W-:Y:S01]  /*45c0*/  ULEA UR4, UR5, UR4, 0x18 ;  /* 0x0000000405047291 */ /* 0x001fe2000f8ec0ff */
[----:B-1----:R-:W-:-:S06]  /*45d0*/  IADD3 R5, PT, PT, R9, 0xffffffe, RZ ;  /* 0x0ffffffe09057810 */ /* 0x002fcc0007ffe0ff */
[----:B------:R-:W0:Y:S02]  /*45e0*/  F2I.FTZ.U32.TRUNC.NTZ R5, R5 ;  /* 0x0000000500057305 */ /* 0x000e24000021f000 */
[----:B0-----:R-:W-:-:S04]  /*45f0*/  IMAD.MOV R13, RZ, RZ, -R5 ;  /* 0x000000ffff0d7224 */ /* 0x001fc800078e0a05 */
[----:B------:R-:W-:Y:S01]  /*4600*/  IMAD R3, R13, R12, RZ ;  /* 0x0000000c0d037224 */ /* 0x000fe200078e02ff */
[----:B------:R-:W-:-:S03]  /*4610*/  IABS R13, R8 ;  /* 0x00000008000d7213 */ /* 0x000fc60000000000 */
        /* <DEDUP_REMOVED lines=30> */
[----:B------:R-:W-:-:S02]  /*4800*/  LEA R8, R2, UR4, 0x2 ;  /* 0x0000000402087c11 */ /* 0x000fc4000f8e10ff */
[----:B------:R-:W0:Y:S01]  /*4810*/  LDC.64 R2, c[0x0][0x380] ;  /* 0x0000e000ff027b82 */ /* 0x000e220000000a00 */
[----:B------:R-:W1:Y:S04]  /*4820*/  LDS R5, [R6] ;  /* 0x0000000006057984 */ /* 0x000e680000000800 */
[----:B------:R-:W5:Y:S04]  /*4830*/  LDS R4, [R4] ;  /* 0x0000000004047984 */ /* 0x000f680000000800 */
[----:B------:R-:W2:Y:S01]  /*4840*/  LDS R8, [R8] ;  /* 0x0000000008087984 */ /* 0x000ea20000000800 */
[----:B0-----:R-:W-:-:S04]  /*4850*/  IMAD.WIDE R2, R7, 0x4, R2 ;  /* 0x0000000407027825 */ /* 0x001fc800078e0202 */
[----:B-1----:R-:W-:-:S04]  /*4860*/  FADD R5, R0, R5 ;  /* 0x0000000500057221 */ /* 0x002fc80000000000 */
[----:B-----5:R-:W-:-:S04]  /*4870*/  FADD R5, R5, R4 ;  /* 0x0000000405057221 */ /* 0x020fc80000000000 */
[----:B--2---:R-:W-:-:S04]  /*4880*/  FADD R5, R5, R8 ;  /* 0x0000000805057221 */ /* 0x004fc80000000000 */
[----:B------:R-:W-:-:S05]  /*4890*/  FMUL R5, R5, 0.25 ;  /* 0x3e80000005057820 */ /* 0x000fca0000400000 */
[----:B------:R-:W-:Y:S01]  /*48a0*/  STG.E desc[UR8][R2.64], R5 ;  /* 0x0000000502007986 */ /* 0x000fe2000c101908 */
[----:B------:R-:W-:Y:S05]  /*48b0*/  EXIT ;  /* 0x000000000000794d */ /* 0x000fea0003800000 */
.L_x_257:
        /* <DEDUP_REMOVED lines=12> */
.L_x_311:


//--------------------- .text._Z22kernel_doublesize_dim3PfS_iii --------------------------
	.section	.text._Z22kernel_doublesize_dim3PfS_iii,"ax",@progbits
	.align	128
        .global         _Z22kernel_doublesize_dim3PfS_iii
        .type           _Z22kernel_doublesize_dim3PfS_iii,@function
        .size           _Z22kernel_doublesize_dim3PfS_iii,(.L_x_312 - _Z22kernel_doublesize_dim3PfS_iii)
        .other          _Z22kernel_doublesize_dim3PfS_iii,@"STO_CUDA_ENTRY STV_DEFAULT"
_Z22kernel_doublesize_dim3PfS_iii:
.text._Z22kernel_doublesize_dim3PfS_iii:
[----:B------:R-:W-:Y:S01]  /*0000*/  LDC R1, c[0x0][0x37c] ;  /* 0x0000df00ff017b82 */ /* 0x000fe20000000800 */
[----:B------:R-:W0:Y:S07]  /*0010*/  S2R R8, SR_TID.Y ;  /* 0x0000000000087919 */ /* 0x000e2e0000002200 */
[----:B------:R-:W1:Y:S01]  /*0020*/  LDC R10, c[0x0][0x360] ;  /* 0x0000d800ff0a7b82 */ /* 0x000e620000000800 */
[----:B------:R-:W2:Y:S01]  /*0030*/  LDCU.64 UR8, c[0x0][0x390] ;  /* 0x00007200ff0877ac */ /* 0x000ea20008000a00 */
[----:B------:R-:W3:Y:S06]  /*0040*/  S2R R0, SR_TID.X ;  /* 0x0000000000007919 */ /* 0x000eec0000002100 */
[----:B------:R-:W1:Y:S08]  /*0050*/  S2UR UR4, SR_CTAID.X ;  /* 0x00000000000479c3 */ /* 0x000e700000002500 */
[----:B------:R-:W0:Y:S08]  /*0060*/  S2UR UR5, SR_CTAID.Y ;  /* 0x00000000000579c3 */ /* 0x000e300000002600 */
[----:B------:R-:W0:Y:S01]  /*0070*/  LDC R3, c[0x0][0x364] ;  /* 0x0000d900ff037b82 */ /* 0x000e220000000800 */
[----:B-1----:R-:W-:-:S05]  /*0080*/  IMAD R9, R10, UR4, RZ ;  /* 0x000000040a097c24 */ /* 0x002fca000f8e02ff */
[----:B---3--:R-:W-:Y:S01]  /*0090*/  LEA R9, R9, R0, 0x1 ;  /* 0x0000000009097211 */ /* 0x008fe200078e08ff */
[----:B0-----:R-:W-:-:S05]  /*00a0*/  IMAD R8, R3, UR5, R8 ;  /* 0x0000000503087c24 */ /* 0x001fca000f8e0208 */
[----:B--2---:R-:W-:-:S04]  /*00b0*/  ISETP.GE.AND P0, PT, R8, UR9, PT ;  /* 0x0000000908007c0c */ /* 0x004fc8000bf06270 */
[----:B------:R-:W-:-:S13]  /*00c0*/  ISETP.GE.OR P0, PT, R9, UR8, P0 ;  /* 0x0000000809007c0c */ /* 0x000fda0008706670 */
[----:B------:R-:W-:Y:S05]  /*00d0*/  @P0 EXIT ;  /* 0x000000000000094d */ /* 0x000fea0003800000 */
[----:B------:R-:W0:Y:S01]  /*00e0*/  S2R R0, SR_TID.Z ;  /* 0x0000000000007919 */ /* 0x000e220000002300 */
[----:B------:R-:W1:Y:S01]  /*00f0*/  LDCU UR5, c[0x0][0x368] ;  /* 0x00006d00ff0577ac */ /* 0x000e620008000800 */
[----:B------:R-:W-:Y:S01]  /*0100*/  IADD3 R5, PT, PT, R9, 0x1, RZ ;  /* 0x0000000109057810 */ /* 0x000fe20007ffe0ff */
[----:B------:R-:W2:Y:S01]  /*0110*/  LDC.64 R2, c[0x0][0x388] ;  /* 0x0000e200ff027b82 */ /* 0x000ea20000000a00 */
[----:B------:R-:W-:Y:S01]  /*0120*/  IADD3 R6, PT, PT, R8, 0x1, RZ ;  /* 0x0000000108067810 */ /* 0x000fe20007ffe0ff */
[----:B------:R-:W1:Y:S01]  /*0130*/  LDCU UR4, c[0x0][0x398] ;  /* 0x00007300ff0477ac */ /* 0x000e620008000800 */
[----:B------:R-:W-:Y:S02]  /*0140*/  ISETP.GE.AND P1, PT, R5, UR8, PT ;  /* 0x0000000805007c0c */ /* 0x000fe4000bf26270 */
[----:B------:R-:W-:Y:S01]  /*0150*/  ISETP.GE.U32.AND P0, PT, R6, UR9, PT ;  /* 0x0000000906007c0c */ /* 0x000fe2000bf06070 */
[----:B------:R-:W3:Y:S01]  /*0160*/  LDCU.64 UR6, c[0x0][0x358] ;  /* 0x00006b00ff0677ac */ /* 0x000ee20008000a00 */
[----:B------:R-:W-:-:S02]  /*0170*/  MOV R4, R5 ;  /* 0x0000000500047202 */ /* 0x000fc40000000f00 */
[----:B------:R-:W-:Y:S02]  /*0180*/  SHF.R.S32.HI R7, RZ, 0x1, R9 ;  /* 0x00000001ff077819 */ /* 0x000fe40000011409 */
[----:B------:R-:W-:-:S05]  /*0190*/  SHF.R.U32.HI R11, RZ, 0x1, R8 ;  /* 0x00000001ff0b7819 */ /* 0x000fca0000011608 */
[----:B------:R-:W-:Y:S02]  /*01a0*/  @P1 IADD3 R4, PT, PT, R9, RZ, RZ ;  /* 0x000000ff09041210 */ /* 0x000fe40007ffe0ff */
[----:B------:R-:W-:Y:S01]  /*01b0*/  @P0 IADD3 R6, PT, PT, R8, RZ, RZ ;  /* 0x000000ff08060210 */ /* 0x000fe20007ffe0ff */
[----:B-1----:R-:W-:Y:S01]  /*01c0*/  UIMAD UR4, UR5, UR4, URZ ;  /* 0x00000004050472a4 */ /* 0x002fe2000f8e02ff */
[----:B------:R-:W-:Y:S02]  /*01d0*/  SHF.R.S32.HI R4, RZ, 0x1, R4 ;  /* 0x00000001ff047819 */ /* 0x000fe40000011404 */
[----:B------:R-:W-:Y:S01]  /*01e0*/  SHF.R.U32.HI R6, RZ, 0x1, R6 ;  /* 0x00000001ff067819 */ /* 0x000fe20000011606 */
[--C-:B0-----:R-:W-:Y:S02]  /*01f0*/  IMAD R12, R7, UR5, R0.reuse ;  /* 0x00000005070c7c24 */ /* 0x101fe4000f8e0200 */
[C---:B------:R-:W-:Y:S02]  /*0200*/  IMAD R7, R11.reuse, UR4, R0 ;  /* 0x000000040b077c24 */ /* 0x040fe4000f8e0200 */
[----:B------:R-:W-:-:S02]  /*0210*/  IMAD R15, R11, UR4, R12 ;  /* 0x000000040b0f7c24 */ /* 0x000fc4000f8e020c */
[----:B------:R-:W-:Y:S02]  /*0220*/  IMAD R13, R4, UR5, R7 ;  /* 0x00000005040d7c24 */ /* 0x000fe4000f8e0207 */
[----:B------:R-:W-:Y:S02]  /*0230*/  IMAD R17, R6, UR4, R12 ;  /* 0x0000000406117c24 */ /* 0x000fe4000f8e020c */
[----:B--2---:R-:W-:-:S04]  /*0240*/  IMAD.WIDE R14, R15, 0x4, R2 ;  /* 0x000000040f0e7825 */ /* 0x004fc800078e0202 */
[----:B------:R-:W-:Y:S02]  /*0250*/  IMAD.WIDE R12, R13, 0x4, R2 ;  /* 0x000000040d0c7825 */ /* 0x000fe400078e0202 */
[----:B---3--:R0:W2:Y:S02]  /*0260*/  LDG.E R14, desc[UR6][R14.64] ;  /* 0x000000060e0e7981 */ /* 0x0080a4000c1e1900 */
[----:B------:R-:W-:Y:S02]  /*0270*/  IMAD R11, R4, UR5, R0 ;  /* 0x00000005040b7c24 */ /* 0x000fe4000f8e0200 */
[----:B------:R-:W-:Y:S01]  /*0280*/  IMAD.WIDE R16, R17, 0x4, R2 ;  /* 0x0000000411107825 */ /* 0x000fe200078e0202 */
[----:B------:R-:W2:Y:S03]  /*0290*/  LDG.E R13, desc[UR6][R12.64] ;  /* 0x000000060c0d7981 */ /* 0x000ea6000c1e1900 */
[----:B------:R-:W-:-:S02]  /*02a0*/  IMAD R11, R6, UR4, R11 ;  /* 0x00000004060b7c24 */ /* 0x000fc4000f8e020b */
[----:B------:R-:W3:Y:S02]  /*02b0*/  LDG.E R17, desc[UR6][R16.64] ;  /* 0x0000000610117981 */ /* 0x000ee4000c1e1900 */
[----:B------:R-:W-:-:S06]  /*02c0*/  IMAD.WIDE R18, R11, 0x4, R2 ;  /* 0x000000040b127825 */ /* 0x000fcc00078e0202 */
[----:B------:R-:W4:Y:S01]  /*02d0*/  LDG.E R19, desc[UR6][R18.64] ;  /* 0x0000000612137981 */ /* 0x000f22000c1e1900 */
[-C--:B------:R-:W-:Y:S01]  /*02e0*/  IADD3 R11, PT, PT, R5, R10.reuse, RZ ;  /* 0x0000000a050b7210 */ /* 0x080fe20007ffe0ff */
[----:B------:R-:W-:Y:S01]  /*02f0*/  IMAD R8, R8, UR5, RZ ;  /* 0x0000000508087c24 */ /* 0x000fe2000f8e02ff */
[----:B------:R-:W1:Y:S02]  /*0300*/  LDC.64 R4, c[0x0][0x380] ;  /* 0x0000e000ff047b82 */ /* 0x000e640000000a00 */
[----:B------:R-:W-:Y:S02]  /*0310*/  ISETP.GE.U32.AND P0, PT, R11, UR8, PT ;  /* 0x000000080b007c0c */ /* 0x000fe4000bf06070 */
[C---:B------:R-:W-:Y:S01]  /*0320*/  IADD3 R11, PT, PT, R9.reuse, R10, RZ ;  /* 0x0000000a090b7210 */ /* 0x040fe20007ffe0ff */
[----:B------:R-:W-:-:S03]  /*0330*/  IMAD R9, R9, UR5, R0 ;  /* 0x0000000509097c24 */ /* 0x000fc6000f8e0200 */
[----:B0-----:R-:W-:Y:S01]  /*0340*/  IADD3 R15, PT, PT, R11, 0x1, RZ ;  /* 0x000000010b0f7810 */ /* 0x001fe20007ffe0ff */
[----:B------:R-:W-:Y:S01]  /*0350*/  IMAD R9, R8, UR8, R9 ;  /* 0x0000000808097c24 */ /* 0x000fe2000f8e0209 */
[----:B------:R-:W-:-:S05]  /*0360*/  SHF.R.U32.HI R10, RZ, 0x1, R11 ;  /* 0x00000001ff0a7819 */ /* 0x000fca000001160b */
[----:B------:R-:W-:-:S04]  /*0370*/  @P0 IADD3 R15, PT, PT, R11, RZ, RZ ;  /* 0x000000ff0b0f0210 */ /* 0x000fc80007ffe0ff */
[----:B------:R-:W-:-:S05]  /*0380*/  SHF.R.U32.HI R15, RZ, 0x1, R15 ;  /* 0x00000001ff0f7819 */ /* 0x000fca000001160f */
[----:B------:R-:W-:-:S04]  /*0390*/  IMAD R21, R15, UR5, R0 ;  /* 0x000000050f157c24 */ /* 0x000fc8000f8e0200 */
[----:B------:R-:W-:Y:S02]  /*03a0*/  IMAD R21, R6, UR4, R21 ;  /* 0x0000000406157c24 */ /* 0x000fe4000f8e0215 */
[----:B--2---:R-:W-:Y:S01]  /*03b0*/  FADD R14, R14, R13 ;  /* 0x0000000d0e0e7221 */ /* 0x004fe20000000000 */
[----:B-1----:R-:W-:-:S04]  /*03c0*/  IMAD.WIDE R12, R9, 0x4, R4 ;  /* 0x00000004090c7825 */ /* 0x002fc800078e0204 */
[----:B---3--:R-:W-:Y:S01]  /*03d0*/  FADD R14, R14, R17 ;  /* 0x000000110e0e7221 */ /* 0x008fe20000000000 */
[----:B------:R-:W-:-:S03]  /*03e0*/  IMAD R17, R10, UR5, R0 ;  /* 0x000000050a117c24 */ /* 0x000fc6000f8e0200 */
[----:B----4-:R-:W-:Y:S01]  /*03f0*/  FADD R14, R14, R19 ;  /* 0x000000130e0e7221 */ /* 0x010fe20000000000 */
[--C-:B------:R-:W-:Y:S02]  /*0400*/  IMAD R19, R10, UR5, R7.reuse ;  /* 0x000000050a137c24 */ /* 0x100fe4000f8e0207 */
[----:B------:R-:W-:Y:S02]  /*0410*/  IMAD R7, R15, UR5, R7 ;  /* 0x000000050f077c24 */ /* 0x000fe4000f8e0207 */
[----:B------:R-:W-:Y:S01]  /*0420*/  FMUL R9, R14, 0.25 ;  /* 0x3e8000000e097820 */ /* 0x000fe20000400000 */
[----:B------:R-:W-:-:S04]  /*0430*/  IMAD.WIDE R14, R19, 0x4, R2 ;  /* 0x00000004130e7825 */ /* 0x000fc800078e0202 */
[----:B------:R-:W-:Y:S01]  /*0440*/  IMAD R19, R6, UR4, R17 ;  /* 0x0000000406137c24 */ /* 0x000fe2000f8e0211 */
[----:B------:R0:W-:Y:S01]  /*0450*/  STG.E desc[UR6][R12.64], R9 ;  /* 0x000000090c007986 */ /* 0x0001e2000c101906 */
[----:B------:R-:W-:-:S03]  /*0460*/  IMAD.WIDE R16, R7, 0x4, R2 ;  /* 0x0000000407107825 */ /* 0x000fc600078e0202 */
[----:B------:R-:W2:Y:S01]  /*0470*/  LDG.E R14, desc[UR6][R14.64] ;  /* 0x000000060e0e7981 */ /* 0x000ea2000c1e1900 */
[----:B------:R-:W-:-:S03]  /*0480*/  IMAD.WIDE R6, R19, 0x4, R2 ;  /* 0x0000000413067825 */ /* 0x000fc600078e0202 */
[----:B------:R-:W2:Y:S01]  /*0490*/  LDG.E R17, desc[UR6][R16.64] ;  /* 0x0000000610117981 */ /* 0x000ea2000c1e1900 */
[----:B------:R-:W-:-:S03]  /*04a0*/  IMAD.WIDE R2, R21, 0x4, R2 ;  /* 0x0000000415027825 */ /* 0x000fc600078e0202 */
[----:B------:R-:W3:Y:S04]  /*04b0*/  LDG.E R7, desc[UR6][R6.64] ;  /* 0x0000000606077981 */ /* 0x000ee8000c1e1900 */
[----:B------:R-:W4:Y:S01]  /*04c0*/  LDG.E R3, desc[UR6][R2.64] ;  /* 0x0000000602037981 */ /* 0x000f22000c1e1900 */
[----:B------:R-:W-:-:S04]  /*04d0*/  IMAD R11, R11, UR5, R0 ;  /* 0x000000050b0b7c24 */ /* 0x000fc8000f8e0200 */
[----:B------:R-:W-:-:S04]  /*04e0*/  IMAD R11, R8, UR8, R11 ;  /* 0x00000008080b7c24 */ /* 0x000fc8000f8e020b */
[----:B------:R-:W-:-:S04]  /*04f0*/  IMAD.WIDE R4, R11, 0x4, R4 ;  /* 0x000000040b047825 */ /* 0x000fc800078e0204 */
[----:B--2---:R-:W-:-:S04]  /*0500*/  FADD R10, R14, R17 ;  /* 0x000000110e0a7221 */ /* 0x004fc80000000000 */
[----:B---3--:R-:W-:-:S04]  /*0510*/  FADD R10, R10, R7 ;  /* 0x000000070a0a7221 */ /* 0x008fc80000000000 */
[----:B----4-:R-:W-:-:S04]  /*0520*/  FADD R10, R10, R3 ;  /* 0x000000030a0a7221 */ /* 0x010fc80000000000 */
[----:B0-----:R-:W-:-:S05]  /*0530*/  FMUL R9, R10, 0.25 ;  /* 0x3e8000000a097820 */ /* 0x001fca0000400000 */
[----:B------:R-:W-:Y:S01]  /*0540*/  STG.E desc[UR6][R4.64], R9 ;  /* 0x0000000904007986 */ /* 0x000fe2000c101906 */
[----:B------:R-:W-:Y:S05]  /*0550*/  EXIT ;  /* 0x000000000000794d */ /* 0x000fea0003800000 */
.L_x_258:
        /* <DEDUP_REMOVED lines=10> */
.L_x_312:


//--------------------- .text._Z18kernel_doublesize2PfS_iiii --------------------------
	.section	.text._Z18kernel_doublesize2PfS_iiii,"ax",@progbits
	.align	128
        .global         _Z18kernel_doublesize2PfS_iiii
        .type           _Z18kernel_doublesize2PfS_iiii,@function
        .size           _Z18kernel_doublesize2PfS_iiii,(.L_x_313 - _Z18kernel_doublesize2PfS_iiii)
        .other          _Z18kernel_doublesize2PfS_iiii,@"STO_CUDA_ENTRY STV_DEFAULT"
_Z18kernel_doublesize2PfS_iiii:
.text._Z18kernel_doublesize2PfS_iiii:
        /* <DEDUP_REMOVED lines=8> */
[----:B------:R-:W-:Y:S02]  /*0080*/  IMAD R0, R3, UR4, R0 ;  /* 0x0000000403007c24 */ /* 0x000fe4000f8e0200 */
[C---:B------:R-:W-:Y:S01]  /*0090*/  IMAD R13, R11.reuse, 0x3, RZ ;  /* 0x000000030b0d7824 */ /* 0x040fe200078e02ff */
[----:B------:R-:W1:Y:S02]  /*00a0*/  LDCU UR4, c[0x0][0x398] ;  /* 0x00007300ff0477ac */ /* 0x000e640008000800 */
[----:B------:R-:W-:Y:S02]  /*00b0*/  IADD3 R4, PT, PT, R0, 0x1, RZ ;  /* 0x0000000100047810 */ /* 0x000fe40007ffe0ff */
[----:B------:R-:W-:Y:S01]  /*00c0*/  SHF.R.U32.HI R2, RZ, 0x1, R0 ;  /* 0x00000001ff027819 */ /* 0x000fe20000011600 */
[----:B------:R-:W2:Y:S01]  /*00d0*/  LDCU.64 UR6, c[0x0][0x358] ;  /* 0x00006b00ff0677ac */ /* 0x000ea20008000a00 */
[----:B0-----:R-:W-:Y:S01]  /*00e0*/  ISETP.GE.AND P0, PT, R4, UR9, PT ;  /* 0x0000000904007c0c */ /* 0x001fe2000bf06270 */
[----:B------:R-:W-:-:S02]  /*00f0*/  IMAD R5, R11, UR8, RZ ;  /* 0x000000080b057c24 */ /* 0x000fc4000f8e02ff */
[----:B-1----:R-:W-:-:S04]  /*0100*/  IMAD R3, R11, UR4, RZ ;  /* 0x000000040b037c24 */ /* 0x002fc8000f8e02ff */
[----:B------:R-:W-:-:S06]  /*0110*/  IMAD R2, R3, R2, RZ ;  /* 0x0000000203027224 */ /* 0x000fcc00078e02ff */
[----:B------:R-:W-:Y:S01]  /*0120*/  @P0 IMAD.MOV R4, RZ, RZ, R0 ;  /* 0x000000ffff040224 */ /* 0x000fe200078e0200 */
[C---:B------:R-:W-:Y:S02]  /*0130*/  ISETP.GE.AND P0, PT, R13.reuse, 0x4, PT ;  /* 0x000000040d00780c */ /* 0x040fe40003f06270 */
[----:B------:R-:W-:Y:S02]  /*0140*/  VIMNMX R13, PT, PT, R13, 0x1, !PT ;  /* 0x000000010d0d7848 */ /* 0x000fe40007fe0100 */
[----:B------:R-:W-:Y:S02]  /*0150*/  SHF.R.U32.HI R4, RZ, 0x1, R4 ;  /* 0x00000001ff047819 */ /* 0x000fe40000011604 */
[----:B------:R-:W-:-:S03]  /*0160*/  LOP3.LUT R6, R13, 0x3, RZ, 0xc0, !PT ;  /* 0x000000030d067812 */ /* 0x000fc600078ec0ff */
[----:B------:R-:W-:Y:S02]  /*0170*/  IMAD R3, R3, R4, RZ ;  /* 0x0000000403037224 */ /* 0x000fe400078e02ff */
[----:B------:R-:W-:Y:S02]  /*0180*/  HFMA2 R4, -RZ, RZ, 0, 0 ;  /* 0x00000000ff047431 */ /* 0x000fe400000001ff */
[----:B--2---:R-:W-:Y:S05]  /*0190*/  @!P0 BRA `(.L_x_259) ;  /* 0x0000001000608947 */ /* 0x004fea0003800000 */
[----:B------:R-:W0:Y:S01]  /*01a0*/  S2R R4, SR_CTAID.X ;  /* 0x0000000000047919 */ /* 0x000e220000002500 */
[----:B------:R-:W1:Y:S01]  /*01b0*/  LDC R19, c[0x0][0x360] ;  /* 0x0000d800ff137b82 */ /* 0x000e620000000800 */
[----:B------:R-:W2:Y:S01]  /*01c0*/  LDCU UR4, c[0x0][0x394] ;  /* 0x00007280ff0477ac */ /* 0x000ea20008000800 */
[----:B------:R-:W3:Y:S01]  /*01d0*/  S2R R28, SR_TID.X ;  /* 0x00000000001c7919 */ /* 0x000ee20000002100 */
[----:B0-----:R-:W-:-:S04]  /*01e0*/  IMAD R4, R4, 0x3, RZ ;  /* 0x0000000304047824 */ /* 0x001fc800078e02ff */
[----:B-1----:R-:W-:Y:S01]  /*01f0*/  IMAD R22, R4, R19, RZ ;  /* 0x0000001304167224 */ /* 0x002fe200078e02ff */
[-C--:B---3--:R-:W-:Y:S01]  /*0200*/  IADD3 R24, PT, PT, R28, R11.reuse, RZ ;  /* 0x0000000b1c187210 */ /* 0x088fe20007ffe0ff */
[----:B------:R-:W-:Y:S02]  /*0210*/  IMAD R4, R4, R11, RZ ;  /* 0x0000000b04047224 */ /* 0x000fe400078e02ff */
[--C-:B------:R-:W-:Y:S02]  /*0220*/  IMAD R16, R0, R5, R28.reuse ;  /* 0x0000000500107224 */ /* 0x100fe400078e021c */
[C---:B------:R-:W-:Y:S02]  /*0230*/  VIADD R9, R4.reuse, 0x2 ;  /* 0x0000000204097836 */ /* 0x040fe40000000000 */
[C---:B------:R-:W-:Y:S02]  /*0240*/  VIADD R17, R4.reuse, 0x3 ;  /* 0x0000000304117836 */ /* 0x040fe40000000000 */
[-C--:B------:R-:W-:Y:S01]  /*0250*/  IMAD R15, R4, R19.reuse, R19 ;  /* 0x00000013040f7224 */ /* 0x080fe200078e0213 */
[----:B------:R-:W-:Y:S01]  /*0260*/  LOP3.LUT R4, R13, 0x7ffffffc, RZ, 0xc0, !PT ;  /* 0x7ffffffc0d047812 */ /* 0x000fe200078ec0ff */
[----:B------:R-:W-:-:S02]  /*0270*/  IMAD R8, R9, R19, R28 ;  /* 0x0000001309087224 */ /* 0x000fc400078e021c */
[-C--:B------:R-:W-:Y:S01]  /*0280*/  IMAD R7, R9, R19.reuse, R16 ;  /* 0x0000001309077224 */ /* 0x080fe200078e0210 */
[----:B------:R-:W-:Y:S01]  /*0290*/  IADD3 R13, PT, PT, R15, R16, RZ ;  /* 0x000000100f0d7210 */ /* 0x000fe20007ffe0ff */
[-C--:B------:R-:W-:Y:S01]  /*02a0*/  IMAD R10, R9, R19.reuse, R24 ;  /* 0x00000013090a7224 */ /* 0x080fe200078e0218 */
[----:B------:R-:W-:Y:S01]  /*02b0*/  IADD3 R26, PT, PT, R15, R28, RZ ;  /* 0x0000001c0f1a7210 */ /* 0x000fe20007ffe0ff */
[----:B------:R-:W-:Y:S02]  /*02c0*/  IMAD R18, R0, UR8, R22 ;  /* 0x0000000800127c24 */ /* 0x000fe4000f8e0216 */
[CC--:B------:R-:W-:Y:S02]  /*02d0*/  IMAD R9, R17.reuse, R19.reuse, R16 ;  /* 0x0000001311097224 */ /* 0x0c0fe400078e0210 */
[CC--:B------:R-:W-:Y:S02]  /*02e0*/  IMAD R12, R17.reuse, R19.reuse, R28 ;  /* 0x00000013110c7224 */ /* 0x0c0fe400078e021c */
[----:B------:R-:W-:-:S02]  /*02f0*/  IMAD R14, R17, R19, R24 ;  /* 0x00000013110e7224 */ /* 0x000fc400078e0218 */
[CC--:B------:R-:W-:Y:S02]  /*0300*/  IMAD R17, R22.reuse, R11.reuse, R11 ;  /* 0x0000000b16117224 */ /* 0x0c0fe400078e020b */
[-CC-:B------:R-:W-:Y:S02]  /*0310*/  IMAD R22, R22, R11.reuse, R28.reuse ;  /* 0x0000000b16167224 */ /* 0x180fe400078e021c */
[----:B------:R-:W-:Y:S02]  /*0320*/  IMAD R11, R18, R11, R28 ;  /* 0x0000000b120b7224 */ /* 0x000fe400078e021c */
[----:B------:R-:W-:Y:S01]  /*0330*/  IMAD.IADD R24, R15, 0x1, R24 ;  /* 0x000000010f187824 */ /* 0x000fe200078e0218 */
[----:B------:R-:W-:Y:S01]  /*0340*/  IADD3 R15, PT, PT, -R4, RZ, RZ ;  /* 0x000000ff040f7210 */ /* 0x000fe20007ffe1ff */
[----:B--2---:R-:W-:-:S07]  /*0350*/  IMAD.IADD R28, R17, 0x1, R28 ;  /* 0x00000001111c7824 */ /* 0x004fce00078e021c */
.L_x_268:
        /* <DEDUP_REMOVED lines=9> */
[----:B------:R-:W-:Y:S10]  /*03f0*/  @P1 BRA `(.L_x_261) ;  /* 0x0000000000d81947 */ /* 0x000ff40003800000 */
[----:B------:R-:W0:Y:S02]  /*0400*/  LDC R19, c[0x0][0x39c] ;  /* 0x0000e700ff137b82 */ /* 0x000e240000000800 */
        /* <DEDUP_REMOVED lines=9> */
[----:B------:R-:W-:Y:S02]  /*04a0*/  IABS R21, R22 ;  /* 0x0000001600157213 */ /* 0x000fe40000000000 */
[----:B------:R-:W-:-:S03]  /*04b0*/  LOP3.LUT R16, R22, R19, RZ, 0x3c, !PT ;  /* 0x0000001316107212 */ /* 0x000fc600078e3cff */
[----:B------:R-:W-:Y:S01]  /*04c0*/  IMAD.HI.U32 R17, R17, R21, RZ ;  /* 0x0000001511117227 */ /* 0x000fe200078e00ff */
[----:B------:R-:W-:-:S04]  /*04d0*/  ISETP.GE.AND P4, PT, R16, RZ, PT ;  /* 0x000000ff1000720c */ /* 0x000fc80003f86270 */
[----:B------:R-:W-:-:S05]  /*04e0*/  IADD3 R20, PT, PT, -R17, RZ, RZ ;  /* 0x000000ff11147210 */ /* 0x000fca0007ffe1ff */
[----:B------:R-:W-:-:S05]  /*04f0*/  IMAD R21, R18, R20, R21 ;  /* 0x0000001412157224 */ /* 0x000fca00078e0215 */
[----:B------:R-:W-:-:S13]  /*0500*/  ISETP.GT.U32.AND P5, PT, R18, R21, PT ;  /* 0x000000151200720c */ /* 0x000fda0003fa4070 */
[----:B------:R-:W-:Y:S01]  /*0510*/  @!P5 IMAD.IADD R21, R21, 0x1, -R18 ;  /* 0x000000011515d824 */ /* 0x000fe200078e0a12 */
[----:B------:R-:W-:Y:S02]  /*0520*/  @!P5 IADD3 R17, PT, PT, R17, 0x1, RZ ;  /* 0x000000011111d810 */ /* 0x000fe40007ffe0ff */
[----:B------:R-:W-:Y:S02]  /*0530*/  ISETP.NE.AND P5, PT, R19, RZ, PT ;  /* 0x000000ff1300720c */ /* 0x000fe40003fa5270 */
[----:B------:R-:W-:-:S13]  /*0540*/  ISETP.GE.U32.AND P1, PT, R21, R18, PT ;  /* 0x000000121500720c */ /* 0x000fda0003f26070 */
[----:B------:R-:W-:Y:S01]  /*0550*/  @P1 VIADD R17, R17, 0x1 ;  /* 0x0000000111111836 */ /* 0x000fe20000000000 */
[----:B------:R-:W-:-:S04]  /*0560*/  ISETP.GE.AND P1, PT, R28, R5, PT ;  /* 0x000000051c00720c */ /* 0x000fc80003f26270 */
[----:B------:R-:W-:Y:S02]  /*0570*/  MOV R18, R17 ;  /* 0x0000001100127202 */ /* 0x000fe40000000f00 */
[----:B------:R-:W0:Y:S03]  /*0580*/  LDC.64 R16, c[0x0][0x388] ;  /* 0x0000e200ff107b82 */ /* 0x000e260000000a00 */
[----:B------:R-:W-:Y:S01]  /*0590*/  @!P4 IMAD.MOV R18, RZ, RZ, -R18 ;  /* 0x000000ffff12c224 */ /* 0x000fe200078e0a12 */
[----:B------:R-:W-:-:S04]  /*05a0*/  @!P5 LOP3.LUT R18, RZ, R19, RZ, 0x33, !PT ;  /* 0x00000013ff12d212 */ /* 0x000fc800078e33ff */
[C---:B------:R-:W-:Y:S01]  /*05b0*/  IADD3 R21, PT, PT, R18.reuse, 0x1, RZ ;  /* 0x0000000112157810 */ /* 0x040fe20007ffe0ff */
[--C-:B------:R-:W-:Y:S01]  /*05c0*/  IMAD.MOV R20, RZ, RZ, -R18.reuse ;  /* 0x000000ffff147224 */ /* 0x100fe200078e0a12 */
[----:B------:R-:W-:Y:S02]  /*05d0*/  @P1 IADD3 R21, PT, PT, R18, RZ, RZ ;  /* 0x000000ff12151210 */ /* 0x000fe40007ffe0ff */
[----:B------:R-:W-:Y:S01]  /*05e0*/  SHF.R.S32.HI R18, RZ, 0x1, R18 ;  /* 0x00000001ff127819 */ /* 0x000fe20000011412 */
[----:B------:R-:W-:Y:S01]  /*05f0*/  IMAD R20, R19, R20, R22 ;  /* 0x0000001413147224 */ /* 0x000fe200078e0216 */
[----:B------:R-:W-:-:S03]  /*0600*/  SHF.R.S32.HI R21, RZ, 0x1, R21 ;  /* 0x00000001ff157819 */ /* 0x000fc60000011415 */
[-CC-:B------:R-:W-:Y:S02]  /*0610*/  IMAD R25, R18, R19.reuse, R20.reuse ;  /* 0x0000001312197224 */ /* 0x180fe400078e0214 */
[----:B------:R-:W-:Y:S02]  /*0620*/  IMAD R27, R21, R19, R20 ;  /* 0x00000013151b7224 */ /* 0x000fe400078e0214 */
[----:B------:R-:W-:-:S03]  /*0630*/  IMAD.IADD R19, R2, 0x1, R25 ;  /* 0x0000000102137824 */ /* 0x000fc600078e0219 */
[----:B------:R-:W-:Y:S01]  /*0640*/  IADD3 R21, PT, PT, R2, R27, RZ ;  /* 0x0000001b02157210 */ /* 0x000fe20007ffe0ff */
[----:B0-----:R-:W-:Y:S01]  /*0650*/  IMAD.WIDE R18, R19, 0x4, R16 ;  /* 0x0000000413127825 */ /* 0x001fe200078e0210 */
[----:B------:R-:W-:-:S03]  /*0660*/  IADD3 R25, PT, PT, R3, R25, RZ ;  /* 0x0000001903197210 */ /* 0x000fc60007ffe0ff */
[----:B------:R-:W-:Y:S01]  /*0670*/  IMAD.WIDE R20, R21, 0x4, R16 ;  /* 0x0000000415147825 */ /* 0x000fe200078e0210 */
[----:B------:R0:W2:Y:S03]  /*0680*/  LDG.E R23, desc[UR6][R18.64] ;  /* 0x0000000612177981 */ /* 0x0000a6000c1e1900 */
[----:B------:R-:W-:Y:S02]  /*0690*/  IMAD.IADD R27, R3, 0x1, R27 ;  /* 0x00000001031b7824 */ /* 0x000fe400078e021b */
[----:B------:R-:W2:Y:S01]  /*06a0*/  LDG.E R20, desc[UR6][R20.64] ;  /* 0x0000000614147981 */ /* 0x000ea2000c1e1900 */
[----:B0-----:R-:W-:-:S04]  /*06b0*/  IMAD.WIDE R18, R25, 0x4, R16 ;  /* 0x0000000419127825 */ /* 0x001fc800078e0210 */
[----:B------:R-:W-:Y:S01]  /*06c0*/  IMAD.WIDE R16, R27, 0x4, R16 ;  /* 0x000000041b107825 */ /* 0x000fe200078e0210 */
[----:B------:R-:W3:Y:S04]  /*06d0*/  LDG.E R25, desc[UR6][R18.64] ;  /* 0x0000000612197981 */ /* 0x000ee8000c1e1900 */
[----:B------:R0:W4:Y:S02]  /*06e0*/  LDG.E R27, desc[UR6][R16.64] ;  /* 0x00000006101b7981 */ /* 0x000124000c1e1900 */
[----:B0-----:R-:W0:Y:S02]  /*06f0*/  LDC.64 R16, c[0x0][0x380] ;  /* 0x0000e000ff107b82 */ /* 0x001e240000000a00 */
[----:B0-----:R-:W-:-:S04]  /*0700*/  IMAD.WIDE R16, R11, 0x4, R16 ;  /* 0x000000040b107825 */ /* 0x001fc800078e0210 */
[----:B--2---:R-:W-:-:S04]  /*0710*/  FADD R23, R23, R20 ;  /* 0x0000001417177221 */ /* 0x004fc80000000000 */
[----:B---3--:R-:W-:-:S04]  /*0720*/  FADD R23, R23, R25 ;  /* 0x0000001917177221 */ /* 0x008fc80000000000 */
[----:B----4-:R-:W-:-:S04]  /*0730*/  FADD R23, R23, R27 ;  /* 0x0000001b17177221 */ /* 0x010fc80000000000 */
[----:B------:R-:W-:-:S05]  /*0740*/  FMUL R23, R23, 0.25 ;  /* 0x3e80000017177820 */ /* 0x000fca0000400000 */
[----:B------:R0:W-:Y:S02]  /*0750*/  STG.E desc[UR6][R16.64], R23 ;  /* 0x0000001710007986 */ /* 0x0001e4000c101906 */
.L_x_261:
[----:B------:R-:W-:Y:S05]  /*0760*/  BSYNC.RECONVERGENT B0 ;  /* 0x0000000000007941 */ /* 0x000fea0003800200 */
.L_x_260:
[----:B------:R-:W-:Y:S04]  /*0770*/  BSSY.RECONVERGENT B0, `(.L_x_262) ;  /* 0x0000038000007945 */ /* 0x000fe80003800200 */
[----:B------:R-:W-:Y:S05]  /*0780*/  @P2 BRA `(.L_x_263) ;  /* 0x0000000000d82947 */ /* 0x000fea0003800000 */
[----:B------:R-:W1:Y:S01]  /*0790*/  LDC R19, c[0x0][0x39c] ;  /* 0x0000e700ff137b82 */ /* 0x000e620000000800 */
[----:B0-----:R-:W-:Y:S01]  /*07a0*/  IMAD.MOV.U32 R16, RZ, RZ, RZ ;  /* 0x000000ffff107224 */ /* 0x001fe200078e00ff */
[----:B-1----:R-:W-:-:S04]  /*07b0*/  IABS R18, R19 ;  /* 0x0000001300127213 */ /* 0x002fc80000000000 */
[----:B------:R-:W0:Y:S08]  /*07c0*/  I2F.RP R20, R18 ;  /* 0x0000001200147306 */ /* 0x000e300000209400 */
[----:B0-----:R-:W0:Y:S02]  /*07d0*/  MUFU.RCP R20, R20 ;  /* 0x0000001400147308 */ /* 0x001e240000001000 */
[----:B0-----:R-:W-:-:S06]  /*07e0*/  IADD3 R21, PT, PT, R20, 0xffffffe, RZ ;  /* 0x0ffffffe14157810 */ /* 0x001fcc0007ffe0ff */
        /* <DEDUP_REMOVED lines=15> */
[----:B------:R-:W-:Y:S02]  /*08e0*/  @P2 IADD3 R16, PT, PT, R16, 0x1, RZ ;  /* 0x0000000110102810 */ /* 0x000fe40007ffe0ff */
[----:B------:R-:W-:Y:S02]  /*08f0*/  ISETP.GE.AND P2, PT, R24, R5, PT ;  /* 0x000000051800720c */ /* 0x000fe40003f46270 */
[----:B------:R-:W-:Y:S02]  /*0900*/  MOV R18, R16 ;  /* 0x0000001000127202 */ /* 0x000fe40000000f00 */
[----:B------:R-:W0:Y:S03]  /*0910*/  LDC.64 R16, c[0x0][0x388] ;  /* 0x0000e200ff107b82 */ /* 0x000e260000000a00 */
[----:B------:R-:W-:Y:S01]  /*0920*/  @!P1 IMAD.MOV R18, RZ, RZ, -R18 ;  /* 0x000000ffff129224 */ /* 0x000fe200078e0a12 */
[----:B------:R-:W-:-:S04]  /*0930*/  @!P4 LOP3.LUT R18, RZ, R19, RZ, 0x33, !PT ;  /* 0x00000013ff12c212 */ /* 0x000fc800078e33ff */
[C---:B------:R-:W-:Y:S01]  /*0940*/  IADD3 R21, PT, PT, R18.reuse, 0x1, RZ ;  /* 0x0000000112157810 */ /* 0x040fe20007ffe0ff */
[--C-:B------:R-:W-:Y:S01]  /*0950*/  @P2 IMAD.MOV R21, RZ, RZ, R18.reuse ;  /* 0x000000ffff152224 */ /* 0x100fe200078e0212 */
[----:B------:R-:W-:Y:S02]  /*0960*/  IADD3 R20, PT, PT, -R18, RZ, RZ ;  /* 0x000000ff12147210 */ /* 0x000fe40007ffe1ff */
[----:B------:R-:W-:Y:S02]  /*0970*/  SHF.R.S32.HI R18, RZ, 0x1, R18 ;  /* 0x00000001ff127819 */ /* 0x000fe40000011412 */
[----:B------:R-:W-:Y:S01]  /*0980*/  SHF.R.S32.HI R21, RZ, 0x1, R21 ;  /* 0x00000001ff157819 */ /* 0x000fe20000011415 */
[----:B------:R-:W-:-:S04]  /*0990*/  IMAD R20, R19, R20, R26 ;  /* 0x0000001413147224 */ /* 0x000fc800078e021a */
[-CC-:B------:R-:W-:Y:S02]  /*09a0*/  IMAD R25, R18, R19.reuse, R20.reuse ;  /* 0x0000001312197224 */ /* 0x180fe400078e0214 */
[----:B------:R-:W-:-:S03]  /*09b0*/  IMAD R27, R21, R19, R20 ;  /* 0x00000013151b7224 */ /* 0x000fc600078e0214 */
[C---:B------:R-:W-:Y:S02]  /*09c0*/  IADD3 R19, PT, PT, R2.reuse, R25, RZ ;  /* 0x0000001902137210 */ /* 0x040fe40007ffe0ff */
[----:B------:R-:W-:Y:S01]  /*09d0*/  IADD3 R21, PT, PT, R2, R27, RZ ;  /* 0x0000001b02157210 */ /* 0x000fe20007ffe0ff */
[----:B------:R-:W-:Y:S02]  /*09e0*/  IMAD.IADD R25, R3, 0x1, R25 ;  /* 0x0000000103197824 */ /* 0x000fe400078e0219 */
[----:B0-----:R-:W-:-:S04]  /*09f0*/  IMAD.WIDE R18, R19, 0x4, R16 ;  /* 0x0000000413127825 */ /* 0x001fc800078e0210 */
[----:B------:R-:W-:Y:S01]  /*0a00*/  IMAD.WIDE R20, R21, 0x4, R16 ;  /* 0x0000000415147825 */ /* 0x000fe200078e0210 */
[----:B------:R0:W2:Y:S01]  /*0a10*/  LDG.E R23, desc[UR6][R18.64] ;  /* 0x0000000612177981 */ /* 0x0000a2000c1e1900 */
[----:B------:R-:W-:-:S04]  /*0a20*/  IADD3 R27, PT, PT, R3, R27, RZ ;  /* 0x0000001b031b7210 */ /* 0x000fc80007ffe0ff */
        /* <DEDUP_REMOVED lines=12> */
.L_x_263:
[----:B------:R-:W-:Y:S05]  /*0af0*/  BSYNC.RECONVERGENT B0 ;  /* 0x0000000000007941 */ /* 0x000fea0003800200 */
.L_x_262:
[----:B------:R-:W-:Y:S04]  /*0b00*/  BSSY.RECONVERGENT B0, `(.L_x_264) ;  /* 0x0000038000007945 */ /* 0x000fe80003800200 */
[----:B------:R-:W-:Y:S05]  /*0b10*/  @P3 BRA `(.L_x_265) ;  /* 0x0000000000d83947 */ /* 0x000fea0003800000 */
[----:B------:R-:W2:Y:S01]  /*0b20*/  LDC R19, c[0x0][0x39c] ;  /* 0x0000e700ff137b82 */ /* 0x000ea20000000800 */
[----:B01----:R-:W-:Y:S01]  /*0b30*/  HFMA2 R16, -RZ, RZ, 0, 0 ;  /* 0x00000000ff107431 */ /* 0x003fe200000001ff */
[----:B--2---:R-:W-:-:S04]  /*0b40*/  IABS R18, R19 ;  /* 0x0000001300127213 */ /* 0x004fc80000000000 */
        /* <DEDUP_REMOVED lines=18> */
[----:B------:R-:W-:Y:S02]  /*0c70*/  @P1 IADD3 R16, PT, PT, R16, 0x1, RZ ;  /* 0x0000000110101810 */ /* 0x000fe40007ffe0ff */
[----:B------:R-:W-:-:S03]  /*0c80*/  ISETP.GE.AND P1, PT, R10, R5, PT ;  /* 0x000000050a00720c */ /* 0x000fc60003f26270 */
[----:B------:R-:W-:Y:S02]  /*0c90*/  IMAD.MOV.U32 R18, RZ, RZ, R16 ;  /* 0x000000ffff127224 */ /* 0x000fe400078e0010 */
[----:B------:R-:W0:Y:S03]  /*0ca0*/  LDC.64 R16, c[0x0][0x388] ;  /* 0x0000e200ff107b82 */ /* 0x000e260000000a00 */
[----:B------:R-:W-:Y:S02]  /*0cb0*/  @!P3 IADD3 R18, PT, PT, -R18, RZ, RZ ;  /* 0x000000ff1212b210 */ /* 0x000fe40007ffe1ff */
        /* <DEDUP_REMOVED lines=8> */
[----:B------:R-:W-:-:S03]  /*0d40*/  IMAD R27, R21, R19, R20 ;  /* 0x00000013151b7224 */ /* 0x000fc600078e0214 */
[CC--:B------:R-:W-:Y:S01]  /*0d50*/  IADD3 R19, PT, PT, R2.reuse, R25.reuse, RZ ;  /* 0x0000001902137210 */ /* 0x0c0fe20007ffe0ff */
[----:B------:R-:W-:Y:S01]  /*0d60*/  IMAD.IADD R21, R2, 0x1, R27 ;  /* 0x0000000102157824 */ /* 0x000fe200078e021b */
[----:B------:R-:W-:-:S03]  /*0d70*/  IADD3 R25, PT, PT, R3, R25, RZ ;  /* 0x0000001903197210 */ /* 0x000fc60007ffe0ff */
        /* <DEDUP_REMOVED lines=16> */
.L_x_265:
[----:B------:R-:W-:Y:S05]  /*0e80*/  BSYNC.RECONVERGENT B0 ;  /* 0x0000000000007941 */ /* 0x000fea0003800200 */
.L_x_264:
[----:B------:R-:W-:Y:S04]  /*0e90*/  BSSY.RECONVERGENT B0, `(.L_x_266) ;  /* 0x0000038000007945 */ /* 0x000fe80003800200 */
[----:B------:R-:W-:Y:S05]  /*0ea0*/  @P0 BRA `(.L_x_267) ;  /* 0x0000000000d80947 */ /* 0x000fea0003800000 */
[----:B------:R-:W3:Y:S01]  /*0eb0*/  LDC R19, c[0x0][0x39c] ;  /* 0x0000e700ff137b82 */ /* 0x000ee20000000800 */
[----:B012---:R-:W-:Y:S02]  /*0ec0*/  MOV R16, RZ ;  /* 0x000000ff00107202 */ /* 0x007fe40000000f00 */
[----:B---3--:R-:W-:-:S04]  /*0ed0*/  IABS R18, R19 ;  /* 0x0000001300127213 */ /* 0x008fc80000000000 */
        /* <DEDUP_REMOVED lines=18> */
[----:B------:R-:W-:Y:S01]  /*1000*/  @P0 VIADD R16, R16, 0x1 ;  /* 0x0000000110100836 */ /* 0x000fe20000000000 */
[----:B------:R-:W-:-:S04]  /*1010*/  ISETP.GE.AND P0, PT, R14, R5, PT ;  /* 0x000000050e00720c */ /* 0x000fc80003f06270 */
[----:B------:R-:W-:Y:S02]  /*1020*/  MOV R18, R16 ;  /* 0x0000001000127202 */ /* 0x000fe40000000f00 */
[----:B------:R-:W0:Y:S02]  /*1030*/  LDC.64 R16, c[0x0][0x388] ;  /* 0x0000e200ff107b82 */ /* 0x000e240000000a00 */
[----:B------:R-:W-:Y:S02]  /*1040*/  @!P2 IADD3 R18, PT, PT, -R18, RZ, RZ ;  /* 0x000000ff1212a210 */ /* 0x000fe40007ffe1ff */
[----:B------:R-:W-:-:S04]  /*1050*/  @!P1 LOP3.LUT R18, RZ, R19, RZ, 0x33, !PT ;  /* 0x00000013ff129212 */ /* 0x000fc800078e33ff */
[C---:B------:R-:W-:Y:S01]  /*1060*/  IADD3 R20, PT, PT, -R18.reuse, RZ, RZ ;  /* 0x000000ff12147210 */ /* 0x040fe20007ffe1ff */
[C---:B------:R-:W-:Y:S01]  /*1070*/  VIADD R21, R18.reuse, 0x1 ;  /* 0x0000000112157836 */ /* 0x040fe20000000000 */
        /* <DEDUP_REMOVED lines=25> */
.L_x_267:
[----:B------:R-:W-:Y:S05]  /*1210*/  BSYNC.RECONVERGENT B0 ;  /* 0x0000000000007941 */ /* 0x000fea0003800200 */
.L_x_266:
[----:B0123--:R-:W0:Y:S01]  /*1220*/  LDC R17, c[0x0][0x360] ;  /* 0x0000d800ff117b82 */ /* 0x00fe220000000800 */
[----:B------:R-:W-:-:S04]  /*1230*/  IADD3 R15, PT, PT, R15, 0x4, RZ ;  /* 0x000000040f0f7810 */ /* 0x000fc80007ffe0ff */
[----:B------:R-:W-:Y:S02]  /*1240*/  ISETP.NE.AND P0, PT, R15, RZ, PT ;  /* 0x000000ff0f00720c */ /* 0x000fe40003f05270 */
[C---:B0-----:R-:W-:Y:S01]  /*1250*/  LEA R26, R17.reuse, R26, 0x2 ;  /* 0x0000001a111a7211 */ /* 0x041fe200078e10ff */
        /* <DEDUP_REMOVED lines=8> */
[C---:B------:R-:W-:Y:S02]  /*12e0*/  LEA R14, R17.reuse, R14, 0x2 ;  /* 0x0000000e110e7211 */ /* 0x040fe400078e10ff */
[C---:B------:R-:W-:Y:S02]  /*12f0*/  LEA R11, R17.reuse, R11, 0x2 ;  /* 0x0000000b110b7211 */ /* 0x040fe400078e10ff */
[----:B------:R-:W-:Y:S01]  /*1300*/  LEA R22, R17, R22, 0x2 ;  /* 0x0000001611167211 */ /* 0x000fe200078e10ff */
[----:B------:R-:W-:Y:S06]  /*1310*/  @P0 BRA `(.L_x_268) ;  /* 0xfffffff000100947 */ /* 0x000fec000383ffff */
.L_x_259:
[----:B------:R-:W-:-:S13]  /*1320*/  ISETP.NE.AND P0, PT, R6, RZ, PT ;  /* 0x000000ff0600720c */ /* 0x000fda0003f05270 */
[----:B------:R-:W-:Y:S05]  /*1330*/  @!P0 EXIT ;  /* 0x000000000000894d */ /* 0x000fea0003800000 */
[----:B------:R-:W0:Y:S01]  /*1340*/  S2R R13, SR_CTAID.X ;  /* 0x00000000000d7919 */ /* 0x000e220000002500 */
[----:B------:R-:W0:Y:S01]  /*1350*/  LDC R12, c[0x0][0x39c] ;  /* 0x0000e700ff0c7b82 */ /* 0x000e220000000800 */
[----:B------:R-:W1:Y:S01]  /*1360*/  LDCU UR4, c[0x0][0x360] ;  /* 0x00006c00ff0477ac */ /* 0x000e620008000800 */
[----:B------:R-:W-:Y:S01]  /*1370*/  IADD3 R6, PT, PT, -R6, RZ, RZ ;  /* 0x000000ff06067210 */ /* 0x000fe20007ffe1ff */
[----:B------:R-:W1:Y:S01]  /*1380*/  S2R R15, SR_TID.X ;  /* 0x00000000000f7919 */ /* 0x000e620000002100 */
[----:B------:R-:W2:Y:S04]  /*1390*/  LDCU UR5, c[0x0][0x394] ;  /* 0x00007280ff0577ac */ /* 0x000ea80008000800 */
[----:B------:R-:W3:Y:S08]  /*13a0*/  LDC R7, c[0x0][0x39c] ;  /* 0x0000e700ff077b82 */ /* 0x000ef00000000800 */
[----:B------:R-:W4:Y:S08]  /*13b0*/  LDC.64 R8, c[0x0][0x380] ;  /* 0x0000e000ff087b82 */ /* 0x000f300000000a00 */
[----:B------:R-:W2:Y:S01]  /*13c0*/  LDC.64 R10, c[0x0][0x388] ;  /* 0x0000e200ff0a7b82 */ /* 0x000ea20000000a00 */
[----:B0-----:R-:W-:-:S04]  /*13d0*/  IMAD R13, R13, R12, RZ ;  /* 0x0000000c0d0d7224 */ /* 0x001fc800078e02ff */
[----:B------:R-:W-:-:S04]  /*13e0*/  IMAD R4, R13, 0x3, R4 ;  /* 0x000000030d047824 */ /* 0x000fc800078e0204 */
[----:B-1----:R-:W-:-:S04]  /*13f0*/  IMAD R4, R4, UR4, R15 ;  /* 0x0000000404047c24 */ /* 0x002fc8000f8e020f */
[----:B------:R-:W-:Y:S02]  /*1400*/  IMAD.IADD R12, R4, 0x1, R12 ;  /* 0x00000001040c7824 */ /* 0x000fe400078e020c */
[----:B---3--:R-:W-:-:S07]  /*1410*/  IMAD R13, R0, R5, R4 ;  /* 0x00000005000d7224 */ /* 0x008fce00078e0204 */
.L_x_271:
[----:B------:R-:W-:Y:S01]  /*1420*/  ISETP.GE.AND P0, PT, R4, R5, PT ;  /* 0x000000050400720c */ /* 0x000fe20003f06270 */
[----:B------:R-:W-:Y:S01]  /*1430*/  BSSY.RECONVERGENT B0, `(.L_x_269) ;  /* 0x0000038000007945 */ /* 0x000fe20003800200 */
[----:B------:R-:W-:Y:S02]  /*1440*/  IADD3 R6, PT, PT, R6, 0x1, RZ ;  /* 0x0000000106067810 */ /* 0x000fe40007ffe0ff */
[----:B--2---:R-:W-:Y:S02]  /*1450*/  ISETP.GE.OR P0, PT, R0, UR5, P0 ;  /* 0x0000000500007c0c */ /* 0x004fe40008706670 */
[----:B------:R-:W-:-:S11]  /*1460*/  ISETP.NE.AND P1, PT, R6, RZ, PT ;  /* 0x000000ff0600720c */ /* 0x000fd60003f25270 */
[----:B0-----:R-:W-:Y:S05]  /*1470*/  @P0 BRA `(.L_x_270) ;  /* 0x0000000000cc0947 */ /* 0x001fea0003800000 */
[----:B------:R-:W-:Y:S01]  /*1480*/  IABS R18, R7 ;  /* 0x0000000700127213 */ /* 0x000fe20000000000 */
[----:B------:R-:W-:Y:S01]  /*1490*/  HFMA2 R14, -RZ, RZ, 0, 0 ;  /* 0x00000000ff0e7431 */ /* 0x000fe200000001ff */
[----:B------:R-:W-:Y:S02]  /*14a0*/  IABS R20, R4 ;  /* 0x0000000400147213 */ /* 0x000fe40000000000 */
        /* <DEDUP_REMOVED lines=19> */
[----:B------:R-:W-:-:S05]  /*15e0*/  ISETP.GE.AND P0, PT, R12, R5, PT ;  /* 0x000000050c00720c */ /* 0x000fca0003f06270 */
        /* <DEDUP_REMOVED lines=13> */
[----:B------:R-:W-:Y:S01]  /*16c0*/  IMAD.WIDE R14, R15, 0x4, R10 ;  /* 0x000000040f0e7825 */ /* 0x000fe200078e020a */
[----:B------:R-:W-:-:S03]  /*16d0*/  IADD3 R23, PT, PT, R3, R18, RZ ;  /* 0x0000001203177210 */ /* 0x000fc60007ffe0ff */
[--C-:B------:R-:W-:Y:S02]  /*16e0*/  IMAD.WIDE R16, R19, 0x4, R10.reuse ;  /* 0x0000000413107825 */ /* 0x100fe400078e020a */
[----:B------:R-:W2:Y:S02]  /*16f0*/  LDG.E R14, desc[UR6][R14.64] ;  /* 0x000000060e0e7981 */ /* 0x000ea4000c1e1900 */
[--C-:B------:R-:W-:Y:S02]  /*1700*/  IMAD.WIDE R18, R21, 0x4, R10.reuse ;  /* 0x0000000415127825 */ /* 0x100fe400078e020a */
[----:B------:R-:W2:Y:S02]  /*1710*/  LDG.E R17, desc[UR6][R16.64] ;  /* 0x0000000610117981 */ /* 0x000ea4000c1e1900 */
[----:B------:R-:W-:Y:S02]  /*1720*/  IMAD.WIDE R20, R23, 0x4, R10 ;  /* 0x0000000417147825 */ /* 0x000fe400078e020a */
[----:B------:R-:W3:Y:S04]  /*1730*/  LDG.E R19, desc[UR6][R18.64] ;  /* 0x0000000612137981 */ /* 0x000ee8000c1e1900 */
[----:B------:R-:W5:Y:S01]  /*1740*/  LDG.E R21, desc[UR6][R20.64] ;  /* 0x0000000614157981 */ /* 0x000f62000c1e1900 */
[----:B--2---:R-:W-:-:S04]  /*1750*/  FADD R22, R14, R17 ;  /* 0x000000110e167221 */ /* 0x004fc80000000000 */
[----:B---3--:R-:W-:-:S04]  /*1760*/  FADD R22, R22, R19 ;  /* 0x0000001316167221 */ /* 0x008fc80000000000 */
[----:B-----5:R-:W-:Y:S01]  /*1770*/  FADD R24, R22, R21 ;  /* 0x0000001516187221 */ /* 0x020fe20000000000 */
[----:B----4-:R-:W-:-:S04]  /*1780*/  IMAD.WIDE R22, R13, 0x4, R8 ;  /* 0x000000040d167825 */ /* 0x010fc800078e0208 */
[----:B------:R-:W-:-:S05]  /*1790*/  FMUL R15, R24, 0.25 ;  /* 0x3e800000180f7820 */ /* 0x000fca0000400000 */
[----:B------:R0:W-:Y:S02]  /*17a0*/  STG.E desc[UR6][R22.64], R15 ;  /* 0x0000000f16007986 */ /* 0x0001e4000c101906 */
.L_x_270:
[----:B------:R-:W-:Y:S05]  /*17b0*/  BSYNC.RECONVERGENT B0 ;  /* 0x0000000000007941 */ /* 0x000fea0003800200 */
.L_x_269:
[----:B------:R-:W-:Y:S01]  /*17c0*/  VIADD R4, R4, UR4 ;  /* 0x0000000404047c36 */ /* 0x000fe20008000000 */
[----:B------:R-:W-:Y:S02]  /*17d0*/  IADD3 R12, PT, PT, R12, UR4, RZ ;  /* 0x000000040c0c7c10 */ /* 0x000fe4000fffe0ff */
[----:B------:R-:W-:Y:S01]  /*17e0*/  IADD3 R13, PT, PT, R13, UR4, RZ ;  /* 0x000000040d0d7c10 */ /* 0x000fe2000fffe0ff */
[----:B------:R-:W-:Y:S06]  /*17f0*/  @P1 BRA `(.L_x_271) ;  /* 0xfffffffc00081947 */ /* 0x000fec000383ffff */
[----:B------:R-:W-:Y:S05]  /*1800*/  EXIT ;  /* 0x000000000000794d */ /* 0x000fea0003800000 */
.L_x_272:
        /* <DEDUP_REMOVED lines=15> */
.L_x_313:


//--------------------- .text._Z18kernel_doublesize1PfS_iiii --------------------------
	.section	.text._Z18kernel_doublesize1PfS_iiii,"ax",@progbits
	.align	128
        .global         _Z18kernel_doublesize1PfS_iiii
        .type           _Z18kernel_doublesize1PfS_iiii,@function
        .size           _Z18kernel_doublesize1PfS_iiii,(.L_x_314 - _Z18kernel_doublesize1PfS_iiii)
        .other          _Z18kernel_doublesize1PfS_iiii,@"STO_CUDA_ENTRY STV_DEFAULT"
_Z18kernel_doublesize1PfS_iiii:
.text._Z18kernel_doublesize1PfS_iiii:
        /* <DEDUP_REMOVED lines=8> */
[----:B------:R-:W-:Y:S01]  /*0080*/  IMAD R0, R3, UR4, R0 ;  /* 0x0000000403007c24 */ /* 0x000fe2000f8e0200 */
[C---:B------:R-:W-:Y:S01]  /*0090*/  SHF.L.U32 R13, R11.reuse, 0x1, RZ ;  /* 0x000000010b0d7819 */ /* 0x040fe200000006ff */
[----:B------:R-:W1:Y:S03]  /*00a0*/  LDCU UR4, c[0x0][0x398] ;  /* 0x00007300ff0477ac */ /* 0x000e660008000800 */
        /* <DEDUP_REMOVED lines=13> */
[----:B------:R-:W-:Y:S02]  /*0180*/  IMAD.MOV.U32 R4, RZ, RZ, RZ ;  /* 0x000000ffff047224 */ /* 0x000fe400078e00ff */
[----:B--2---:R-:W-:Y:S05]  /*0190*/  @!P0 BRA `(.L_x_273) ;  /* 0x0000001000688947 */ /* 0x004fea0003800000 */
[----:B------:R-:W0:Y:S01]  /*01a0*/  S2R R4, SR_CTAID.X ;  /* 0x0000000000047919 */ /* 0x000e220000002500 */
[----:B------:R-:W0:Y:S01]  /*01b0*/  LDC R23, c[0x0][0x360] ;  /* 0x0000d800ff177b82 */ /* 0x000e220000000800 */
[----:B------:R-:W1:Y:S01]  /*01c0*/  LDCU UR4, c[0x0][0x394] ;  /* 0x00007280ff0477ac */ /* 0x000e620008000800 */
[----:B------:R-:W2:Y:S01]  /*01d0*/  S2R R28, SR_TID.X ;  /* 0x00000000001c7919 */ /* 0x000ea20000002100 */
[C---:B0-----:R-:W-:Y:S02]  /*01e0*/  IMAD R8, R4.reuse, R23, RZ ;  /* 0x0000001704087224 */ /* 0x041fe400078e02ff */
[----:B------:R-:W-:Y:S02]  /*01f0*/  IMAD R4, R4, R11, RZ ;  /* 0x0000000b04047224 */ /* 0x000fe400078e02ff */
[----:B--2---:R-:W-:Y:S01]  /*0200*/  IMAD R16, R0, R5, R28 ;  /* 0x0000000500107224 */ /* 0x004fe200078e021c */
[----:B------:R-:W-:Y:S01]  /*0210*/  SHF.L.U32 R18, R8, 0x1, RZ ;  /* 0x0000000108127819 */ /* 0x000fe200000006ff */
[----:B------:R-:W-:-:S02]  /*0220*/  IMAD.SHL.U32 R4, R4, 0x2, RZ ;  /* 0x0000000204047824 */ /* 0x000fc400078e00ff */
[----:B------:R-:W-:Y:S02]  /*0230*/  IMAD.IADD R24, R28, 0x1, R11 ;  /* 0x000000011c187824 */ /* 0x000fe400078e020b */
[----:B------:R-:W-:Y:S01]  /*0240*/  IMAD R21, R8, R11, RZ ;  /* 0x0000000b08157224 */ /* 0x000fe200078e02ff */
[C---:B------:R-:W-:Y:S01]  /*0250*/  IADD3 R9, PT, PT, R4.reuse, 0x2, RZ ;  /* 0x0000000204097810 */ /* 0x040fe20007ffe0ff */
[CC--:B------:R-:W-:Y:S01]  /*0260*/  IMAD R15, R4.reuse, R23.reuse, R23 ;  /* 0x00000017040f7224 */ /* 0x0c0fe200078e0217 */
[----:B------:R-:W-:Y:S01]  /*0270*/  IADD3 R17, PT, PT, R4, 0x3, RZ ;  /* 0x0000000304117810 */ /* 0x000fe20007ffe0ff */
[----:B------:R-:W-:Y:S01]  /*0280*/  IMAD R19, R0, UR8, R18 ;  /* 0x0000000800137c24 */ /* 0x000fe2000f8e0212 */
[----:B------:R-:W-:Y:S01]  /*0290*/  LOP3.LUT R4, R13, 0x7ffffffc, RZ, 0xc0, !PT ;  /* 0x7ffffffc0d047812 */ /* 0x000fe200078ec0ff */
[-C--:B------:R-:W-:Y:S01]  /*02a0*/  IMAD R8, R9, R23.reuse, R28 ;  /* 0x0000001709087224 */ /* 0x080fe200078e021c */
[----:B------:R-:W-:Y:S01]  /*02b0*/  IADD3 R13, PT, PT, R15, R16, RZ ;  /* 0x000000100f0d7210 */ /* 0x000fe20007ffe0ff */
[-C--:B------:R-:W-:Y:S01]  /*02c0*/  IMAD R7, R9, R23.reuse, R16 ;  /* 0x0000001709077224 */ /* 0x080fe200078e0210 */
[----:B------:R-:W-:Y:S01]  /*02d0*/  IADD3 R26, PT, PT, R15, R28, RZ ;  /* 0x0000001c0f1a7210 */ /* 0x000fe20007ffe0ff */
[----:B------:R-:W-:-:S02]  /*02e0*/  IMAD R10, R9, R23, R24 ;  /* 0x00000017090a7224 */ /* 0x000fc400078e0218 */
[CC--:B------:R-:W-:Y:S02]  /*02f0*/  IMAD R9, R17.reuse, R23.reuse, R16 ;  /* 0x0000001711097224 */ /* 0x0c0fe400078e0210 */
[CC--:B------:R-:W-:Y:S02]  /*0300*/  IMAD R12, R17.reuse, R23.reuse, R28 ;  /* 0x00000017110c7224 */ /* 0x0c0fe400078e021c */
[----:B------:R-:W-:Y:S02]  /*0310*/  IMAD R14, R17, R23, R24 ;  /* 0x00000017110e7224 */ /* 0x000fe400078e0218 */
[-C--:B------:R-:W-:Y:S02]  /*0320*/  IMAD R17, R18, R11.reuse, R11 ;  /* 0x0000000b12117224 */ /* 0x080fe400078e020b */
[--C-:B------:R-:W-:Y:S02]  /*0330*/  IMAD R11, R19, R11, R28.reuse ;  /* 0x0000000b130b7224 */ /* 0x100fe400078e021c */
[----:B------:R-:W-:-:S02]  /*0340*/  IMAD R22, R21, 0x2, R28 ;  /* 0x0000000215167824 */ /* 0x000fc400078e021c */
[----:B------:R-:W-:Y:S01]  /*0350*/  IMAD.IADD R24, R15, 0x1, R24 ;  /* 0x000000010f187824 */ /* 0x000fe200078e0218 */
[----:B------:R-:W-:Y:S01]  /*0360*/  IADD3 R15, PT, PT, -R4, RZ, RZ ;  /* 0x000000ff040f7210 */ /* 0x000fe20007ffe1ff */
[----:B-1----:R-:W-:-:S07]  /*0370*/  IMAD.IADD R28, R17, 0x1, R28 ;  /* 0x00000001111c7824 */ /* 0x002fce00078e021c */
.L_x_282:
        /* <DEDUP_REMOVED lines=47> */
[----:B0-----:R-:W-:-:S04]  /*0670*/  IMAD.WIDE R18, R19, 0x4, R16 ;  /* 0x0000000413127825 */ /* 0x001fc800078e0210 */
[----:B------:R-:W-:Y:S01]  /*0680*/  IMAD.WIDE R20, R21, 0x4, R16 ;  /* 0x0000000415147825 */ /* 0x000fe200078e0210 */
[----:B------:R0:W2:Y:S03]  /*0690*/  LDG.E R23, desc[UR6][R18.64] ;  /* 0x0000000612177981 */ /* 0x0000a6000c1e1900 */
[C---:B------:R-:W-:Y:S01]  /*06a0*/  IMAD.IADD R25, R3.reuse, 0x1, R25 ;  /* 0x0000000103197824 */ /* 0x040fe200078e0219 */
[----:B------:R-:W-:Y:S01]  /*06b0*/  IADD3 R27, PT, PT, R3, R27, RZ ;  /* 0x0000001b031b7210 */ /* 0x000fe20007ffe0ff */
[----:B------:R-:W2:Y:S02]  /*06c0*/  LDG.E R20, desc[UR6][R20.64] ;  /* 0x0000000614147981 */ /* 0x000ea4000c1e1900 */
        /* <DEDUP_REMOVED lines=11> */
.L_x_275:
[----:B------:R-:W-:Y:S05]  /*0780*/  BSYNC.RECONVERGENT B0 ;  /* 0x0000000000007941 */ /* 0x000fea0003800200 */
.L_x_274:
[----:B------:R-:W-:Y:S04]  /*0790*/  BSSY.RECONVERGENT B0, `(.L_x_276) ;  /* 0x0000038000007945 */ /* 0x000fe80003800200 */
[----:B------:R-:W-:Y:S05]  /*07a0*/  @P2 BRA `(.L_x_277) ;  /* 0x0000000000d82947 */ /* 0x000fea0003800000 */
[----:B------:R-:W1:Y:S01]  /*07b0*/  LDC R19, c[0x0][0x39c] ;  /* 0x0000e700ff137b82 */ /* 0x000e620000000800 */
[----:B0-----:R-:W-:Y:S01]  /*07c0*/  IMAD.MOV.U32 R16, RZ, RZ, RZ ;  /* 0x000000ffff107224 */ /* 0x001fe200078e00ff */
[----:B-1----:R-:W-:-:S04]  /*07d0*/  IABS R18, R19 ;  /* 0x0000001300127213 */ /* 0x002fc80000000000 */
        /* <DEDUP_REMOVED lines=51> */
.L_x_277:
[----:B------:R-:W-:Y:S05]  /*0b10*/  BSYNC.RECONVERGENT B0 ;  /* 0x0000000000007941 */ /* 0x000fea0003800200 */
.L_x_276:
[----:B------:R-:W-:Y:S04]  /*0b20*/  BSSY.RECONVERGENT B0, `(.L_x_278) ;  /* 0x0000038000007945 */ /* 0x000fe80003800200 */
[----:B------:R-:W-:Y:S05]  /*0b30*/  @P3 BRA `(.L_x_279) ;  /* 0x0000000000d83947 */ /* 0x000fea0003800000 */
[----:B------:R-:W2:Y:S01]  /*0b40*/  LDC R19, c[0x0][0x39c] ;  /* 0x0000e700ff137b82 */ /* 0x000ea20000000800 */
[----:B01----:R-:W-:Y:S01]  /*0b50*/  IMAD.MOV.U32 R16, RZ, RZ, RZ ;  /* 0x000000ffff107224 */ /* 0x003fe200078e00ff */
[----:B--2---:R-:W-:-:S04]  /*0b60*/  IABS R18, R19 ;  /* 0x0000001300127213 */ /* 0x004fc80000000000 */
        /* <DEDUP_REMOVED lines=51> */
.L_x_279:
[----:B------:R-:W-:Y:S05]  /*0ea0*/  BSYNC.RECONVERGENT B0 ;  /* 0x0000000000007941 */ /* 0x000fea0003800200 */
.L_x_278:
[----:B------:R-:W-:Y:S04]  /*0eb0*/  BSSY.RECONVERGENT B0, `(.L_x_280) ;  /* 0x0000038000007945 */ /* 0x000fe80003800200 */
[----:B------:R-:W-:Y:S05]  /*0ec0*/  @P0 BRA `(.L_x_281) ;  /* 0x0000000000d80947 */ /* 0x000fea0003800000 */
[----:B------:R-:W3:Y:S01]  /*0ed0*/  LDC R19, c[0x0][0x39c] ;  /* 0x0000e700ff137b82 */ /* 0x000ee20000000800 */
[----:B012---:R-:W-:Y:S01]  /*0ee0*/  HFMA2 R16, -RZ, RZ, 0, 0 ;  /* 0x00000000ff107431 */ /* 0x007fe200000001ff */
[----:B---3--:R-:W-:-:S04]  /*0ef0*/  IABS R18, R19 ;  /* 0x0000001300127213 */ /* 0x008fc80000000000 */
        /* <DEDUP_REMOVED lines=51> */
.L_x_281:
[----:B------:R-:W-:Y:S05]  /*1230*/  BSYNC.RECONVERGENT B0 ;  /* 0x0000000000007941 */ /* 0x000fea0003800200 */
.L_x_280:
[----:B0123--:R-:W0:Y:S01]  /*1240*/  LDC R17, c[0x0][0x360] ;  /* 0x0000d800ff117b82 */ /* 0x00fe220000000800 */
[----:B------:R-:W-:-:S05]  /*1250*/  VIADD R15, R15, 0x4 ;  /* 0x000000040f0f7836 */ /* 0x000fca0000000000 */
        /* <DEDUP_REMOVED lines=14> */
.L_x_273:
[----:B------:R-:W-:-:S13]  /*1340*/  ISETP.NE.AND P0, PT, R6, RZ, PT ;  /* 0x000000ff0600720c */ /* 0x000fda0003f05270 */
[----:B------:R-:W-:Y:S05]  /*1350*/  @!P0 EXIT ;  /* 0x000000000000894d */ /* 0x000fea0003800000 */
[----:B------:R-:W0:Y:S01]  /*1360*/  S2UR UR5, SR_CTAID.X ;  /* 0x00000000000579c3 */ /* 0x000e220000002500 */
[----:B------:R-:W1:Y:S01]  /*1370*/  S2R R17, SR_TID.X ;  /* 0x0000000000117919 */ /* 0x000e620000002100 */
[----:B------:R-:W1:Y:S01]  /*1380*/  LDCU UR4, c[0x0][0x360] ;  /* 0x00006c00ff0477ac */ /* 0x000e620008000800 */
[----:B------:R-:W-:-:S05]  /*1390*/  IADD3 R6, PT, PT, -R6, RZ, RZ ;  /* 0x000000ff06067210 */ /* 0x000fca0007ffe1ff */
[----:B------:R-:W0:Y:S08]  /*13a0*/  LDC R13, c[0x0][0x39c] ;  /* 0x0000e700ff0d7b82 */ /* 0x000e300000000800 */
[----:B------:R-:W2:Y:S08]  /*13b0*/  LDC R7, c[0x0][0x39c] ;  /* 0x0000e700ff077b82 */ /* 0x000eb00000000800 */
[----:B------:R-:W3:Y:S08]  /*13c0*/  LDC.64 R8, c[0x0][0x380] ;  /* 0x0000e000ff087b82 */ /* 0x000ef00000000a00 */
[----:B------:R-:W4:Y:S01]  /*13d0*/  LDC.64 R10, c[0x0][0x388] ;  /* 0x0000e200ff0a7b82 */ /* 0x000f220000000a00 */
[----:B0-----:R-:W-:Y:S01]  /*13e0*/  IMAD R15, R13, UR5, RZ ;  /* 0x000000050d0f7c24 */ /* 0x001fe2000f8e02ff */
[----:B------:R-:W0:Y:S04]  /*13f0*/  LDCU UR5, c[0x0][0x394] ;  /* 0x00007280ff0577ac */ /* 0x000e280008000800 */
[----:B------:R-:W-:-:S05]  /*1400*/  LEA R4, R15, R4, 0x1 ;  /* 0x000000040f047211 */ /* 0x000fca00078e08ff */
[----:B-1----:R-:W-:-:S04]  /*1410*/  IMAD R4, R4, UR4, R17 ;  /* 0x0000000404047c24 */ /* 0x002fc8000f8e0211 */
[----:B------:R-:W-:Y:S02]  /*1420*/  IMAD.IADD R12, R4, 0x1, R13 ;  /* 0x00000001040c7824 */ /* 0x000fe400078e020d */
[----:B--23--:R-:W-:-:S07]  /*1430*/  IMAD R13, R0, R5, R4 ;  /* 0x00000005000d7224 */ /* 0x00cfce00078e0204 */
.L_x_285:
[----:B------:R-:W-:Y:S01]  /*1440*/  ISETP.GE.AND P0, PT, R4, R5, PT ;  /* 0x000000050400720c */ /* 0x000fe20003f06270 */
[----:B------:R-:W-:Y:S01]  /*1450*/  BSSY.RECONVERGENT B0, `(.L_x_283) ;  /* 0x0000038000007945 */ /* 0x000fe20003800200 */
[----:B------:R-:W-:Y:S02]  /*1460*/  IADD3 R6, PT, PT, R6, 0x1, RZ ;  /* 0x0000000106067810 */ /* 0x000fe40007ffe0ff */
[----:B0-----:R-:W-:Y:S02]  /*1470*/  ISETP.GE.OR P0, PT, R0, UR5, P0 ;  /* 0x0000000500007c0c */ /* 0x001fe40008706670 */
[----:B------:R-:W-:-:S11]  /*1480*/  ISETP.NE.AND P1, PT, R6, RZ, PT ;  /* 0x000000ff0600720c */ /* 0x000fd60003f25270 */
[----:B------:R-:W-:Y:S05]  /*1490*/  @P0 BRA `(.L_x_284) ;  /* 0x0000000000cc0947 */ /* 0x000fea0003800000 */
[----:B------:R-:W-:Y:S02]  /*14a0*/  IABS R18, R7 ;  /* 0x0000000700127213 */ /* 0x000fe40000000000 */
[----:B------:R-:W-:Y:S02]  /*14b0*/  MOV R14, RZ ;  /* 0x000000ff000e7202 */ /* 0x000fe40000000f00 */
[----:B------:R-:W0:Y:S01]  /*14c0*/  I2F.RP R16, R18 ;  /* 0x0000001200107306 */ /* 0x000e220000209400 */
[----:B------:R-:W-:-:S07]  /*14d0*/  IABS R20, R4 ;  /* 0x0000000400147213 */ /* 0x000fce0000000000 */
        /* <DEDUP_REMOVED lines=32> */
[----:B----4-:R-:W-:Y:S01]  /*16e0*/  IMAD.WIDE R14, R15, 0x4, R10 ;  /* 0x000000040f0e7825 */ /* 0x010fe200078e020a */
[----:B------:R-:W-:-:S03]  /*16f0*/  IADD3 R23, PT, PT, R3, R18, RZ ;  /* 0x0000001203177210 */ /* 0x000fc60007ffe0ff */
[--C-:B------:R-:W-:Y:S02]  /*1700*/  IMAD.WIDE R16, R19, 0x4, R10.reuse ;  /* 0x0000000413107825 */ /* 0x100fe400078e020a */
[----:B------:R-:W2:Y:S02]  /*1710*/  LDG.E R14, desc[UR6][R14.64] ;  /* 0x000000060e0e7981 */ /* 0x000ea4000c1e1900 */
[--C-:B------:R-:W-:Y:S02]  /*1720*/  IMAD.WIDE R18, R21, 0x4, R10.reuse ;  /* 0x0000000415127825 */ /* 0x100fe400078e020a */
[----:B------:R-:W2:Y:S02]  /*1730*/  LDG.E R17, desc[UR6][R16.64] ;  /* 0x0000000610117981 */ /* 0x000ea4000c1e1900 */
[----:B------:R-:W-:Y:S02]  /*1740*/  IMAD.WIDE R20, R23, 0x4, R10 ;  /* 0x0000000417147825 */ /* 0x000fe400078e020a */
[----:B------:R-:W3:Y:S04]  /*1750*/  LDG.E R19, desc[UR6][R18.64] ;  /* 0x0000000612137981 */ /* 0x000ee8000c1e1900 */
[----:B------:R-:W4:Y:S01]  /*1760*/  LDG.E R21, desc[UR6][R20.64] ;  /* 0x0000000614157981 */ /* 0x000f22000c1e1900 */
[----:B--2---:R-:W-:-:S04]  /*1770*/  FADD R22, R14, R17 ;  /* 0x000000110e167221 */ /* 0x004fc80000000000 */
[----:B---3--:R-:W-:-:S04]  /*1780*/  FADD R22, R22, R19 ;  /* 0x0000001316167221 */ /* 0x008fc80000000000 */
[----:B----4-:R-:W-:Y:S01]  /*1790*/  FADD R24, R22, R21 ;  /* 0x0000001516187221 */ /* 0x010fe20000000000 */
[----:B------:R-:W-:-:S04]  /*17a0*/  IMAD.WIDE R22, R13, 0x4, R8 ;  /* 0x000000040d167825 */ /* 0x000fc800078e0208 */
[----:B------:R-:W-:-:S05]  /*17b0*/  FMUL R15, R24, 0.25 ;  /* 0x3e800000180f7820 */ /* 0x000fca0000400000 */
[----:B------:R0:W-:Y:S02]  /*17c0*/  STG.E desc[UR6][R22.64], R15 ;  /* 0x0000000f16007986 */ /* 0x0001e4000c101906 */
.L_x_284:
[----:B------:R-:W-:Y:S05]  /*17d0*/  BSYNC.RECONVERGENT B0 ;  /* 0x0000000000007941 */ /* 0x000fea0003800200 */
.L_x_283:
[----:B------:R-:W-:Y:S01]  /*17e0*/  VIADD R4, R4, UR4 ;  /* 0x0000000404047c36 */ /* 0x000fe20008000000 */
[----:B------:R-:W-:Y:S02]  /*17f0*/  IADD3 R12, PT, PT, R12, UR4, RZ ;  /* 0x000000040c0c7c10 */ /* 0x000fe4000fffe0ff */
[----:B------:R-:W-:Y:S01]  /*1800*/  IADD3 R13, PT, PT, R13, UR4, RZ ;  /* 0x000000040d0d7c10 */ /* 0x000fe2000fffe0ff */
[----:B------:R-:W-:Y:S06]  /*1810*/  @P1 BRA `(.L_x_285) ;  /* 0xfffffffc00081947 */ /* 0x000fec000383ffff */
[----:B------:R-:W-:Y:S05]  /*1820*/  EXIT ;  /* 0x000000000000794d */ /* 0x000fea0003800000 */
.L_x_286:
        /* <DEDUP_REMOVED lines=13> */
.L_x_314:


//--------------------- .text._Z17kernel_doublesizePfS_iiii --------------------------
	.section	.text._Z17kernel_doublesizePfS_iiii,"ax",@progbits
	.align	128
        .global         _Z17kernel_doublesizePfS_iiii
        .type           _Z17kernel_doublesizePfS_iiii,@function
        .size           _Z17kernel_doublesizePfS_iiii,(.L_x_315 - _Z17kernel_doublesizePfS_iiii)
        .other          _Z17kernel_doublesizePfS_iiii,@"STO_CUDA_ENTRY STV_DEFAULT"
_Z17kernel_doublesizePfS_iiii:
.text._Z17kernel_doublesizePfS_iiii:
[----:B------:R-:W-:Y:S01]  /*0000*/  LDC R1, c[0x0][0x37c] ;  /* 0x0000df00ff017b82 */ /* 0x000fe20000000800 */
[----:B------:R-:W0:Y:S01]  /*0010*/  LDCU UR14, c[0x0][0x39c] ;  /* 0x00007380ff0e77ac */ /* 0x000e220008000800 */
[----:B------:R-:W1:Y:S06]  /*0020*/  S2R R0, SR_TID.Y ;  /* 0x0000000000007919 */ /* 0x000e6c0000002200 */
[----:B------:R-:W2:Y:S01]  /*0030*/  S2UR UR4, SR_CTAID.Y ;  /* 0x00000000000479c3 */ /* 0x000ea20000002600 */
[----:B------:R-:W3:Y:S07]  /*0040*/  LDCU UR11, c[0x0][0x360] ;  /* 0x00006c00ff0b77ac */ /* 0x000eee0008000800 */
[----:B------:R-:W4:Y:S01]  /*0050*/  LDC R3, c[0x0][0x364] ;  /* 0x0000d900ff037b82 */ /* 0x000f220000000800 */
[----:B0-----:R-:W-:-:S06]  /*0060*/  UISETP.GE.AND UP0, UPT, UR14, 0x1, UPT ;  /* 0x000000010e00788c */ /* 0x001fcc000bf06270 */
[----:B------:R-:W-:-:S13]  /*0070*/  PLOP3.LUT P0, PT, PT, PT, UP0, 0x80, 0x8 ;  /* 0x000000000008781c */ /* 0x000fda0003f0f008 */
[----:B-123--:R-:W-:Y:S05]  /*0080*/  @!P0 EXIT ;  /* 0x000000000000894d */ /* 0x00efea0003800000 */
[----:B------:R-:W0:Y:S01]  /*0090*/  LDCU.64 UR16, c[0x0][0x390] ;  /* 0x00007200ff1077ac */ /* 0x000e220008000a00 */
[----:B----4-:R-:W-:Y:S01]  /*00a0*/  IMAD R0, R3, UR4, R0 ;  /* 0x0000000403007c24 */ /* 0x010fe2000f8e0200 */
[----:B------:R-:W1:Y:S01]  /*00b0*/  S2UR UR5, SR_CTAID.X ;  /* 0x00000000000579c3 */ /* 0x000e620000002500 */
[----:B------:R-:W2:Y:S03]  /*00c0*/  LDCU UR4, c[0x0][0x398] ;  /* 0x00007300ff0477ac */ /* 0x000ea60008000800 */
[----:B------:R-:W-:Y:S01]  /*00d0*/  IADD3 R3, PT, PT, R0, 0x1, RZ ;  /* 0x0000000100037810 */ /* 0x000fe20007ffe0ff */
[----:B------:R-:W-:Y:S01]  /*00e0*/  UIADD3 UR6, UPT, UPT, UR14, -0x1, URZ ;  /* 0xffffffff0e067890 */ /* 0x000fe2000fffe0ff */
[----:B------:R-:W-:Y:S01]  /*00f0*/  SHF.R.U32.HI R2, RZ, 0x1, R0 ;  /* 0x00000001ff027819 */ /* 0x000fe20000011600 */
[----:B------:R-:W3:Y:S02]  /*0100*/  LDCU.64 UR12, c[0x0][0x358] ;  /* 0x00006b00ff0c77ac */ /* 0x000ee40008000a00 */
[----:B------:R-:W-:Y:S01]  /*0110*/  UISETP.GE.U32.AND UP0, UPT, UR6, 0x3, UPT ;  /* 0x000000030600788c */ /* 0x000fe2000bf06070 */
[----:B0-----:R-:W-:Y:S01]  /*0120*/  ISETP.GE.AND P0, PT, R3, UR17, PT ;  /* 0x0000001103007c0c */ /* 0x001fe2000bf06270 */
[----:B------:R-:W-:-:S02]  /*0130*/  UIMAD UR8, UR14, UR16, URZ ;  /* 0x000000100e0872a4 */ /* 0x000fc4000f8e02ff */
[----:B--2---:R-:W-:Y:S02]  /*0140*/  UIMAD UR4, UR14, UR4, URZ ;  /* 0x000000040e0472a4 */ /* 0x004fe4000f8e02ff */
[----:B-1----:R-:W-:-:S04]  /*0150*/  UIMAD UR7, UR5, UR14, URZ ;  /* 0x0000000e050772a4 */ /* 0x002fc8000f8e02ff */
[----:B------:R-:W-:-:S04]  /*0160*/  IMAD R2, R2, UR4, RZ ;  /* 0x0000000402027c24 */ /* 0x000fc8000f8e02ff */
[----:B------:R-:W-:-:S05]  /*0170*/  @P0 IMAD.MOV R3, RZ, RZ, R0 ;  /* 0x000000ffff030224 */ /* 0x000fca00078e0200 */
[----:B------:R-:W-:-:S05]  /*0180*/  SHF.R.U32.HI R3, RZ, 0x1, R3 ;  /* 0x00000001ff037819 */ /* 0x000fca0000011603 */
[----:B------:R-:W-:Y:S01]  /*0190*/  IMAD R3, R3, UR4, RZ ;  /* 0x0000000403037c24 */ /* 0x000fe2000f8e02ff */
[----:B------:R-:W-:Y:S01]  /*01a0*/  UMOV UR4, URZ ;  /* 0x000000ff00047c82 */ /* 0x000fe20008000000 */
[----:B---3--:R-:W-:Y:S05]  /*01b0*/  BRA.U !UP0, `(.L_x_287) ;  /* 0x0000001108587547 */ /* 0x008fea000b800000 */
[----:B------:R-:W0:Y:S01]  /*01c0*/  S2R R25, SR_TID.X ;  /* 0x0000000000197919 */ /* 0x000e220000002100 */
[----:B------:R-:W-:Y:S01]  /*01d0*/  MOV R6, UR7 ;  /* 0x0000000700067c02 */ /* 0x000fe20008000f00 */
[----:B------:R-:W-:Y:S01]  /*01e0*/  IMAD.U32 R22, RZ, RZ, UR7 ;  /* 0x00000007ff167e24 */ /* 0x000fe2000f8e00ff */
[----:B------:R-:W-:Y:S01]  /*01f0*/  MOV R10, UR7 ;  /* 0x00000007000a7c02 */ /* 0x000fe20008000f00 */
[----:B------:R-:W-:Y:S01]  /*0200*/  IMAD.U32 R5, RZ, RZ, UR11 ;  /* 0x0000000bff057e24 */ /* 0x000fe2000f8e00ff */
[----:B------:R-:W-:Y:S01]  /*0210*/  UIMAD UR5, UR5, UR11, URZ ;  /* 0x0000000b050572a4 */ /* 0x000fe2000f8e02ff */
[----:B------:R-:W-:Y:S01]  /*0220*/  MOV R23, UR16 ;  /* 0x0000001000177c02 */ /* 0x000fe20008000f00 */
[----:B------:R-:W-:Y:S01]  /*0230*/  ULOP3.LUT UR4, UR14, 0x7ffffffc, URZ, 0xc0, !UPT ;  /* 0x7ffffffc0e047892 */ /* 0x000fe2000f8ec0ff */
[----:B------:R-:W-:Y:S01]  /*0240*/  IMAD R6, R6, R5, UR11 ;  /* 0x0000000b06067e24 */ /* 0x000fe2000f8e0205 */
[----:B------:R-:W-:Y:S01]  /*0250*/  IADD3 R22, PT, PT, R22, 0x3, RZ ;  /* 0x0000000316167810 */ /* 0x000fe20007ffe0ff */
[----:B------:R-:W-:Y:S01]  /*0260*/  VIADD R10, R10, 0x2 ;  /* 0x000000020a0a7836 */ /* 0x000fe20000000000 */
[----:B------:R-:W-:-:S02]  /*0270*/  UIMAD UR9, UR5, UR14, UR14 ;  /* 0x0000000e050972a4 */ /* 0x000fc4000f8e020e */
[----:B------:R-:W-:Y:S01]  /*0280*/  MOV R24, UR5 ;  /* 0x0000000500187c02 */ /* 0x000fe20008000f00 */
[C---:B------:R-:W-:Y:S01]  /*0290*/  IMAD R23, R0.reuse, R23, UR5 ;  /* 0x0000000500177e24 */ /* 0x040fe2000f8e0217 */
[----:B------:R-:W1:Y:S01]  /*02a0*/  LDCU UR6, c[0x0][0x394] ;  /* 0x00007280ff0677ac */ /* 0x000e620008000800 */
[----:B------:R-:W-:Y:S01]  /*02b0*/  UIADD3 UR10, UPT, UPT, -UR4, URZ, URZ ;  /* 0x000000ff040a7290 */ /* 0x000fe2000fffe1ff */
[--C-:B0-----:R-:W-:Y:S02]  /*02c0*/  IMAD R11, R0, UR8, R25.reuse ;  /* 0x00000008000b7c24 */ /* 0x101fe4000f8e0219 */
[----:B------:R-:W-:Y:S02]  /*02d0*/  VIADD R13, R25, UR14 ;  /* 0x0000000e190d7c36 */ /* 0x000fe40008000000 */
[----:B------:R-:W-:Y:S01]  /*02e0*/  IMAD R7, R10, UR11, R25 ;  /* 0x0000000b0a077c24 */ /* 0x000fe2000f8e0219 */
[----:B------:R-:W-:Y:S01]  /*02f0*/  IADD3 R5, PT, PT, R6, R11, RZ ;  /* 0x0000000b06057210 */ /* 0x000fe20007ffe0ff */
[----:B------:R-:W-:-:S02]  /*0300*/  IMAD R8, R10, UR11, R11 ;  /* 0x0000000b0a087c24 */ /* 0x000fc4000f8e020b */
[----:B------:R-:W-:Y:S02]  /*0310*/  IMAD R9, R10, UR11, R13 ;  /* 0x0000000b0a097c24 */ /* 0x000fe4000f8e020d */
[C---:B------:R-:W-:Y:S02]  /*0320*/  IMAD R10, R22.reuse, UR11, R11 ;  /* 0x0000000b160a7c24 */ /* 0x040fe4000f8e020b */
[----:B------:R-:W-:Y:S02]  /*0330*/  IMAD R11, R22, UR11, R13 ;  /* 0x0000000b160b7c24 */ /* 0x000fe4000f8e020d */
[--C-:B------:R-:W-:Y:S02]  /*0340*/  IMAD.IADD R4, R6, 0x1, R25.reuse ;  /* 0x0000000106047824 */ /* 0x100fe400078e0219 */
[--C-:B------:R-:W-:Y:S02]  /*0350*/  IMAD R22, R22, UR11, R25.reuse ;  /* 0x0000000b16167c24 */ /* 0x100fe4000f8e0219 */
[----:B------:R-:W-:-:S02]  /*0360*/  IMAD R23, R23, UR14, R25 ;  /* 0x0000000e17177c24 */ /* 0x000fc4000f8e0219 */
[----:B------:R-:W-:Y:S01]  /*0370*/  IMAD R24, R24, UR14, R25 ;  /* 0x0000000e18187c24 */ /* 0x000fe2000f8e0219 */
[----:B------:R-:W-:Y:S01]  /*0380*/  IADD3 R25, PT, PT, R25, UR9, RZ ;  /* 0x0000000919197c10 */ /* 0x000fe2000fffe0ff */
[----:B-1----:R-:W-:-:S07]  /*0390*/  IMAD.IADD R6, R6, 0x1, R13 ;  /* 0x0000000106067824 */ /* 0x002fce00078e020d */
.L_x_296:
[----:B------:R-:W0:Y:S01]  /*03a0*/  LDC.64 R12, c[0x0][0x380] ;  /* 0x0000e000ff0c7b82 */ /* 0x000e220000000a00 */
[----:B------:R-:W-:Y:S01]  /*03b0*/  ISETP.GE.AND P1, PT, R24, UR8, PT ;  /* 0x0000000818007c0c */ /* 0x000fe2000bf26270 */
[----:B------:R-:W-:Y:S01]  /*03c0*/  UMOV UR17, UR6 ;  /* 0x0000000600117c82 */ /* 0x000fe20008000000 */
[----:B------:R-:W-:Y:S01]  /*03d0*/  ISETP.GE.AND P2, PT, R4, UR8, PT ;  /* 0x0000000804007c0c */ /* 0x000fe2000bf46270 */
[----:B------:R-:W-:Y:S01]  /*03e0*/  BSSY.RECONVERGENT B0, `(.L_x_288) ;  /* 0x000003c000007945 */ /* 0x000fe20003800200 */
[----:B------:R-:W-:Y:S02]  /*03f0*/  ISETP.GE.OR P1, PT, R0, UR17, P1 ;  /* 0x0000001100007c0c */ /* 0x000fe40008f26670 */
[----:B------:R-:W-:Y:S01]  /*0400*/  ISETP.GE.AND P3, PT, R7, UR8, PT ;  /* 0x0000000807007c0c */ /* 0x000fe2000bf66270 */
[----:B------:R-:W1:Y:S01]  /*0410*/  LDC.64 R14, c[0x0][0x388] ;  /* 0x0000e200ff0e7b82 */ /* 0x000e620000000a00 */
[----:B------:R-:W-:Y:S02]  /*0420*/  ISETP.GE.AND P0, PT, R22, UR8, PT ;  /* 0x0000000816007c0c */ /* 0x000fe4000bf06270 */
[----:B------:R-:W-:-:S02]  /*0430*/  ISETP.GE.OR P2, PT, R0, UR17, P2 ;  /* 0x0000001100007c0c */ /* 0x000fc40009746670 */
[C---:B------:R-:W-:Y:S02]  /*0440*/  ISETP.GE.OR P3, PT, R0.reuse, UR17, P3 ;  /* 0x0000001100007c0c */ /* 0x040fe40009f66670 */
[----:B------:R-:W-:-:S03]  /*0450*/  ISETP.GE.OR P0, PT, R0, UR17, P0 ;  /* 0x0000001100007c0c */ /* 0x000fc60008706670 */
[----:B--234-:R-:W-:Y:S10]  /*0460*/  @P1 BRA `(.L_x_289) ;  /* 0x0000000000cc1947 */ /* 0x01cff40003800000 */
[----:B------:R-:W2:Y:S02]  /*0470*/  LDC R19, c[0x0][0x39c] ;  /* 0x0000e700ff137b82 */ /* 0x000ea40000000800 */
[----:B--2---:R-:W-:-:S04]  /*0480*/  IABS R18, R19 ;  /* 0x0000001300127213 */ /* 0x004fc80000000000 */
[----:B------:R-:W2:Y:S08]  /*0490*/  I2F.RP R20, R18 ;  /* 0x0000001200147306 */ /* 0x000eb00000209400 */
[----:B--2---:R-:W2:Y:S02]  /*04a0*/  MUFU.RCP R20, R20 ;  /* 0x0000001400147308 */ /* 0x004ea40000001000 */
[----:B--2---:R-:W-:-:S06]  /*04b0*/  VIADD R16, R20, 0xffffffe ;  /* 0x0ffffffe14107836 */ /* 0x004fcc0000000000 */
[----:B------:R2:W3:Y:S02]  /*04c0*/  F2I.FTZ.U32.TRUNC.NTZ R17, R16 ;  /* 0x0000001000117305 */ /* 0x0004e4000021f000 */
[----:B--2---:R-:W-:Y:S01]  /*04d0*/  IMAD.MOV.U32 R16, RZ, RZ, RZ ;  /* 0x000000ffff107224 */ /* 0x004fe200078e00ff */
[----:B---3--:R-:W-:-:S05]  /*04e0*/  IADD3 R21, PT, PT, RZ, -R17, RZ ;  /* 0x80000011ff157210 */ /* 0x008fca0007ffe0ff */
        /* <DEDUP_REMOVED lines=14> */
[----:B------:R-:W-:-:S04]  /*05d0*/  ISETP.GE.AND P1, PT, R25, UR8, PT ;  /* 0x0000000819007c0c */ /* 0x000fc8000bf26270 */
[----:B------:R-:W-:Y:S02]  /*05e0*/  @!P4 IADD3 R17, PT, PT, -R17, RZ, RZ ;  /* 0x000000ff1111c210 */ /* 0x000fe40007ffe1ff */
[----:B------:R-:W-:-:S04]  /*05f0*/  @!P5 LOP3.LUT R17, RZ, R19, RZ, 0x33, !PT ;  /* 0x00000013ff11d212 */ /* 0x000fc800078e33ff */
[C---:B------:R-:W-:Y:S01]  /*0600*/  IADD3 R18, PT, PT, -R17.reuse, RZ, RZ ;  /* 0x000000ff11127210 */ /* 0x040fe20007ffe1ff */
[----:B------:R-:W-:Y:S01]  /*0610*/  VIADD R20, R17, 0x1 ;  /* 0x0000000111147836 */ /* 0x000fe20000000000 */
[--C-:B------:R-:W-:Y:S01]  /*0620*/  SHF.R.S32.HI R16, RZ, 0x1, R17.reuse ;  /* 0x00000001ff107819 */ /* 0x100fe20000011411 */
[----:B------:R-:W-:Y:S02]  /*0630*/  @P1 IMAD.MOV R20, RZ, RZ, R17 ;  /* 0x000000ffff141224 */ /* 0x000fe400078e0211 */
[----:B------:R-:W-:-:S03]  /*0640*/  IMAD R18, R19, R18, R24 ;  /* 0x0000001213127224 */ /* 0x000fc600078e0218 */
[----:B------:R-:W-:Y:S01]  /*0650*/  SHF.R.S32.HI R20, RZ, 0x1, R20 ;  /* 0x00000001ff147819 */ /* 0x000fe20000011414 */
[----:B------:R-:W-:-:S04]  /*0660*/  IMAD R16, R16, R19, R18 ;  /* 0x0000001310107224 */ /* 0x000fc800078e0212 */
[----:B------:R-:W-:Y:S01]  /*0670*/  IMAD R18, R20, R19, R18 ;  /* 0x0000001314127224 */ /* 0x000fe200078e0212 */
[CC--:B------:R-:W-:Y:S02]  /*0680*/  IADD3 R27, PT, PT, R2.reuse, R16.reuse, RZ ;  /* 0x00000010021b7210 */ /* 0x0c0fe40007ffe0ff */
[----:B------:R-:W-:Y:S01]  /*0690*/  IADD3 R19, PT, PT, R3, R16, RZ ;  /* 0x0000001003137210 */ /* 0x000fe20007ffe0ff */
[----:B------:R-:W-:Y:S02]  /*06a0*/  IMAD.IADD R21, R2, 0x1, R18 ;  /* 0x0000000102157824 */ /* 0x000fe400078e0212 */
[----:B-1----:R-:W-:-:S04]  /*06b0*/  IMAD.WIDE R26, R27, 0x4, R14 ;  /* 0x000000041b1a7825 */ /* 0x002fc800078e020e */
[----:B------:R-:W-:Y:S02]  /*06c0*/  IMAD.WIDE R20, R21, 0x4, R14 ;  /* 0x0000000415147825 */ /* 0x000fe400078e020e */
[----:B------:R-:W2:Y:S02]  /*06d0*/  LDG.E R26, desc[UR12][R26.64] ;  /* 0x0000000c1a1a7981 */ /* 0x000ea4000c1e1900 */
[----:B------:R-:W-:Y:S02]  /*06e0*/  IMAD.IADD R17, R3, 0x1, R18 ;  /* 0x0000000103117824 */ /* 0x000fe400078e0212 */
[--C-:B------:R-:W-:Y:S01]  /*06f0*/  IMAD.WIDE R18, R19, 0x4, R14.reuse ;  /* 0x0000000413127825 */ /* 0x100fe200078e020e */
[----:B------:R-:W2:Y:S03]  /*0700*/  LDG.E R21, desc[UR12][R20.64] ;  /* 0x0000000c14157981 */ /* 0x000ea6000c1e1900 */
[----:B------:R-:W-:-:S02]  /*0710*/  IMAD.WIDE R16, R17, 0x4, R14 ;  /* 0x0000000411107825 */ /* 0x000fc400078e020e */
[----:B------:R-:W3:Y:S04]  /*0720*/  LDG.E R19, desc[UR12][R18.64] ;  /* 0x0000000c12137981 */ /* 0x000ee8000c1e1900 */
[----:B------:R-:W4:Y:S01]  /*0730*/  LDG.E R17, desc[UR12][R16.64] ;  /* 0x0000000c10117981 */ /* 0x000f22000c1e1900 */
[----:B--2---:R-:W-:-:S04]  /*0740*/  FADD R28, R26, R21 ;  /* 0x000000151a1c7221 */ /* 0x004fc80000000000 */
[----:B---3--:R-:W-:-:S04]  /*0750*/  FADD R28, R28, R19 ;  /* 0x000000131c1c7221 */ /* 0x008fc80000000000 */
[----:B----4-:R-:W-:Y:S01]  /*0760*/  FADD R17, R28, R17 ;  /* 0x000000111c117221 */ /* 0x010fe20000000000 */
[----:B0-----:R-:W-:-:S04]  /*0770*/  IMAD.WIDE R28, R23, 0x4, R12 ;  /* 0x00000004171c7825 */ /* 0x001fc800078e020c */
[----:B------:R-:W-:-:S05]  /*0780*/  FMUL R27, R17, 0.25 ;  /* 0x3e800000111b7820 */ /* 0x000fca0000400000 */
[----:B------:R2:W-:Y:S02]  /*0790*/  STG.E desc[UR12][R28.64], R27 ;  /* 0x0000001b1c007986 */ /* 0x0005e4000c10190c */
.L_x_289:
[----:B------:R-:W-:Y:S05]  /*07a0*/  BSYNC.RECONVERGENT B0 ;  /* 0x0000000000007941 */ /* 0x000fea0003800200 */
.L_x_288:
[----:B------:R-:W-:Y:S04]  /*07b0*/  BSSY.RECONVERGENT B0, `(.L_x_290) ;  /* 0x0000035000007945 */ /* 0x000fe80003800200 */
[----:B------:R-:W-:Y:S05]  /*07c0*/  @P2 BRA `(.L_x_291) ;  /* 0x0000000000cc2947 */ /* 0x000fea0003800000 */
[----:B------:R-:W3:Y:S01]  /*07d0*/  LDC R19, c[0x0][0x39c] ;  /* 0x0000e700ff137b82 */ /* 0x000ee20000000800 */
[----:B------:R-:W-:Y:S01]  /*07e0*/  HFMA2 R16, -RZ, RZ, 0, 0 ;  /* 0x00000000ff107431 */ /* 0x000fe200000001ff */
[----:B---3--:R-:W-:-:S04]  /*07f0*/  IABS R18, R19 ;  /* 0x0000001300127213 */ /* 0x008fc80000000000 */
[----:B------:R-:W3:Y:S08]  /*0800*/  I2F.RP R20, R18 ;  /* 0x0000001200147306 */ /* 0x000ef00000209400 */
[----:B---3--:R-:W3:Y:S02]  /*0810*/  MUFU.RCP R20, R20 ;  /* 0x0000001400147308 */ /* 0x008ee40000001000 */
[----:B---3--:R-:W-:-:S06]  /*0820*/  IADD3 R21, PT, PT, R20, 0xffffffe, RZ ;  /* 0x0ffffffe14157810 */ /* 0x008fcc0007ffe0ff */
[----:B------:R-:W2:Y:S02]  /*0830*/  F2I.FTZ.U32.TRUNC.NTZ R17, R21 ;  /* 0x0000001500117305 */ /* 0x000ea4000021f000 */
[----:B--2---:R-:W-:-:S04]  /*0840*/  IMAD.MOV R27, RZ, RZ, -R17 ;  /* 0x000000ffff1b7224 */ /* 0x004fc800078e0a11 */
[----:B------:R-:W-:-:S04]  /*0850*/  IMAD R27, R27, R18, RZ ;  /* 0x000000121b1b7224 */ /* 0x000fc800078e02ff */
[----:B------:R-:W-:Y:S01]  /*0860*/  IMAD.HI.U32 R16, R17, R27, R16 ;  /* 0x0000001b11107227 */ /* 0x000fe200078e0010 */
[----:B------:R-:W-:-:S05]  /*0870*/  IABS R17, R4 ;  /* 0x0000000400117213 */ /* 0x000fca0000000000 */
        /* <DEDUP_REMOVED lines=11> */
[----:B------:R-:W-:-:S04]  /*0930*/  ISETP.GE.AND P2, PT, R6, UR8, PT ;  /* 0x0000000806007c0c */ /* 0x000fc8000bf46270 */
[----:B------:R-:W-:Y:S01]  /*0940*/  @!P1 IMAD.MOV R16, RZ, RZ, -R16 ;  /* 0x000000ffff109224 */ /* 0x000fe200078e0a10 */
[----:B------:R-:W-:-:S04]  /*0950*/  @!P4 LOP3.LUT R16, RZ, R19, RZ, 0x33, !PT ;  /* 0x00000013ff10c212 */ /* 0x000fc800078e33ff */
[----:B------:R-:W-:Y:S01]  /*0960*/  IADD3 R17, PT, PT, R16, 0x1, RZ ;  /* 0x0000000110117810 */ /* 0x000fe20007ffe0ff */
[----:B------:R-:W-:-:S03]  /*0970*/  IMAD.MOV R18, RZ, RZ, -R16 ;  /* 0x000000ffff127224 */ /* 0x000fc600078e0a10 */
[----:B------:R-:W-:Y:S01]  /*0980*/  @P2 IADD3 R17, PT, PT, R16, RZ, RZ ;  /* 0x000000ff10112210 */ /* 0x000fe20007ffe0ff */
[----:B------:R-:W-:Y:S01]  /*0990*/  IMAD R18, R19, R18, R4 ;  /* 0x0000001213127224 */ /* 0x000fe200078e0204 */
[----:B------:R-:W-:Y:S02]  /*09a0*/  SHF.R.S32.HI R16, RZ, 0x1, R16 ;  /* 0x00000001ff107819 */ /* 0x000fe40000011410 */
[----:B------:R-:W-:-:S03]  /*09b0*/  SHF.R.S32.HI R17, RZ, 0x1, R17 ;  /* 0x00000001ff117819 */ /* 0x000fc60000011411 */
[-CC-:B------:R-:W-:Y:S02]  /*09c0*/  IMAD R16, R16, R19.reuse, R18.reuse ;  /* 0x0000001310107224 */ /* 0x180fe400078e0212 */
[----:B------:R-:W-:Y:S02]  /*09d0*/  IMAD R17, R17, R19, R18 ;  /* 0x0000001311117224 */ /* 0x000fe400078e0212 */
[C-C-:B------:R-:W-:Y:S02]  /*09e0*/  IMAD.IADD R27, R2.reuse, 0x1, R16.reuse ;  /* 0x00000001021b7824 */ /* 0x140fe400078e0210 */
[----:B------:R-:W-:Y:S01]  /*09f0*/  IMAD.IADD R19, R3, 0x1, R16 ;  /* 0x0000000103137824 */ /* 0x000fe200078e0210 */
[-C--:B------:R-:W-:Y:S01]  /*0a00*/  IADD3 R21, PT, PT, R2, R17.reuse, RZ ;  /* 0x0000001102157210 */ /* 0x080fe20007ffe0ff */
[----:B-1----:R-:W-:Y:S01]  /*0a10*/  IMAD.WIDE R26, R27, 0x4, R14 ;  /* 0x000000041b1a7825 */ /* 0x002fe200078e020e */
        /* <DEDUP_REMOVED lines=14> */
.L_x_291:
[----:B------:R-:W-:Y:S05]  /*0b00*/  BSYNC.RECONVERGENT B0 ;  /* 0x0000000000007941 */ /* 0x000fea0003800200 */
.L_x_290:
[----:B------:R-:W-:Y:S04]  /*0b10*/  BSSY.RECONVERGENT B0, `(.L_x_292) ;  /* 0x0000035000007945 */ /* 0x000fe80003800200 */
[----:B------:R-:W-:Y:S05]  /*0b20*/  @P3 BRA `(.L_x_293) ;  /* 0x0000000000cc3947 */ /* 0x000fea0003800000 */
[----:B------:R-:W4:Y:S01]  /*0b30*/  LDC R18, c[0x0][0x39c] ;  /* 0x0000e700ff127b82 */ /* 0x000f220000000800 */
[----:B------:R-:W-:Y:S02]  /*0b40*/  IABS R20, R7 ;  /* 0x0000000700147213 */ /* 0x000fe40000000000 */
[----:B----4-:R-:W-:-:S04]  /*0b50*/  IABS R19, R18 ;  /* 0x0000001200137213 */ /* 0x010fc80000000000 */
[----:B------:R-:W4:Y:S08]  /*0b60*/  I2F.RP R21, R19 ;  /* 0x0000001300157306 */ /* 0x000f300000209400 */
[----:B----4-:R-:W4:Y:S02]  /*0b70*/  MUFU.RCP R21, R21 ;  /* 0x0000001500157308 */ /* 0x010f240000001000 */
[----:B----4-:R-:W-:-:S06]  /*0b80*/  VIADD R26, R21, 0xffffffe ;  /* 0x0ffffffe151a7836 */ /* 0x010fcc0000000000 */
[----:B------:R-:W4:Y:S02]  /*0b90*/  F2I.FTZ.U32.TRUNC.NTZ R17, R26 ;  /* 0x0000001a00117305 */ /* 0x000f24000021f000 */
[----:B----4-:R-:W-:-:S05]  /*0ba0*/  IADD3 R16, PT, PT, RZ, -R17, RZ ;  /* 0x80000011ff107210 */ /* 0x010fca0007ffe0ff */
[----:B--23--:R-:W-:Y:S02]  /*0bb0*/  IMAD R27, R16, R19, RZ ;  /* 0x00000013101b7224 */ /* 0x00cfe400078e02ff */
[----:B------:R-:W-:-:S04]  /*0bc0*/  IMAD.MOV.U32 R16, RZ, RZ, RZ ;  /* 0x000000ffff107224 */ /* 0x000fc800078e00ff */
[----:B------:R-:W-:-:S06]  /*0bd0*/  IMAD.HI.U32 R27, R17, R27, R16 ;  /* 0x0000001b111b7227 */ /* 0x000fcc00078e0010 */
[----:B------:R-:W-:-:S05]  /*0be0*/  IMAD.HI.U32 R16, R27, R20, RZ ;  /* 0x000000141b107227 */ /* 0x000fca00078e00ff */
[----:B------:R-:W-:-:S05]  /*0bf0*/  IADD3 R17, PT, PT, -R16, RZ, RZ ;  /* 0x000000ff10117210 */ /* 0x000fca0007ffe1ff */
[----:B------:R-:W-:Y:S01]  /*0c00*/  IMAD R20, R19, R17, R20 ;  /* 0x0000001113147224 */ /* 0x000fe200078e0214 */
[----:B------:R-:W-:-:S04]  /*0c10*/  LOP3.LUT R17, R7, R18, RZ, 0x3c, !PT ;  /* 0x0000001207117212 */ /* 0x000fc800078e3cff */
[----:B------:R-:W-:Y:S02]  /*0c20*/  ISETP.GT.U32.AND P2, PT, R19, R20, PT ;  /* 0x000000141300720c */ /* 0x000fe40003f44070 */
[----:B------:R-:W-:-:S11]  /*0c30*/  ISETP.GE.AND P3, PT, R17, RZ, PT ;  /* 0x000000ff1100720c */ /* 0x000fd60003f66270 */
        /* <DEDUP_REMOVED lines=34> */
.L_x_293:
[----:B------:R-:W-:Y:S05]  /*0e60*/  BSYNC.RECONVERGENT B0 ;  /* 0x0000000000007941 */ /* 0x000fea0003800200 */
.L_x_292:
[----:B------:R-:W-:Y:S04]  /*0e70*/  BSSY.RECONVERGENT B0, `(.L_x_294) ;  /* 0x0000035000007945 */ /* 0x000fe80003800200 */
[----:B------:R-:W-:Y:S05]  /*0e80*/  @P0 BRA `(.L_x_295) ;  /* 0x0000000000cc0947 */ /* 0x000fea0003800000 */
[----:B------:R-:W5:Y:S01]  /*0e90*/  LDC R19, c[0x0][0x39c] ;  /* 0x0000e700ff137b82 */ /* 0x000f620000000800 */
[----:B------:R-:W-:Y:S02]  /*0ea0*/  MOV R16, RZ ;  /* 0x000000ff00107202 */ /* 0x000fe40000000f00 */
[----:B-----5:R-:W-:-:S04]  /*0eb0*/  IABS R18, R19 ;  /* 0x0000001300127213 */ /* 0x020fc80000000000 */
[----:B------:R-:W5:Y:S08]  /*0ec0*/  I2F.RP R20, R18 ;  /* 0x0000001200147306 */ /* 0x000f700000209400 */
[----:B-----5:R-:W5:Y:S02]  /*0ed0*/  MUFU.RCP R20, R20 ;  /* 0x0000001400147308 */ /* 0x020f640000001000 */
[----:B-----5:R-:W-:-:S06]  /*0ee0*/  VIADD R21, R20, 0xffffffe ;  /* 0x0ffffffe14157836 */ /* 0x020fcc0000000000 */
[----:B------:R-:W2:Y:S02]  /*0ef0*/  F2I.FTZ.U32.TRUNC.NTZ R17, R21 ;  /* 0x0000001500117305 */ /* 0x000ea4000021f000 */
[----:B--234-:R-:W-:-:S05]  /*0f00*/  IADD3 R27, PT, PT, RZ, -R17, RZ ;  /* 0x80000011ff1b7210 */ /* 0x01cfca0007ffe0ff */
        /* <DEDUP_REMOVED lines=14> */
[----:B------:R-:W-:-:S05]  /*0ff0*/  ISETP.GE.AND P0, PT, R11, UR8, PT ;  /* 0x000000080b007c0c */ /* 0x000fca000bf06270 */
        /* <DEDUP_REMOVED lines=22> */
[----:B0-----:R-:W-:-:S04]  /*1160*/  IMAD.WIDE R12, R10, 0x4, R12 ;  /* 0x000000040a0c7825 */ /* 0x001fc800078e020c */
[----:B--2---:R-:W-:-:S04]  /*1170*/  FADD R26, R18, R17 ;  /* 0x00000011121a7221 */ /* 0x004fc80000000000 */
[----:B---3--:R-:W-:-:S04]  /*1180*/  FADD R26, R26, R21 ;  /* 0x000000151a1a7221 */ /* 0x008fc80000000000 */
[----:B----4-:R-:W-:-:S04]  /*1190*/  FADD R26, R26, R15 ;  /* 0x0000000f1a1a7221 */ /* 0x010fc80000000000 */
[----:B------:R-:W-:-:S05]  /*11a0*/  FMUL R19, R26, 0.25 ;  /* 0x3e8000001a137820 */ /* 0x000fca0000400000 */
[----:B------:R0:W-:Y:S02]  /*11b0*/  STG.E desc[UR12][R12.64], R19 ;  /* 0x000000130c007986 */ /* 0x0001e4000c10190c */
.L_x_295:
[----:B------:R-:W-:Y:S05]  /*11c0*/  BSYNC.RECONVERGENT B0 ;  /* 0x0000000000007941 */ /* 0x000fea0003800200 */
.L_x_294:
[----:B------:R-:W-:Y:S01]  /*11d0*/  UIADD3 UR10, UPT, UPT, UR10, 0x4, URZ ;  /* 0x000000040a0a7890 */ /* 0x000fe2000fffe0ff */
[----:B0-----:R-:W-:Y:S01]  /*11e0*/  IMAD.U32 R13, RZ, RZ, UR11 ;  /* 0x0000000bff0d7e24 */ /* 0x001fe2000f8e00ff */
[----:B-1----:R-:W-:Y:S01]  /*11f0*/  MOV R15, UR11 ;  /* 0x0000000b000f7c02 */ /* 0x002fe20008000f00 */
[----:B------:R-:W-:Y:S01]  /*1200*/  IMAD.U32 R14, RZ, RZ, UR11 ;  /* 0x0000000bff0e7e24 */ /* 0x000fe2000f8e00ff */
[----:B------:R-:W-:Y:S01]  /*1210*/  UISETP.NE.AND UP0, UPT, UR10, URZ, UPT ;  /* 0x000000ff0a00728c */ /* 0x000fe2000bf05270 */
[----:B------:R-:W-:Y:S01]  /*1220*/  MOV R17, UR11 ;  /* 0x0000000b00117c02 */ /* 0x000fe20008000f00 */
[----:B------:R-:W-:Y:S01]  /*1230*/  IMAD R8, R13, 0x4, R8 ;  /* 0x000000040d087824 */ /* 0x000fe200078e0208 */
[----:B------:R-:W-:Y:S01]  /*1240*/  MOV R12, UR11 ;  /* 0x0000000b000c7c02 */ /* 0x000fe20008000f00 */
[----:B------:R-:W-:Y:S01]  /*1250*/  IMAD R6, R15, 0x4, R6 ;  /* 0x000000040f067824 */ /* 0x000fe200078e0206 */
[----:B------:R-:W-:Y:S01]  /*1260*/  MOV R16, UR11 ;  /* 0x0000000b00107c02 */ /* 0x000fe20008000f00 */
[----:B------:R-:W-:Y:S01]  /*1270*/  IMAD R10, R17, 0x4, R10 ;  /* 0x00000004110a7824 */ /* 0x000fe200078e020a */
[----:B------:R-:W-:Y:S01]  /*1280*/  LEA R4, R13, R4, 0x2 ;  /* 0x000000040d047211 */ /* 0x000fe200078e10ff */
[----:B------:R-:W-:Y:S01]  /*1290*/  IMAD R23, R14, 0x4, R23 ;  /* 0x000000040e177824 */ /* 0x000fe200078e0217 */
[----:B------:R-:W-:-:S02]  /*12a0*/  LEA R5, R12, R5, 0x2 ;  /* 0x000000050c057211 */ /* 0x000fc400078e10ff */
[----:B------:R-:W-:Y:S02]  /*12b0*/  LEA R7, R14, R7, 0x2 ;  /* 0x000000070e077211 */ /* 0x000fe400078e10ff */
[C---:B------:R-:W-:Y:S02]  /*12c0*/  LEA R9, R12.reuse, R9, 0x2 ;  /* 0x000000090c097211 */ /* 0x040fe400078e10ff */
[----:B------:R-:W-:Y:S02]  /*12d0*/  LEA R22, R15, R22, 0x2 ;  /* 0x000000160f167211 */ /* 0x000fe400078e10ff */
[----:B------:R-:W-:Y:S02]  /*12e0*/  LEA R11, R12, R11, 0x2 ;  /* 0x0000000b0c0b7211 */ /* 0x000fe400078e10ff */
[----:B------:R-:W-:Y:S02]  /*12f0*/  LEA R25, R16, R25, 0x2 ;  /* 0x0000001910197211 */ /* 0x000fe400078e10ff */
[----:B------:R-:W-:Y:S01]  /*1300*/  LEA R24, R13, R24, 0x2 ;  /* 0x000000180d187211 */ /* 0x000fe200078e10ff */
[----:B------:R-:W-:Y:S06]  /*1310*/  BRA.U UP0, `(.L_x_296) ;  /* 0xfffffff100207547 */ /* 0x000fec000b83ffff */
.L_x_287:
[----:B------:R-:W0:Y:S02]  /*1320*/  LDCU UR6, c[0x0][0x39c] ;  /* 0x00007380ff0677ac */ /* 0x000e240008000800 */
[----:B0-----:R-:W-:-:S06]  /*1330*/  ULOP3.LUT UP0, UR5, UR6, 0x3, URZ, 0xc0, !UPT ;  /* 0x0000000306057892 */ /* 0x001fcc000f80c0ff */
[----:B------:R-:W-:-:S13]  /*1340*/  PLOP3.LUT P0, PT, PT, PT, UP0, 0x80, 0x8 ;  /* 0x000000000008781c */ /* 0x000fda0003f0f008 */
[----:B------:R-:W-:Y:S05]  /*1350*/  @!P0 EXIT ;  /* 0x000000000000894d */ /* 0x000fea0003800000 */
[----:B------:R-:W0:Y:S01]  /*1360*/  S2R R5, SR_TID.X ;  /* 0x0000000000057919 */ /* 0x000e220000002100 */
[----:B------:R-:W-:Y:S01]  /*1370*/  UISETP.NE.AND UP0, UPT, UR5, 0x1, UPT ;  /* 0x000000010500788c */ /* 0x000fe2000bf05270 */
[----:B------:R-:W-:-:S08]  /*1380*/  IMAD R4, R0, UR8, RZ ;  /* 0x0000000800047c24 */ /* 0x000fd0000f8e02ff */
[----:B------:R-:W-:Y:S05]  /*1390*/  BRA.U !UP0, `(.L_x_297) ;  /* 0x0000000508f47547 */ /* 0x000fea000b800000 */
[----:B------:R-:W-:Y:S01]  /*13a0*/  UIADD3 UR5, UPT, UPT, UR7, UR4, URZ ;  /* 0x0000000407057290 */ /* 0x000fe2000fffe0ff */
[----:B------:R-:W-:Y:S01]  /*13b0*/  BSSY.RECONVERGENT B0, `(.L_x_298) ;  /* 0x0000041000007945 */ /* 0x000fe20003800200 */
[----:B------:R-:W-:-:S04]  /*13c0*/  UIADD3 UR4, UPT, UPT, UR4, 0x2, URZ ;  /* 0x0000000204047890 */ /* 0x000fc8000fffe0ff */
[----:B------:R-:W-:-:S04]  /*13d0*/  IMAD.U32 R6, RZ, RZ, UR5 ;  /* 0x00000005ff067e24 */ /* 0x000fc8000f8e00ff */
[----:B0-----:R-:W-:-:S05]  /*13e0*/  IMAD R11, R6, UR11, R5 ;  /* 0x0000000b060b7c24 */ /* 0x001fca000f8e0205 */
[C---:B------:R-:W-:Y:S02]  /*13f0*/  ISETP.GE.AND P0, PT, R11.reuse, UR8, PT ;  /* 0x000000080b007c0c */ /* 0x040fe4000bf06270 */
[----:B------:R-:W-:Y:S02]  /*1400*/  IADD3 R7, PT, PT, R11, UR11, RZ ;  /* 0x0000000b0b077c10 */ /* 0x000fe4000fffe0ff */
[----:B------:R-:W-:Y:S02]  /*1410*/  ISETP.GE.OR P1, PT, R0, UR17, P0 ;  /* 0x0000001100007c0c */ /* 0x000fe40008726670 */
[----:B------:R-:W-:-:S04]  /*1420*/  ISETP.GE.AND P2, PT, R7, UR8, PT ;  /* 0x0000000807007c0c */ /* 0x000fc8000bf46270 */
[----:B------:R-:W-:-:S07]  /*1430*/  ISETP.GE.OR P0, PT, R0, UR17, P2 ;  /* 0x0000001100007c0c */ /* 0x000fce0009706670 */
[----:B------:R-:W-:Y:S06]  /*1440*/  @P1 BRA `(.L_x_299) ;  /* 0x0000000000dc1947 */ /* 0x000fec0003800000 */
[----:B------:R-:W-:Y:S01]  /*1450*/  IABS R13, UR6 ;  /* 0x00000006000d7c13 */ /* 0x000fe20008000000 */
[----:B------:R-:W-:-:S03]  /*1460*/  HFMA2 R8, -RZ, RZ, 0, 0 ;  /* 0x00000000ff087431 */ /* 0x000fc600000001ff */
[----:B------:R-:W0:Y:S08]  /*1470*/  I2F.RP R10, R13 ;  /* 0x0000000d000a7306 */ /* 0x000e300000209400 */
[----:B0-----:R-:W0:Y:S02]  /*1480*/  MUFU.RCP R10, R10 ;  /* 0x0000000a000a7308 */ /* 0x001e240000001000 */
[----:B0-----:R-:W-:-:S06]  /*1490*/  IADD3 R12, PT, PT, R10, 0xffffffe, RZ ;  /* 0x0ffffffe0a0c7810 */ /* 0x001fcc0007ffe0ff */
        /* <DEDUP_REMOVED lines=13> */
[----:B------:R-:W-:Y:S02]  /*1570*/  LOP3.LUT R8, R11, UR6, RZ, 0x3c, !PT ;  /* 0x000000060b087c12 */ /* 0x000fe4000f8e3cff */
[----:B------:R-:W-:Y:S02]  /*1580*/  ISETP.NE.AND P2, PT, RZ, UR6, PT ;  /* 0x00000006ff007c0c */ /* 0x000fe4000bf45270 */
[----:B------:R-:W-:-:S02]  /*1590*/  ISETP.GE.AND P3, PT, R8, RZ, PT ;  /* 0x000000ff0800720c */ /* 0x000fc40003f66270 */
[----:B------:R-:W-:-:S05]  /*15a0*/  IADD3 R8, PT, PT, R11, UR6, RZ ;  /* 0x000000060b087c10 */ /* 0x000fca000fffe0ff */
[----:B------:R-:W-:Y:S01]  /*15b0*/  @P1 VIADD R6, R6, 0x1 ;  /* 0x0000000106061836 */ /* 0x000fe20000000000 */
[----:B------:R-:W-:Y:S02]  /*15c0*/  ISETP.GE.AND P1, PT, R8, UR8, PT ;  /* 0x0000000808007c0c */ /* 0x000fe4000bf26270 */
[----:B------:R-:W0:Y:S03]  /*15d0*/  LDC.64 R8, c[0x0][0x388] ;  /* 0x0000e200ff087b82 */ /* 0x000e260000000a00 */
[----:B------:R-:W-:Y:S02]  /*15e0*/  @!P3 IADD3 R6, PT, PT, -R6, RZ, RZ ;  /* 0x000000ff0606b210 */ /* 0x000fe40007ffe1ff */
[----:B------:R-:W-:-:S04]  /*15f0*/  @!P2 LOP3.LUT R6, RZ, UR6, RZ, 0x33, !PT ;  /* 0x00000006ff06ac12 */ /* 0x000fc8000f8e33ff */
[C---:B------:R-:W-:Y:S01]  /*1600*/  IADD3 R12, PT, PT, -R6.reuse, RZ, RZ ;  /* 0x000000ff060c7210 */ /* 0x040fe20007ffe1ff */
[C---:B------:R-:W-:Y:S01]  /*1610*/  VIADD R10, R6.reuse, 0x1 ;  /* 0x00000001060a7836 */ /* 0x040fe20000000000 */
[----:B------:R-:W-:Y:S02]  /*1620*/  @P1 IADD3 R10, PT, PT, R6, RZ, RZ ;  /* 0x000000ff060a1210 */ /* 0x000fe40007ffe0ff */
[----:B------:R-:W-:Y:S01]  /*1630*/  SHF.R.S32.HI R6, RZ, 0x1, R6 ;  /* 0x00000001ff067819 */ /* 0x000fe20000011406 */
[----:B------:R-:W-:Y:S01]  /*1640*/  IMAD R13, R12, UR6, R11 ;  /* 0x000000060c0d7c24 */ /* 0x000fe2000f8e020b */
[----:B------:R-:W-:-:S03]  /*1650*/  SHF.R.S32.HI R10, RZ, 0x1, R10 ;  /* 0x00000001ff0a7819 */ /* 0x000fc6000001140a */
[--C-:B------:R-:W-:Y:S02]  /*1660*/  IMAD R6, R6, UR6, R13.reuse ;  /* 0x0000000606067c24 */ /* 0x100fe4000f8e020d */
[----:B------:R-:W-:Y:S02]  /*1670*/  IMAD R10, R10, UR6, R13 ;  /* 0x000000060a0a7c24 */ /* 0x000fe4000f8e020d */
[C---:B------:R-:W-:Y:S01]  /*1680*/  IMAD.IADD R15, R2.reuse, 0x1, R6 ;  /* 0x00000001020f7824 */ /* 0x040fe200078e0206 */
[----:B------:R-:W-:Y:S02]  /*1690*/  IADD3 R17, PT, PT, R3, R6, RZ ;  /* 0x0000000603117210 */ /* 0x000fe40007ffe0ff */
[----:B------:R-:W-:Y:S01]  /*16a0*/  IADD3 R13, PT, PT, R2, R10, RZ ;  /* 0x0000000a020d7210 */ /* 0x000fe20007ffe0ff */
[----:B0-----:R-:W-:-:S04]  /*16b0*/  IMAD.WIDE R14, R15, 0x4, R8 ;  /* 0x000000040f0e7825 */ /* 0x001fc800078e0208 */
[----:B------:R-:W-:Y:S02]  /*16c0*/  IMAD.WIDE R12, R13, 0x4, R8 ;  /* 0x000000040d0c7825 */ /* 0x000fe400078e0208 */
[----:B------:R-:W5:Y:S02]  /*16d0*/  LDG.E R14, desc[UR12][R14.64] ;  /* 0x0000000c0e0e7981 */ /* 0x000f64000c1e1900 */
[----:B------:R-:W-:Y:S02]  /*16e0*/  IMAD.IADD R19, R3, 0x1, R10 ;  /* 0x0000000103137824 */ /* 0x000fe400078e020a */
[--C-:B------:R-:W-:Y:S01]  /*16f0*/  IMAD.WIDE R16, R17, 0x4, R8.reuse ;  /* 0x0000000411107825 */ /* 0x100fe200078e0208 */
[----:B------:R-:W5:Y:S03]  /*1700*/  LDG.E R13, desc[UR12][R12.64] ;  /* 0x0000000c0c0d7981 */ /* 0x000f66000c1e1900 */
[----:B------:R-:W-:-:S02]  /*1710*/  IMAD.WIDE R18, R19, 0x4, R8 ;  /* 0x0000000413127825 */ /* 0x000fc400078e0208 */
[----:B------:R-:W2:Y:S01]  /*1720*/  LDG.E R17, desc[UR12][R16.64] ;  /* 0x0000000c10117981 */ /* 0x000ea2000c1e1900 */
[----:B------:R-:W0:Y:S03]  /*1730*/  LDC.64 R8, c[0x0][0x380] ;  /* 0x0000e000ff087b82 */ /* 0x000e260000000a00 */
[----:B------:R-:W3:Y:S01]  /*1740*/  LDG.E R19, desc[UR12][R18.64] ;  /* 0x0000000c12137981 */ /* 0x000ee2000c1e1900 */
[----:B------:R-:W-:-:S05]  /*1750*/  IADD3 R11, PT, PT, R4, R11, RZ ;  /* 0x0000000b040b7210 */ /* 0x000fca0007ffe0ff */
[----:B0-----:R-:W-:-:S04]  /*1760*/  IMAD.WIDE R8, R11, 0x4, R8 ;  /* 0x000000040b087825 */ /* 0x001fc800078e0208 */
[----:B-----5:R-:W-:-:S04]  /*1770*/  FADD R6, R14, R13 ;  /* 0x0000000d0e067221 */ /* 0x020fc80000000000 */
[----:B--2---:R-:W-:-:S04]  /*1780*/  FADD R6, R6, R17 ;  /* 0x0000001106067221 */ /* 0x004fc80000000000 */
[----:B---3--:R-:W-:-:S04]  /*1790*/  FADD R6, R6, R19 ;  /* 0x0000001306067221 */ /* 0x008fc80000000000 */
[----:B------:R-:W-:-:S05]  /*17a0*/  FMUL R11, R6, 0.25 ;  /* 0x3e800000060b7820 */ /* 0x000fca0000400000 */
[----:B------:R0:W-:Y:S02]  /*17b0*/  STG.E desc[UR12][R8.64], R11 ;  /* 0x0000000b08007986 */ /* 0x0001e4000c10190c */
.L_x_299:
[----:B------:R-:W-:Y:S05]  /*17c0*/  BSYNC.RECONVERGENT B0 ;  /* 0x0000000000007941 */ /* 0x000fea0003800200 */
.L_x_298:
[----:B------:R-:W-:Y:S04]  /*17d0*/  BSSY.RECONVERGENT B0, `(.L_x_297) ;  /* 0x0000039000007945 */ /* 0x000fe80003800200 */
[----:B------:R-:W-:Y:S05]  /*17e0*/  @P0 BRA `(.L_x_300) ;  /* 0x0000000000dc0947 */ /* 0x000fea0003800000 */
[----:B0-----:R-:W-:Y:S01]  /*17f0*/  IABS R11, UR6 ;  /* 0x00000006000b7c13 */ /* 0x001fe20008000000 */
        /* <DEDUP_REMOVED lines=54> */
.L_x_300:
[----:B------:R-:W-:Y:S05]  /*1b60*/  BSYNC.RECONVERGENT B0 ;  /* 0x0000000000007941 */ /* 0x000fea0003800200 */
.L_x_297:
[----:B------:R-:W-:-:S04]  /*1b70*/  ULOP3.LUT UR5, UR6, 0x1, URZ, 0xc0, !UPT ;  /* 0x0000000106057892 */ /* 0x000fc8000f8ec0ff */
[----:B------:R-:W-:-:S06]  /*1b80*/  UISETP.NE.U32.AND UP0, UPT, UR5, 0x1, UPT ;  /* 0x000000010500788c */ /* 0x000fcc000bf05070 */
[----:B------:R-:W-:-:S13]  /*1b90*/  PLOP3.LUT P0, PT, PT, PT, UP0, 0x80, 0x8 ;  /* 0x000000000008781c */ /* 0x000fda0003f0f008 */
[----:B------:R-:W-:Y:S05]  /*1ba0*/  @P0 EXIT ;  /* 0x000000000000094d */ /* 0x000fea0003800000 */
[----:B------:R-:W-:-:S06]  /*1bb0*/  UIADD3 UR5, UPT, UPT, UR7, UR4, URZ ;  /* 0x0000000407057290 */ /* 0x000fcc000fffe0ff */
[----:B------:R-:W-:-:S05]  /*1bc0*/  MOV R6, UR5 ;  /* 0x0000000500067c02 */ /* 0x000fca0008000f00 */
[----:B0-----:R-:W-:-:S05]  /*1bd0*/  IMAD R5, R6, UR11, R5 ;  /* 0x0000000b06057c24 */ /* 0x001fca000f8e0205 */
[----:B------:R-:W-:-:S04]  /*1be0*/  ISETP.GE.AND P0, PT, R5, UR8, PT ;  /* 0x0000000805007c0c */ /* 0x000fc8000bf06270 */
[----:B------:R-:W-:-:S13]  /*1bf0*/  ISETP.GE.OR P0, PT, R0, UR17, P0 ;  /* 0x0000001100007c0c */ /* 0x000fda0008706670 */
[----:B------:R-:W-:Y:S05]  /*1c00*/  @P0 EXIT ;  /* 0x000000000000094d */ /* 0x000fea0003800000 */
[----:B-1----:R-:W-:Y:S01]  /*1c10*/  IABS R9, UR6 ;  /* 0x0000000600097c13 */ /* 0x002fe20008000000 */
[----:B------:R-:W-:-:S03]  /*1c20*/  HFMA2 R6, -RZ, RZ, 0, 0 ;  /* 0x00000000ff067431 */ /* 0x000fc600000001ff */
[----:B------:R-:W0:Y:S08]  /*1c30*/  I2F.RP R8, R9 ;  /* 0x0000000900087306 */ /* 0x000e300000209400 */
[----:B0-----:R-:W0:Y:S02]  /*1c40*/  MUFU.RCP R8, R8 ;  /* 0x0000000800087308 */ /* 0x001e240000001000 */
[----:B0-----:R-:W-:-:S06]  /*1c50*/  VIADD R10, R8, 0xffffffe ;  /* 0x0ffffffe080a7836 */ /* 0x001fcc0000000000 */
[----:B------:R-:W0:Y:S02]  /*1c60*/  F2I.FTZ.U32.TRUNC.NTZ R7, R10 ;  /* 0x0000000a00077305 */ /* 0x000e24000021f000 */
[----:B0-----:R-:W-:-:S05]  /*1c70*/  IADD3 R0, PT, PT, RZ, -R7, RZ ;  /* 0x80000007ff007210 */ /* 0x001fca0007ffe0ff */
        /* <DEDUP_REMOVED lines=10> */
[----:B------:R-:W-:Y:S02]  /*1d20*/  ISETP.NE.AND P1, PT, RZ, UR6, PT ;  /* 0x00000006ff007c0c */ /* 0x000fe4000bf25270 */
[----:B------:R-:W-:Y:S02]  /*1d30*/  ISETP.GE.U32.AND P0, PT, R6, R9, PT ;  /* 0x000000090600720c */ /* 0x000fe40003f06070 */
[----:B------:R-:W-:-:S04]  /*1d40*/  LOP3.LUT R6, R5, UR6, RZ, 0x3c, !PT ;  /* 0x0000000605067c12 */ /* 0x000fc8000f8e3cff */
[----:B------:R-:W-:Y:S02]  /*1d50*/  ISETP.GE.AND P2, PT, R6, RZ, PT ;  /* 0x000000ff0600720c */ /* 0x000fe40003f46270 */
[----:B------:R-:W-:-:S05]  /*1d60*/  IADD3 R6, PT, PT, R5, UR6, RZ ;  /* 0x0000000605067c10 */ /* 0x000fca000fffe0ff */
[----:B------:R-:W-:Y:S02]  /*1d70*/  @P0 IADD3 R0, PT, PT, R0, 0x1, RZ ;  /* 0x0000000100000810 */ /* 0x000fe40007ffe0ff */
[----:B------:R-:W-:Y:S02]  /*1d80*/  ISETP.GE.AND P0, PT, R6, UR8, PT ;  /* 0x0000000806007c0c */ /* 0x000fe4000bf06270 */
[----:B------:R-:W0:Y:S02]  /*1d90*/  LDC.64 R6, c[0x0][0x388] ;  /* 0x0000e200ff067b82 */ /* 0x000e240000000a00 */
[----:B------:R-:W-:Y:S01]  /*1da0*/  @!P2 IMAD.MOV R0, RZ, RZ, -R0 ;  /* 0x000000ffff00a224 */ /* 0x000fe200078e0a00 */
[----:B------:R-:W-:-:S04]  /*1db0*/  @!P1 LOP3.LUT R0, RZ, UR6, RZ, 0x33, !PT ;  /* 0x00000006ff009c12 */ /* 0x000fc8000f8e33ff */
[C---:B------:R-:W-:Y:S02]  /*1dc0*/  IADD3 R8, PT, PT, R0.reuse, 0x1, RZ ;  /* 0x0000000100087810 */ /* 0x040fe40007ffe0ff */
[----:B------:R-:W-:Y:S02]  /*1dd0*/  IADD3 R10, PT, PT, -R0, RZ, RZ ;  /* 0x000000ff000a7210 */ /* 0x000fe40007ffe1ff */
[--C-:B------:R-:W-:Y:S01]  /*1de0*/  @P0 IMAD.MOV R8, RZ, RZ, R0.reuse ;  /* 0x000000ffff080224 */ /* 0x100fe200078e0200 */
[----:B------:R-:W-:Y:S02]  /*1df0*/  SHF.R.S32.HI R0, RZ, 0x1, R0 ;  /* 0x00000001ff007819 */ /* 0x000fe40000011400 */
[----:B------:R-:W-:Y:S02]  /*1e00*/  IMAD R9, R10, UR6, R5 ;  /* 0x000000060a097c24 */ /* 0x000fe4000f8e0205 */
[----:B------:R-:W-:Y:S02]  /*1e10*/  SHF.R.S32.HI R8, RZ, 0x1, R8 ;  /* 0x00000001ff087819 */ /* 0x000fe40000011408 */
[----:B------:R-:W-:-:S03]  /*1e20*/  IMAD R0, R0, UR6, R9 ;  /* 0x0000000600007c24 */ /* 0x000fc6000f8e0209 */
[----:B------:R-:W-:Y:S02]  /*1e30*/  IMAD R12, R8, UR6, R9 ;  /* 0x00000006080c7c24 */ /* 0x000fe4000f8e0209 */
[C---:B------:R-:W-:Y:S01]  /*1e40*/  IADD3 R9, PT, PT, R2.reuse, R0, RZ ;  /* 0x0000000002097210 */ /* 0x040fe20007ffe0ff */
[----:B------:R-:W-:Y:S02]  /*1e50*/  IMAD.IADD R13, R3, 0x1, R0 ;  /* 0x00000001030d7824 */ /* 0x000fe400078e0200 */
[-C--:B------:R-:W-:Y:S02]  /*1e60*/  IADD3 R11, PT, PT, R2, R12.reuse, RZ ;  /* 0x0000000c020b7210 */ /* 0x080fe40007ffe0ff */
[----:B0-----:R-:W-:Y:S01]  /*1e70*/  IMAD.WIDE R8, R9, 0x4, R6 ;  /* 0x0000000409087825 */ /* 0x001fe200078e0206 */
[----:B------:R-:W-:-:S03]  /*1e80*/  IADD3 R15, PT, PT, R3, R12, RZ ;  /* 0x0000000c030f7210 */ /* 0x000fc60007ffe0ff */
[--C-:B------:R-:W-:Y:S02]  /*1e90*/  IMAD.WIDE R10, R11, 0x4, R6.reuse ;  /* 0x000000040b0a7825 */ /* 0x100fe400078e0206 */
[----:B------:R-:W5:Y:S02]  /*1ea0*/  LDG.E R8, desc[UR12][R8.64] ;  /* 0x0000000c08087981 */ /* 0x000f64000c1e1900 */
[--C-:B------:R-:W-:Y:S02]  /*1eb0*/  IMAD.WIDE R2, R13, 0x4, R6.reuse ;  /* 0x000000040d027825 */ /* 0x100fe400078e0206 */
[----:B------:R-:W5:Y:S01]  /*1ec0*/  LDG.E R11, desc[UR12][R10.64] ;  /* 0x0000000c0a0b7981 */ /* 0x000f62000c1e1900 */
[----:B------:R-:W0:Y:S01]  /*1ed0*/  LDC.64 R12, c[0x0][0x380] ;  /* 0x0000e000ff0c7b82 */ /* 0x000e220000000a00 */
[----:B------:R-:W-:Y:S02]  /*1ee0*/  IMAD.WIDE R6, R15, 0x4, R6 ;  /* 0x000000040f067825 */ /* 0x000fe400078e0206 */
[----:B------:R-:W2:Y:S04]  /*1ef0*/  LDG.E R3, desc[UR12][R2.64] ;  /* 0x0000000c02037981 */ /* 0x000ea8000c1e1900 */
[----:B------:R-:W3:Y:S01]  /*1f00*/  LDG.E R7, desc[UR12][R6.64] ;  /* 0x0000000c06077981 */ /* 0x000ee2000c1e1900 */
[----:B------:R-:W-:-:S05]  /*1f10*/  IADD3 R5, PT, PT, R4, R5, RZ ;  /* 0x0000000504057210 */ /* 0x000fca0007ffe0ff */
[----:B0-----:R-:W-:-:S04]  /*1f20*/  IMAD.WIDE R4, R5, 0x4, R12 ;  /* 0x0000000405047825 */ /* 0x001fc800078e020c */
[----:B-----5:R-:W-:-:S04]  /*1f30*/  FADD R0, R8, R11 ;  /* 0x0000000b08007221 */ /* 0x020fc80000000000 */
[----:B--2---:R-:W-:-:S04]  /*1f40*/  FADD R0, R0, R3 ;  /* 0x0000000300007221 */ /* 0x004fc80000000000 */
[----:B---3--:R-:W-:-:S04]  /*1f50*/  FADD R0, R0, R7 ;  /* 0x0000000700007221 */ /* 0x008fc80000000000 */
[----:B------:R-:W-:-:S05]  /*1f60*/  FMUL R9, R0, 0.25 ;  /* 0x3e80000000097820 */ /* 0x000fca0000400000 */
[----:B------:R-:W-:Y:S01]  /*1f70*/  STG.E desc[UR12][R4.64], R9 ;  /* 0x0000000904007986 */ /* 0x000fe2000c10190c */
[----:B------:R-:W-:Y:S05]  /*1f80*/  EXIT ;  /* 0x000000000000794d */ /* 0x000fea0003800000 */
.L_x_301:
        /* <DEDUP_REMOVED lines=15> */
.L_x_315:


//--------------------- .text._Z6warmupv          --------------------------
	.section	.text._Z6warmupv,"ax",@progbits
	.align	128
        .global         _Z6warmupv
        .type           _Z6warmupv,@function
        .size           _Z6warmupv,(.L_x_316 - _Z6warmupv)
        .other          _Z6warmupv,@"STO_CUDA_ENTRY STV_DEFAULT"
_Z6warmupv:
.text._Z6warmupv:
[----:B------:R-:W-:Y:S01]  /*0000*/  LDC R1, c[0x0][0x37c] ;  /* 0x0000df00ff017b82 */ /* 0x000fe20000000800 */
[----:B------:R-:W-:Y:S05]  /*0010*/  EXIT ;  /* 0x000000000000794d */ /* 0x000fea0003800000 */
.L_x_302:
        /* <DEDUP_REMOVED lines=14> */
.L_x_316:


//--------------------- .nv.global.init           --------------------------
	.section	.nv.global.init,"aw",@progbits
.nv.global.init:
	.type		$str,@object
	.size		$str,($str$1 - $str)
$str:
        /*0000*/ 	.byte	0x25, 0x31, 0x2e, 0x31, 0x38, 0x66, 0x0a, 0x00
	.type		$str$1,@object
	.size		$str$1,($str$3 - $str$1)
$str$1:
        /*0008*/ 	.byte	0x25, 0x31, 0x2e, 0x31, 0x38, 0x66, 0x09, 0x00
	.type		$str$3,@object
	.size		$str$3,($str$2 - $str$3)
$str$3:
        /*0010*/ 	.byte	0x77, 0x3a, 0x25, 0x31, 0x2e, 0x32, 0x30, 0x66, 0x09, 0x00
	.type		$str$2,@object
	.size		$str$2,($str$6 - $str$2)
$str$2:
        /*001a*/ 	.byte	0x69, 0x6e, 0x3a, 0x25, 0x31, 0x2e, 0x32, 0x30, 0x66, 0x09, 0x00
	.type		$str$6,@object
	.size		$str$6,($str$5 - $str$6)
$str$6:
        /*0025*/ 	.byte	0x73, 0x75, 0x6d, 0x3a, 0x25, 0x31, 0x2e, 0x32, 0x30, 0x66, 0x0a, 0x00
	.type		$str$5,@object
	.size		$str$5,($str$4 - $str$5)
$str$5:
        /*0031*/ 	.byte	0x69, 0x6e, 0x2a, 0x77, 0x3a, 0x25, 0x31, 0x2e, 0x32, 0x30, 0x66, 0x09, 0x00
	.type		$str$4,@object
	.size		$str$4,(.L_4 - $str$4)
$str$4:
        /*003e*/ 	.byte	0x73, 0x75, 0x6d, 0x5f, 0x69, 0x6e, 0x3a, 0x25, 0x31, 0x2e, 0x32, 0x30, 0x66, 0x09, 0x00
.L_4:


//--------------------- .nv.shared._Z21kernel_halfsize_guassPfS_iiiiiPKf --------------------------
	.section	.nv.shared._Z21kernel_halfsize_guassPfS_iiiiiPKf,"aw",@nobits
	.sectionflags	@""
	.align	16
	.zero		1024


//--------------------- .nv.shared.reserved.0     --------------------------
	.section	.nv.shared.reserved.0,"aw",@nobits
	.weak		__nv_reservedSMEM_offset_0_alias
	.size		__nv_reservedSMEM_offset_0_alias, 0, 64
	.other		__nv_reservedSMEM_offset_0_alias,@"STO_CUDA_RESERVED_SHARED STV_DEFAULT"
__nv_reservedSMEM_offset_0_alias:
	.zero		0
	.zero		64


//--------------------- .nv.shared._Z23kernel_halfsizebyshare1PfS_iiiii --------------------------
	.section	.nv.shared._Z23kernel_halfsizebyshare1PfS_iiiii,"aw",@nobits
	.sectionflags	@""
	.align	16
	.zero		1024


//--------------------- .nv.shared._Z22kernel_halfsizebysharePfS_iiiii --------------------------
	.section	.nv.shared._Z22kernel_halfsizebysharePfS_iiiii,"aw",@nobits
	.sectionflags	@""
	.align	16
	.zero		1024


//--------------------- .nv.shared._Z16kernel_halfsize1PfS_iiiii --------------------------
	.section	.nv.shared._Z16kernel_halfsize1PfS_iiiii,"aw",@nobits
	.sectionflags	@""
	.align	16
	.zero		1024


//--------------------- .nv.shared._Z15kernel_halfsizePfS_iiiii --------------------------
	.section	.nv.shared._Z15kernel_halfsizePfS_iiiii,"aw",@nobits
	.sectionflags	@""
	.align	16
	.zero		1024


//--------------------- .nv.shared._Z25kernel_doublesizebyshare2PfS_iiiii --------------------------
	.section	.nv.shared._Z25kernel_doublesizebyshare2PfS_iiiii,"aw",@nobits
	.sectionflags	@""
	.align	16
	.zero		1024


//--------------------- .nv.shared._Z25kernel_doublesizebyshare1PfS_iiiii --------------------------
	.section	.nv.shared._Z25kernel_doublesizebyshare1PfS_iiiii,"aw",@nobits
	.sectionflags	@""
	.align	16
	.zero		1024


//--------------------- .nv.shared._Z24kernel_doublesizebysharePfS_iiiii --------------------------
	.section	.nv.shared._Z24kernel_doublesizebysharePfS_iiiii,"aw",@nobits
	.sectionflags	@""
	.align	16
	.zero		1024


//--------------------- .nv.shared._Z22kernel_doublesize_dim3PfS_iii --------------------------
	.section	.nv.shared._Z22kernel_doublesize_dim3PfS_iii,"aw",@nobits
	.sectionflags	@""
	.align	16
	.zero		1024


//--------------------- .nv.shared._Z18kernel_doublesize2PfS_iiii --------------------------
	.section	.nv.shared._Z18kernel_doublesize2PfS_iiii,"aw",@nobits
	.sectionflags	@""
	.align	16
	.zero		1024


//--------------------- .nv.shared._Z18kernel_doublesize1PfS_iiii --------------------------
	.section	.nv.shared._Z18kernel_doublesize1PfS_iiii,"aw",@nobits
	.sectionflags	@""
	.align	16
	.zero		1024


//--------------------- .nv.shared._Z17kernel_doublesizePfS_iiii --------------------------
	.section	.nv.shared._Z17kernel_doublesizePfS_iiii,"aw",@nobits
	.sectionflags	@""
	.align	16
	.zero		1024


//--------------------- .nv.shared._Z6warmupv     --------------------------
	.section	.nv.shared._Z6warmupv,"aw",@nobits
	.sectionflags	@""
	.align	16
	.zero		1024


//--------------------- .nv.constant0._Z21kernel_halfsize_guassPfS_iiiiiPKf --------------------------
	.section	.nv.constant0._Z21kernel_halfsize_guassPfS_iiiiiPKf,"a",@progbits
	.sectionflags	@""
	.align	4
.nv.constant0._Z21kernel_halfsize_guassPfS_iiiiiPKf:
	.zero		944


//--------------------- .nv.constant0._Z23kernel_halfsizebyshare1PfS_iiiii --------------------------
	.section	.nv.constant0._Z23kernel_halfsizebyshare1PfS_iiiii,"a",@progbits
	.sectionflags	@""
	.align	4
.nv.constant0._Z23kernel_halfsizebyshare1PfS_iiiii:
	.zero		932


//--------------------- .nv.constant0._Z22kernel_halfsizebysharePfS_iiiii --------------------------
	.section	.nv.constant0._Z22kernel_halfsizebysharePfS_iiiii,"a",@progbits
	.sectionflags	@""
	.align	4
.nv.constant0._Z22kernel_halfsizebysharePfS_iiiii:
	.zero		932


//--------------------- .nv.constant0._Z16kernel_halfsize1PfS_iiiii --------------------------
	.section	.nv.constant0._Z16kernel_halfsize1PfS_iiiii,"a",@progbits
	.sectionflags	@""
	.align	4
.nv.constant0._Z16kernel_halfsize1PfS_iiiii:
	.zero		932


//--------------------- .nv.constant0._Z15kernel_halfsizePfS_iiiii --------------------------
	.section	.nv.constant0._Z15kernel_halfsizePfS_iiiii,"a",@progbits
	.sectionflags	@""
	.align	4
.nv.constant0._Z15kernel_halfsizePfS_iiiii:
	.zero		932


//--------------------- .nv.constant0._Z25kernel_doublesizebyshare2PfS_iiiii --------------------------
	.section	.nv.constant0._Z25kernel_doublesizebyshare2PfS_iiiii,"a",@progbits
	.sectionflags	@""
	.align	4
.nv.constant0._Z25kernel_doublesizebyshare2PfS_iiiii:
	.zero		932


//--------------------- .nv.constant0._Z25kernel_doublesizebyshare1PfS_iiiii --------------------------
	.section	.nv.constant0._Z25kernel_doublesizebyshare1PfS_iiiii,"a",@progbits
	.sectionflags	@""
	.align	4
.nv.constant0._Z25kernel_doublesizebyshare1PfS_iiiii:
	.zero		932


//--------------------- .nv.constant0._Z24kernel_doublesizebysharePfS_iiiii --------------------------
	.section	.nv.constant0._Z24kernel_doublesizebysharePfS_iiiii,"a",@progbits
	.sectionflags	@""
	.align	4
.nv.constant0._Z24kernel_doublesizebysharePfS_iiiii:
	.zero		932


//--------------------- .nv.constant0._Z22kernel_doublesize_dim3PfS_iii --------------------------
	.section	.nv.constant0._Z22kernel_doublesize_dim3PfS_iii,"a",@progbits
	.sectionflags	@""
	.align	4
.nv.constant0._Z22kernel_doublesize_dim3PfS_iii:
	.zero		924


//--------------------- .nv.constant0._Z18kernel_doublesize2PfS_iiii --------------------------
	.section	.nv.constant0._Z18kernel_doublesize2PfS_iiii,"a",@progbits
	.sectionflags	@""
	.align	4
.nv.constant0._Z18kernel_doublesize2PfS_iiii:
	.zero		928


//--------------------- .nv.constant0._Z18kernel_doublesize1PfS_iiii --------------------------
	.section	.nv.constant0._Z18kernel_doublesize1PfS_iiii,"a",@progbits
	.sectionflags	@""
	.align	4
.nv.constant0._Z18kernel_doublesize1PfS_iiii:
	.zero		928


//--------------------- .nv.constant0._Z17kernel_doublesizePfS_iiii --------------------------
	.section	.nv.constant0._Z17kernel_doublesizePfS_iiii,"a",@progbits
	.sectionflags	@""
	.align	4
.nv.constant0._Z17kernel_doublesizePfS_iiii:
	.zero		928


//--------------------- .nv.constant0._Z6warmupv  --------------------------
	.section	.nv.constant0._Z6warmupv,"a",@progbits
	.sectionflags	@""
	.align	4
.nv.constant0._Z6warmupv:
	.zero		896


//--------------------- SYMBOLS --------------------------

	.type		.nv.reservedSmem.offset0,@object
	.size		.nv.reservedSmem.offset0,0x4
	.type		.nv.reservedSmem.cap,@object
	.size		.nv.reservedSmem.cap,0x4
	.type		vprintf,@function
